	.target	sm_100a

	.elftype	@"ET_EXEC"


//--------------------- .note.nv.tkinfo           --------------------------
	.section	.note.nv.tkinfo,"",@"SHT_NOTE"
	.sectionflags	@"SHF_NOTE_NV_TKINFO"
	.tkinfo
        /*0018*/ 	.word	0x00000002
        /*0030*/ 	.string	""
        /*0030*/ 	.string	"ptxas"
        /*0030*/ 	.string	"Cuda compilation tools, release 13.0, V13.0.88"
        /*0030*/ 	.string	"Build cuda_13.0.r13.0/compiler.36424714_0"
        /*0030*/ 	.string	"-arch sm_100a -m 64 "



//--------------------- .note.nv.cuinfo           --------------------------
	.section	.note.nv.cuinfo,"",@"SHT_NOTE"
	.sectionflags	@"SHF_NOTE_NV_CUINFO"
        /*0018*/ 	.short	0x0002
        /*001a*/ 	.short	0x0064
        /*001c*/ 	.short	0x0082
	.zero		2


//--------------------- .nv.info                  --------------------------
	.section	.nv.info,"",@"SHT_CUDA_INFO"
	.align	4


	//----- nvinfo : EIATTR_REGCOUNT
	.align		4
        /*0000*/ 	.byte	0x04, 0x2f
        /*0002*/ 	.short	(.L_19 - .L_18)
	.align		4
.L_18:
        /*0004*/ 	.word	index@(_ZN7cutlass13device_kernelINS_4gemm6kernel13GemmUniversalINS1_17GroupProblemShapeIN4cute5tupleIJiiiEEEEENS1_10collective13CollectiveMmaINS1_40MainloopSm100ArrayTmaUmmaWarpSpecializedILi4ELi8ELi2ENS6_IJNS5_1CILi2EEENSC_ILi1EEESE_EEEEENS6_IJNSC_ILi256EEESH_NSC_ILi64EEEEEENS_6half_tEPNS6_IJlSE_NSC_ILi0EEEEEESK_SN_NS5_8TiledMMAINS5_8MMA_AtomIJNS5_26SM100_MMA_F16BF16_2x1SM_SSISK_SK_fLi256ELi256ELNS5_4UMMA5MajorE0ELSS_0ELNSR_7ScaleInE0ELST_0EEEEEENS5_6LayoutINS6_IJSE_SE_SE_EEENS6_IJSL_SL_SL_EEEEENS6_IJNS5_10UnderscoreES10_S10_EEEEENS5_18SM100_TMA_2SM_LOADENS5_14ComposedLayoutINS5_7SwizzleILi3ELi4ELi3EEENS5_18smem_ptr_flag_bitsILi16EEENSW_INS6_IJNSC_ILi8EEESI_EEENS6_IJSI_SE_EEEEEEEvNS5_8identityES13_S1D_vS1E_EENS_8epilogue10collective18CollectiveEpilogueINS1G_31Sm100PtrArrayTmaWarpSpecializedILi4ELi2ELi64ELb1ELb0EEEJNS6_IJNSC_ILi128EEESH_SI_EEENS6_IJNSW_IS1L_SE_EENSW_ISI_SE_EEEEESK_PNS6_IJSE_lSL_EEESK_S1R_NS1G_6fusion15FusionCallbacksIS1K_NS1S_17LinearCombinationISK_fSK_fLNS_15FloatRoundStyleE2EEES1M_S1P_JEEENS5_5SM1004TMEM4LOAD26SM100_TMEM_LOAD_16dp256b8xENS5_13SM90_TMA_LOADENS14_IS16_S18_NSW_INS6_IJSI_S19_EEENS6_IJSE_SI_EEEEEEENS5_17SM75_U16x8_LDSM_TENS5_14SM90_TMA_STOREES26_NS5_17SM90_U16x8_STSM_TENS5_39AutoVectorizingCopyWithAssumedAlignmentILi128EEEEEEvvEEEEvNT_6ParamsE)
        /*0008*/ 	.word	0x000000a8


	//----- nvinfo : EIATTR_FRAME_SIZE
	.align		4
.L_19:
        /*000c*/ 	.byte	0x04, 0x11
        /*000e*/ 	.short	(.L_21 - .L_20)
	.align		4
.L_20:
        /*0010*/ 	.word	index@($__internal_3_$__cuda_sm20_div_u64)
        /*0014*/ 	.word	0x00000000


	//----- nvinfo : EIATTR_FRAME_SIZE
	.align		4
.L_21:
        /*0018*/ 	.byte	0x04, 0x11
        /*001a*/ 	.short	(.L_23 - .L_22)
	.align		4
.L_22:
        /*001c*/ 	.word	index@($__internal_2_$__cuda_sm10x_tcgen05_guardrail_trap_unallocated_columns_being_dealloced)
        /*0020*/ 	.word	0x00000000


	//----- nvinfo : EIATTR_FRAME_SIZE
	.align		4
.L_23:
        /*0024*/ 	.byte	0x04, 0x11
        /*0026*/ 	.short	(.L_25 - .L_24)
	.align		4
.L_24:
        /*0028*/ 	.word	index@($__internal_1_$__cuda_sm10x_tcgen05_guardrail_trap_phase_invalid_during_alloc)
        /*002c*/ 	.word	0x00000000


	//----- nvinfo : EIATTR_FRAME_SIZE
	.align		4
.L_25:
        /*0030*/ 	.byte	0x04, 0x11
        /*0032*/ 	.short	(.L_27 - .L_26)
	.align		4
.L_26:
        /*0034*/ 	.word	index@($__internal_0_$__cuda_sm10x_tcgen05_guardrail_trap_col_being_dealloced_not_returned_by_alloc)
        /*0038*/ 	.word	0x00000000


	//----- nvinfo : EIATTR_FRAME_SIZE
	.align		4
.L_27:
        /*003c*/ 	.byte	0x04, 0x11
        /*003e*/ 	.short	(.L_29 - .L_28)
	.align		4
.L_28:
        /*0040*/ 	.word	index@(_ZN7cutlass13device_kernelINS_4gemm6kernel13GemmUniversalINS1_17GroupProblemShapeIN4cute5tupleIJiiiEEEEENS1_10collective13CollectiveMmaINS1_40MainloopSm100ArrayTmaUmmaWarpSpecializedILi4ELi8ELi2ENS6_IJNS5_1CILi2EEENSC_ILi1EEESE_EEEEENS6_IJNSC_ILi256EEESH_NSC_ILi64EEEEEENS_6half_tEPNS6_IJlSE_NSC_ILi0EEEEEESK_SN_NS5_8TiledMMAINS5_8MMA_AtomIJNS5_26SM100_MMA_F16BF16_2x1SM_SSISK_SK_fLi256ELi256ELNS5_4UMMA5MajorE0ELSS_0ELNSR_7ScaleInE0ELST_0EEEEEENS5_6LayoutINS6_IJSE_SE_SE_EEENS6_IJSL_SL_SL_EEEEENS6_IJNS5_10UnderscoreES10_S10_EEEEENS5_18SM100_TMA_2SM_LOADENS5_14ComposedLayoutINS5_7SwizzleILi3ELi4ELi3EEENS5_18smem_ptr_flag_bitsILi16EEENSW_INS6_IJNSC_ILi8EEESI_EEENS6_IJSI_SE_EEEEEEEvNS5_8identityES13_S1D_vS1E_EENS_8epilogue10collective18CollectiveEpilogueINS1G_31Sm100PtrArrayTmaWarpSpecializedILi4ELi2ELi64ELb1ELb0EEEJNS6_IJNSC_ILi128EEESH_SI_EEENS6_IJNSW_IS1L_SE_EENSW_ISI_SE_EEEEESK_PNS6_IJSE_lSL_EEESK_S1R_NS1G_6fusion15FusionCallbacksIS1K_NS1S_17LinearCombinationISK_fSK_fLNS_15FloatRoundStyleE2EEES1M_S1P_JEEENS5_5SM1004TMEM4LOAD26SM100_TMEM_LOAD_16dp256b8xENS5_13SM90_TMA_LOADENS14_IS16_S18_NSW_INS6_IJSI_S19_EEENS6_IJSE_SI_EEEEEEENS5_17SM75_U16x8_LDSM_TENS5_14SM90_TMA_STOREES26_NS5_17SM90_U16x8_STSM_TENS5_39AutoVectorizingCopyWithAssumedAlignmentILi128EEEEEEvvEEEEvNT_6ParamsE)
        /*0044*/ 	.word	0x00000000


	//----- nvinfo : EIATTR_MIN_STACK_SIZE
	.align		4
.L_29:
        /*0048*/ 	.byte	0x04, 0x12
        /*004a*/ 	.short	(.L_31 - .L_30)
	.align		4
.L_30:
        /*004c*/ 	.word	index@(_ZN7cutlass13device_kernelINS_4gemm6kernel13GemmUniversalINS1_17GroupProblemShapeIN4cute5tupleIJiiiEEEEENS1_10collective13CollectiveMmaINS1_40MainloopSm100ArrayTmaUmmaWarpSpecializedILi4ELi8ELi2ENS6_IJNS5_1CILi2EEENSC_ILi1EEESE_EEEEENS6_IJNSC_ILi256EEESH_NSC_ILi64EEEEEENS_6half_tEPNS6_IJlSE_NSC_ILi0EEEEEESK_SN_NS5_8TiledMMAINS5_8MMA_AtomIJNS5_26SM100_MMA_F16BF16_2x1SM_SSISK_SK_fLi256ELi256ELNS5_4UMMA5MajorE0ELSS_0ELNSR_7ScaleInE0ELST_0EEEEEENS5_6LayoutINS6_IJSE_SE_SE_EEENS6_IJSL_SL_SL_EEEEENS6_IJNS5_10UnderscoreES10_S10_EEEEENS5_18SM100_TMA_2SM_LOADENS5_14ComposedLayoutINS5_7SwizzleILi3ELi4ELi3EEENS5_18smem_ptr_flag_bitsILi16EEENSW_INS6_IJNSC_ILi8EEESI_EEENS6_IJSI_SE_EEEEEEEvNS5_8identityES13_S1D_vS1E_EENS_8epilogue10collective18CollectiveEpilogueINS1G_31Sm100PtrArrayTmaWarpSpecializedILi4ELi2ELi64ELb1ELb0EEEJNS6_IJNSC_ILi128EEESH_SI_EEENS6_IJNSW_IS1L_SE_EENSW_ISI_SE_EEEEESK_PNS6_IJSE_lSL_EEESK_S1R_NS1G_6fusion15FusionCallbacksIS1K_NS1S_17LinearCombinationISK_fSK_fLNS_15FloatRoundStyleE2EEES1M_S1P_JEEENS5_5SM1004TMEM4LOAD26SM100_TMEM_LOAD_16dp256b8xENS5_13SM90_TMA_LOADENS14_IS16_S18_NSW_INS6_IJSI_S19_EEENS6_IJSE_SI_EEEEEEENS5_17SM75_U16x8_LDSM_TENS5_14SM90_TMA_STOREES26_NS5_17SM90_U16x8_STSM_TENS5_39AutoVectorizingCopyWithAssumedAlignmentILi128EEEEEEvvEEEEvNT_6ParamsE)
        /*0050*/ 	.word	0x00000000
.L_31:


//--------------------- .nv.compat                --------------------------
	.section	.nv.compat,"",@"SHT_CUDA_COMPAT_INFO"
	.align	4
        /*0000*/ 	.byte	0x02, 0x09, 0x01, 0x00, 0x02, 0x02, 0x02, 0x00, 0x02, 0x05, 0x05, 0x00, 0x03, 0x07, 0x01, 0x01
        /*0010*/ 	.byte	0x02, 0x03, 0x03, 0x00, 0x02, 0x06, 0x01, 0x00, 0x04, 0x0b, 0x08, 0x00, 0x09, 0x00, 0x00, 0x00
        /*0020*/ 	.byte	0x00, 0x00, 0x00, 0x00


//--------------------- .nv.info._ZN7cutlass13device_kernelINS_4gemm6kernel13GemmUniversalINS1_17GroupProblemShapeIN4cute5tupleIJiiiEEEEENS1_10collective13CollectiveMmaINS1_40MainloopSm100ArrayTmaUmmaWarpSpecializedILi4ELi8ELi2ENS6_IJNS5_1CILi2EEENSC_ILi1EEESE_EEEEENS6_IJNSC_ILi256EEESH_NSC_ILi64EEEEEENS_6half_tEPNS6_IJlSE_NSC_ILi0EEEEEESK_SN_NS5_8TiledMMAINS5_8MMA_AtomIJNS5_26SM100_MMA_F16BF16_2x1SM_SSISK_SK_fLi256ELi256ELNS5_4UMMA5MajorE0ELSS_0ELNSR_7ScaleInE0ELST_0EEEEEENS5_6LayoutINS6_IJSE_SE_SE_EEENS6_IJSL_SL_SL_EEEEENS6_IJNS5_10UnderscoreES10_S10_EEEEENS5_18SM100_TMA_2SM_LOADENS5_14ComposedLayoutINS5_7SwizzleILi3ELi4ELi3EEENS5_18smem_ptr_flag_bitsILi16EEENSW_INS6_IJNSC_ILi8EEESI_EEENS6_IJSI_SE_EEEEEEEvNS5_8identityES13_S1D_vS1E_EENS_8epilogue10collective18CollectiveEpilogueINS1G_31Sm100PtrArrayTmaWarpSpecializedILi4ELi2ELi64ELb1ELb0EEEJNS6_IJNSC_ILi128EEESH_SI_EEENS6_IJNSW_IS1L_SE_EENSW_ISI_SE_EEEEESK_PNS6_IJSE_lSL_EEESK_S1R_NS1G_6fusion15FusionCallbacksIS1K_NS1S_17LinearCombinationISK_fSK_fLNS_15FloatRoundStyleE2EEES1M_S1P_JEEENS5_5SM1004TMEM4LOAD26SM100_TMEM_LOAD_16dp256b8xENS5_13SM90_TMA_LOADENS14_IS16_S18_NSW_INS6_IJSI_S19_EEENS6_IJSE_SI_EEEEEEENS5_17SM75_U16x8_LDSM_TENS5_14SM90_TMA_STOREES26_NS5_17SM90_U16x8_STSM_TENS5_39AutoVectorizingCopyWithAssumedAlignmentILi128EEEEEEvvEEEEvNT_6ParamsE --------------------------
	.section	.nv.info._ZN7cutlass13device_kernelINS_4gemm6kernel13GemmUniversalINS1_17GroupProblemShapeIN4cute5tupleIJiiiEEEEENS1_10collective13CollectiveMmaINS1_40MainloopSm100ArrayTmaUmmaWarpSpecializedILi4ELi8ELi2ENS6_IJNS5_1CILi2EEENSC_ILi1EEESE_EEEEENS6_IJNSC_ILi256EEESH_NSC_ILi64EEEEEENS_6half_tEPNS6_IJlSE_NSC_ILi0EEEEEESK_SN_NS5_8TiledMMAINS5_8MMA_AtomIJNS5_26SM100_MMA_F16BF16_2x1SM_SSISK_SK_fLi256ELi256ELNS5_4UMMA5MajorE0ELSS_0ELNSR_7ScaleInE0ELST_0EEEEEENS5_6LayoutINS6_IJSE_SE_SE_EEENS6_IJSL_SL_SL_EEEEENS6_IJNS5_10UnderscoreES10_S10_EEEEENS5_18SM100_TMA_2SM_LOADENS5_14ComposedLayoutINS5_7SwizzleILi3ELi4ELi3EEENS5_18smem_ptr_flag_bitsILi16EEENSW_INS6_IJNSC_ILi8EEESI_EEENS6_IJSI_SE_EEEEEEEvNS5_8identityES13_S1D_vS1E_EENS_8epilogue10collective18CollectiveEpilogueINS1G_31Sm100PtrArrayTmaWarpSpecializedILi4ELi2ELi64ELb1ELb0EEEJNS6_IJNSC_ILi128EEESH_SI_EEENS6_IJNSW_IS1L_SE_EENSW_ISI_SE_EEEEESK_PNS6_IJSE_lSL_EEESK_S1R_NS1G_6fusion15FusionCallbacksIS1K_NS1S_17LinearCombinationISK_fSK_fLNS_15FloatRoundStyleE2EEES1M_S1P_JEEENS5_5SM1004TMEM4LOAD26SM100_TMEM_LOAD_16dp256b8xENS5_13SM90_TMA_LOADENS14_IS16_S18_NSW_INS6_IJSI_S19_EEENS6_IJSE_SI_EEEEEEENS5_17SM75_U16x8_LDSM_TENS5_14SM90_TMA_STOREES26_NS5_17SM90_U16x8_STSM_TENS5_39AutoVectorizingCopyWithAssumedAlignmentILi128EEEEEEvvEEEEvNT_6ParamsE,"",@"SHT_CUDA_INFO"
	.sectionflags	@""
	.align	4


	//----- nvinfo : EIATTR_CUDA_API_VERSION
	.align		4
        /*0000*/ 	.byte	0x04, 0x37
        /*0002*/ 	.short	(.L_33 - .L_32)
.L_32:
        /*0004*/ 	.word	0x00000082


	//----- nvinfo : EIATTR_KPARAM_INFO
	.align		4
.L_33:
        /*0008*/ 	.byte	0x04, 0x17
        /*000a*/ 	.short	(.L_35 - .L_34)
.L_34:
        /*000c*/ 	.word	0x00000000
        /*0010*/ 	.short	0x0000
        /*0012*/ 	.short	0x0000
        /*0014*/ 	.byte	0x00, 0xf0, 0x01, 0x24


	//----- nvinfo : EIATTR_AT_ENTRY_FRAGMENTS
	.align		4
.L_35:
        /*0018*/ 	.byte	0x04, 0x4f
        /*001a*/ 	.short	(.L_37 - .L_36)


	//   ....[0]....
.L_36:
        /*001c*/ 	.word	0x00000007


	//----- nvinfo : EIATTR_RESERVED_SMEM_USED
	.align		4
.L_37:
        /*0020*/ 	.byte	0x01, 0x41
	.zero		2


	//----- nvinfo : EIATTR_SPARSE_MMA_MASK
	.align		4
        /*0024*/ 	.byte	0x03, 0x50
        /*0026*/ 	.short	0x0000


	//----- nvinfo : EIATTR_TCGEN05_2CTA_USED
	.align		4
        /*0028*/ 	.byte	0x01, 0x52
	.zero		2


	//----- nvinfo : EIATTR_MAXREG_COUNT
	.align		4
        /*002c*/ 	.byte	0x03, 0x1b
        /*002e*/ 	.short	0x00a8


	//----- nvinfo : EIATTR_NUM_BARRIERS
	.align		4
        /*0030*/ 	.byte	0x02, 0x4c
        /*0032*/ 	.byte	0x07
	.zero		1


	//----- nvinfo : EIATTR_EXTERNS
	.align		4
        /*0034*/ 	.byte	0x04, 0x0f
        /*0036*/ 	.short	(.L_39 - .L_38)


	//   ....[0]....
	.align		4
.L_38:
        /*0038*/ 	.word	index@(__assertfail)


	//----- nvinfo : EIATTR_MERCURY_ISA_VERSION
	.align		4
.L_39:
        /*003c*/ 	.byte	0x03, 0x5f
        /*003e*/ 	.short	0x0101


	//----- nvinfo : EIATTR_INT_WARP_WIDE_INSTR_OFFSETS
	.align		4
        /*0040*/ 	.byte	0x04, 0x31
        /*0042*/ 	.short	(.L_41 - .L_40)


	//   ....[0]....
.L_40:
        /*0044*/ 	.word	0x00001080


	//   ....[1]....
        /*0048*/ 	.word	0x00001120


	//   ....[2]....
        /*004c*/ 	.word	0x00013810


	//   ....[3]....
        /*0050*/ 	.word	0x00013830


	//   ....[4]....
        /*0054*/ 	.word	0x00013860


	//----- nvinfo : EIATTR_COOP_GROUP_MASK_REGIDS
	.align		4
.L_41:
        /*0058*/ 	.byte	0x04, 0x29
        /*005a*/ 	.short	(.L_43 - .L_42)


	//   ....[0]....
.L_42:
        /*005c*/ 	.word	0xffffffff


	//   ....[1]....
        /*0060*/ 	.word	0xffffffff


	//   ....[2]....
        /*0064*/ 	.word	0xffffffff


	//   ....[3]....
        /*0068*/ 	.word	0xffffffff


	//   ....[4]....
        /*006c*/ 	.word	0xffffffff


	//   ....[5]....
        /*0070*/ 	.word	0xffffffff


	//   ....[6]....
        /*0074*/ 	.word	0xffffffff


	//   ....[7]....
        /*0078*/ 	.word	0xffffffff


	//   ....[8]....
        /*007c*/ 	.word	0xffffffff


	//   ....[9]....
        /*0080*/ 	.word	0xffffffff


	//   ....[10]....
        /*0084*/ 	.word	0xffffffff


	//   ....[11]....
        /*0088*/ 	.word	0xffffffff


	//   ....[12]....
        /*008c*/ 	.word	0xffffffff


	//   ....[13]....
        /*0090*/ 	.word	0xffffffff


	//   ....[14]....
        /*0094*/ 	.word	0xffffffff


	//   ....[15]....
        /*0098*/ 	.word	0xffffffff


	//   ....[16]....
        /*009c*/ 	.word	0xffffffff


	//   ....[17]....
        /*00a0*/ 	.word	0xffffffff


	//   ....[18]....
        /*00a4*/ 	.word	0xffffffff


	//   ....[19]....
        /*00a8*/ 	.word	0xffffffff


	//   ....[20]....
        /*00ac*/ 	.word	0xffffffff


	//   ....[21]....
        /*00b0*/ 	.word	0xffffffff


	//   ....[22]....
        /*00b4*/ 	.word	0xffffffff


	//   ....[23]....
        /*00b8*/ 	.word	0xffffffff


	//   ....[24]....
        /*00bc*/ 	.word	0xffffffff


	//   ....[25]....
        /*00c0*/ 	.word	0xffffffff


	//   ....[26]....
        /*00c4*/ 	.word	0xffffffff


	//   ....[27]....
        /*00c8*/ 	.word	0xffffffff


	//   ....[28]....
        /*00cc*/ 	.word	0xffffffff


	//   ....[29]....
        /*00d0*/ 	.word	0xffffffff


	//   ....[30]....
        /*00d4*/ 	.word	0xffffffff


	//   ....[31]....
        /*00d8*/ 	.word	0xffffffff


	//   ....[32]....
        /*00dc*/ 	.word	0xffffffff


	//   ....[33]....
        /*00e0*/ 	.word	0xffffffff


	//   ....[34]....
        /*00e4*/ 	.word	0xffffffff


	//   ....[35]....
        /*00e8*/ 	.word	0xffffffff


	//   ....[36]....
        /*00ec*/ 	.word	0xffffffff


	//   ....[37]....
        /*00f0*/ 	.word	0xffffffff


	//   ....[38]....
        /*00f4*/ 	.word	0xffffffff


	//   ....[39]....
        /*00f8*/ 	.word	0xffffffff


	//   ....[40]....
        /*00fc*/ 	.word	0xffffffff


	//   ....[41]....
        /*0100*/ 	.word	0xffffffff


	//   ....[42]....
        /*0104*/ 	.word	0xffffffff


	//   ....[43]....
        /*0108*/ 	.word	0xffffffff


	//   ....[44]....
        /*010c*/ 	.word	0xffffffff


	//   ....[45]....
        /*0110*/ 	.word	0xffffffff


	//   ....[46]....
        /*0114*/ 	.word	0xffffffff


	//   ....[47]....
        /*0118*/ 	.word	0xffffffff


	//   ....[48]....
        /*011c*/ 	.word	0xffffffff


	//   ....[49]....
        /*0120*/ 	.word	0xffffffff


	//   ....[50]....
        /*0124*/ 	.word	0xffffffff


	//   ....[51]....
        /*0128*/ 	.word	0xffffffff


	//   ....[52]....
        /*012c*/ 	.word	0xffffffff


	//   ....[53]....
        /*0130*/ 	.word	0xffffffff


	//   ....[54]....
        /*0134*/ 	.word	0xffffffff


	//   ....[55]....
        /*0138*/ 	.word	0xffffffff


	//   ....[56]....
        /*013c*/ 	.word	0xffffffff


	//   ....[57]....
        /*0140*/ 	.word	0xffffffff


	//   ....[58]....
        /*0144*/ 	.word	0xffffffff


	//   ....[59]....
        /*0148*/ 	.word	0xffffffff


	//   ....[60]....
        /*014c*/ 	.word	0xffffffff


	//   ....[61]....
        /*0150*/ 	.word	0xffffffff


	//   ....[62]....
        /*0154*/ 	.word	0xffffffff


	//   ....[63]....
        /*0158*/ 	.word	0xffffffff


	//   ....[64]....
        /*015c*/ 	.word	0xffffffff


	//   ....[65]....
        /*0160*/ 	.word	0xffffffff


	//   ....[66]....
        /*0164*/ 	.word	0xffffffff


	//   ....[67]....
        /*0168*/ 	.word	0xffffffff


	//   ....[68]....
        /*016c*/ 	.word	0xffffffff


	//   ....[69]....
        /*0170*/ 	.word	0xffffffff


	//   ....[70]....
        /*0174*/ 	.word	0xffffffff


	//   ....[71]....
        /*0178*/ 	.word	0xffffffff


	//   ....[72]....
        /*017c*/ 	.word	0xffffffff


	//   ....[73]....
        /*0180*/ 	.word	0xffffffff


	//   ....[74]....
        /*0184*/ 	.word	0xffffffff


	//   ....[75]....
        /*0188*/ 	.word	0xffffffff


	//   ....[76]....
        /*018c*/ 	.word	0xffffffff


	//   ....[77]....
        /*0190*/ 	.word	0xffffffff


	//   ....[78]....
        /*0194*/ 	.word	0xffffffff


	//   ....[79]....
        /*0198*/ 	.word	0xffffffff


	//   ....[80]....
        /*019c*/ 	.word	0xffffffff


	//   ....[81]....
        /*01a0*/ 	.word	0xffffffff


	//   ....[82]....
        /*01a4*/ 	.word	0xffffffff


	//   ....[83]....
        /*01a8*/ 	.word	0xffffffff


	//   ....[84]....
        /*01ac*/ 	.word	0xffffffff


	//   ....[85]....
        /*01b0*/ 	.word	0xffffffff


	//   ....[86]....
        /*01b4*/ 	.word	0xffffffff


	//   ....[87]....
        /*01b8*/ 	.word	0xffffffff


	//   ....[88]....
        /*01bc*/ 	.word	0xffffffff


	//   ....[89]....
        /*01c0*/ 	.word	0xffffffff


	//   ....[90]....
        /*01c4*/ 	.word	0xffffffff


	//   ....[91]....
        /*01c8*/ 	.word	0xffffffff


	//   ....[92]....
        /*01cc*/ 	.word	0xffffffff


	//   ....[93]....
        /*01d0*/ 	.word	0xffffffff


	//   ....[94]....
        /*01d4*/ 	.word	0xffffffff


	//   ....[95]....
        /*01d8*/ 	.word	0xffffffff


	//   ....[96]....
        /*01dc*/ 	.word	0xffffffff


	//   ....[97]....
        /*01e0*/ 	.word	0xffffffff


	//   ....[98]....
        /*01e4*/ 	.word	0xffffffff


	//   ....[99]....
        /*01e8*/ 	.word	0xffffffff


	//   ....[100]....
        /*01ec*/ 	.word	0xffffffff


	//   ....[101]....
        /*01f0*/ 	.word	0xffffffff


	//   ....[102]....
        /*01f4*/ 	.word	0xffffffff


	//   ....[103]....
        /*01f8*/ 	.word	0xffffffff


	//   ....[104]....
        /*01fc*/ 	.word	0xffffffff


	//   ....[105]....
        /*0200*/ 	.word	0xffffffff


	//   ....[106]....
        /*0204*/ 	.word	0xffffffff


	//   ....[107]....
        /*0208*/ 	.word	0xffffffff


	//   ....[108]....
        /*020c*/ 	.word	0xffffffff


	//   ....[109]....
        /*0210*/ 	.word	0xffffffff


	//   ....[110]....
        /*0214*/ 	.word	0xffffffff


	//   ....[111]....
        /*0218*/ 	.word	0xffffffff


	//   ....[112]....
        /*021c*/ 	.word	0xffffffff


	//   ....[113]....
        /*0220*/ 	.word	0xffffffff


	//   ....[114]....
        /*0224*/ 	.word	0xffffffff


	//   ....[115]....
        /*0228*/ 	.word	0xffffffff


	//   ....[116]....
        /*022c*/ 	.word	0xffffffff


	//   ....[117]....
        /*0230*/ 	.word	0xffffffff


	//   ....[118]....
        /*0234*/ 	.word	0xffffffff


	//   ....[119]....
        /*0238*/ 	.word	0xffffffff


	//   ....[120]....
        /*023c*/ 	.word	0xffffffff


	//----- nvinfo : EIATTR_COOP_GROUP_INSTR_OFFSETS
	.align		4
.L_43:
        /*0240*/ 	.byte	0x04, 0x28
        /*0242*/ 	.short	(.L_45 - .L_44)


	//   ....[0]....
.L_44:
        /*0244*/ 	.word	0x000000b0


	//   ....[1]....
        /*0248*/ 	.word	0x00000520


	//   ....[2]....
        /*024c*/ 	.word	0x00000730


	//   ....[3]....
        /*0250*/ 	.word	0x00000740


	//   ....[4]....
        /*0254*/ 	.word	0x00000880


	//   ....[5]....
        /*0258*/ 	.word	0x00000a10


	//   ....[6]....
        /*025c*/ 	.word	0x00000b00


	//   ....[7]....
        /*0260*/ 	.word	0x00000d10


	//   ....[8]....
        /*0264*/ 	.word	0x00000f20


	//   ....[9]....
        /*0268*/ 	.word	0x000011e0


	//   ....[10]....
        /*026c*/ 	.word	0x00002590


	//   ....[11]....
        /*0270*/ 	.word	0x000025c0


	//   ....[12]....
        /*0274*/ 	.word	0x00002640


	//   ....[13]....
        /*0278*/ 	.word	0x00002650


	//   ....[14]....
        /*027c*/ 	.word	0x00002690


	//   ....[15]....
        /*0280*/ 	.word	0x000026b0


	//   ....[16]....
        /*0284*/ 	.word	0x000026f0


	//   ....[17]....
        /*0288*/ 	.word	0x00002710


	//   ....[18]....
        /*028c*/ 	.word	0x00002760


	//   ....[19]....
        /*0290*/ 	.word	0x00002780


	//   ....[20]....
        /*0294*/ 	.word	0x00002820


	//   ....[21]....
        /*0298*/ 	.word	0x00002930


	//   ....[22]....
        /*029c*/ 	.word	0x00002960


	//   ....[23]....
        /*02a0*/ 	.word	0x00002f30


	//   ....[24]....
        /*02a4*/ 	.word	0x00002f40


	//   ....[25]....
        /*02a8*/ 	.word	0x00002f90


	//   ....[26]....
        /*02ac*/ 	.word	0x00002fa0


	//   ....[27]....
        /*02b0*/ 	.word	0x00002ff0


	//   ....[28]....
        /*02b4*/ 	.word	0x00003000


	//   ....[29]....
        /*02b8*/ 	.word	0x00003050


	//   ....[30]....
        /*02bc*/ 	.word	0x00003060


	//   ....[31]....
        /*02c0*/ 	.word	0x000030c0


	//   ....[32]....
        /*02c4*/ 	.word	0x000030d0


	//   ....[33]....
        /*02c8*/ 	.word	0x00003160


	//   ....[34]....
        /*02cc*/ 	.word	0x000031b0


	//   ....[35]....
        /*02d0*/ 	.word	0x00003230


	//   ....[36]....
        /*02d4*/ 	.word	0x00003250


	//   ....[37]....
        /*02d8*/ 	.word	0x00003260


	//   ....[38]....
        /*02dc*/ 	.word	0x00003270


	//   ....[39]....
        /*02e0*/ 	.word	0x00003280


	//   ....[40]....
        /*02e4*/ 	.word	0x00003290


	//   ....[41]....
        /*02e8*/ 	.word	0x00003eb0


	//   ....[42]....
        /*02ec*/ 	.word	0x00004880


	//   ....[43]....
        /*02f0*/ 	.word	0x00005650


	//   ....[44]....
        /*02f4*/ 	.word	0x00005680


	//   ....[45]....
        /*02f8*/ 	.word	0x00005700


	//   ....[46]....
        /*02fc*/ 	.word	0x00005710


	//   ....[47]....
        /*0300*/ 	.word	0x00005760


	//   ....[48]....
        /*0304*/ 	.word	0x00005770


	//   ....[49]....
        /*0308*/ 	.word	0x000057b0


	//   ....[50]....
        /*030c*/ 	.word	0x000057e0


	//   ....[51]....
        /*0310*/ 	.word	0x00005820


	//   ....[52]....
        /*0314*/ 	.word	0x00005840


	//   ....[53]....
        /*0318*/ 	.word	0x000058d0


	//   ....[54]....
        /*031c*/ 	.word	0x000059c0


	//   ....[55]....
        /*0320*/ 	.word	0x000059f0


	//   ....[56]....
        /*0324*/ 	.word	0x00005fb0


	//   ....[57]....
        /*0328*/ 	.word	0x00005fe0


	//   ....[58]....
        /*032c*/ 	.word	0x00006030


	//   ....[59]....
        /*0330*/ 	.word	0x00006040


	//   ....[60]....
        /*0334*/ 	.word	0x00006090


	//   ....[61]....
        /*0338*/ 	.word	0x000060a0


	//   ....[62]....
        /*033c*/ 	.word	0x000060f0


	//   ....[63]....
        /*0340*/ 	.word	0x00006100


	//   ....[64]....
        /*0344*/ 	.word	0x00006150


	//   ....[65]....
        /*0348*/ 	.word	0x00006160


	//   ....[66]....
        /*034c*/ 	.word	0x00006200


	//   ....[67]....
        /*0350*/ 	.word	0x00006250


	//   ....[68]....
        /*0354*/ 	.word	0x000062d0


	//   ....[69]....
        /*0358*/ 	.word	0x000062f0


	//   ....[70]....
        /*035c*/ 	.word	0x00006300


	//   ....[71]....
        /*0360*/ 	.word	0x00006310


	//   ....[72]....
        /*0364*/ 	.word	0x00006320


	//   ....[73]....
        /*0368*/ 	.word	0x00006330


	//   ....[74]....
        /*036c*/ 	.word	0x00007230


	//   ....[75]....
        /*0370*/ 	.word	0x00007260


	//   ....[76]....
        /*0374*/ 	.word	0x000072e0


	//   ....[77]....
        /*0378*/ 	.word	0x000072f0


	//   ....[78]....
        /*037c*/ 	.word	0x00007330


	//   ....[79]....
        /*0380*/ 	.word	0x00007350


	//   ....[80]....
        /*0384*/ 	.word	0x000073a0


	//   ....[81]....
        /*0388*/ 	.word	0x000073c0


	//   ....[82]....
        /*038c*/ 	.word	0x00007400


	//   ....[83]....
        /*0390*/ 	.word	0x00007420


	//   ....[84]....
        /*0394*/ 	.word	0x000074b0


	//   ....[85]....
        /*0398*/ 	.word	0x000075a0


	//   ....[86]....
        /*039c*/ 	.word	0x000075d0


	//   ....[87]....
        /*03a0*/ 	.word	0x00007b90


	//   ....[88]....
        /*03a4*/ 	.word	0x00007bc0


	//   ....[89]....
        /*03a8*/ 	.word	0x00007c10


	//   ....[90]....
        /*03ac*/ 	.word	0x00007c20


	//   ....[91]....
        /*03b0*/ 	.word	0x00007c70


	//   ....[92]....
        /*03b4*/ 	.word	0x00007c80


	//   ....[93]....
        /*03b8*/ 	.word	0x00007cd0


	//   ....[94]....
        /*03bc*/ 	.word	0x00007ce0


	//   ....[95]....
        /*03c0*/ 	.word	0x00007d30


	//   ....[96]....
        /*03c4*/ 	.word	0x00007d50


	//   ....[97]....
        /*03c8*/ 	.word	0x00007de0


	//   ....[98]....
        /*03cc*/ 	.word	0x00007e30


	//   ....[99]....
        /*03d0*/ 	.word	0x00007eb0


	//   ....[100]....
        /*03d4*/ 	.word	0x00007ed0


	//   ....[101]....
        /*03d8*/ 	.word	0x00007ee0


	//   ....[102]....
        /*03dc*/ 	.word	0x00007ef0


	//   ....[103]....
        /*03e0*/ 	.word	0x00007f00


	//   ....[104]....
        /*03e4*/ 	.word	0x00007f10


	//   ....[105]....
        /*03e8*/ 	.word	0x00008c60


	//   ....[106]....
        /*03ec*/ 	.word	0x00009a80


	//   ....[107]....
        /*03f0*/ 	.word	0x00009e20


	//   ....[108]....
        /*03f4*/ 	.word	0x0000a330


	//   ....[109]....
        /*03f8*/ 	.word	0x000109d0


	//   ....[110]....
        /*03fc*/ 	.word	0x00010e00


	//   ....[111]....
        /*0400*/ 	.word	0x00011050


	//   ....[112]....
        /*0404*/ 	.word	0x000111f0


	//   ....[113]....
        /*0408*/ 	.word	0x00011ad0


	//   ....[114]....
        /*040c*/ 	.word	0x00011e60


	//   ....[115]....
        /*0410*/ 	.word	0x000121f0


	//   ....[116]....
        /*0414*/ 	.word	0x000125a0


	//   ....[117]....
        /*0418*/ 	.word	0x00012aa0


	//   ....[118]....
        /*041c*/ 	.word	0x00012ad0


	//   ....[119]....
        /*0420*/ 	.word	0x00013700


	//   ....[120]....
        /*0424*/ 	.word	0x00013920


	//----- nvinfo : EIATTR_REG_RECONFIG
	.align		4
.L_45:
        /*0428*/ 	.byte	0x01, 0x54
	.zero		2


	//----- nvinfo : EIATTR_VRC_CTA_INIT_COUNT
	.align		4
        /*042c*/ 	.byte	0x02, 0x4a
        /*042e*/ 	.byte	0x80
	.zero		1


	//----- nvinfo : EIATTR_SYSCALL_OFFSETS
	.align		4
        /*0430*/ 	.byte	0x04, 0x46
        /*0432*/ 	.short	(.L_47 - .L_46)


	//   ....[0]....
.L_46:
        /*0434*/ 	.word	0x0000a6f0


	//   ....[1]....
        /*0438*/ 	.word	0x0000a7e0


	//   ....[2]....
        /*043c*/ 	.word	0x0000b110


	//   ....[3]....
        /*0440*/ 	.word	0x0000b280


	//   ....[4]....
        /*0444*/ 	.word	0x0000c800


	//   ....[5]....
        /*0448*/ 	.word	0x0000c970


	//   ....[6]....
        /*044c*/ 	.word	0x0000de80


	//   ....[7]....
        /*0450*/ 	.word	0x0000dff0


	//   ....[8]....
        /*0454*/ 	.word	0x0000f540


	//   ....[9]....
        /*0458*/ 	.word	0x0000f6b0


	//----- nvinfo : EIATTR_MBARRIER_INSTR_OFFSETS
	.align		4
.L_47:
        /*045c*/ 	.byte	0x04, 0x39
        /*045e*/ 	.short	(.L_49 - .L_48)


	//   ....[0]....
.L_48:
        /*0460*/ 	.word	0x000007f0
        /*0464*/ 	.word	0x000000ff
        /*0468*/ 	.word	0x00000000
        /*046c*/ 	.short	0x0100
        /*046e*/ 	.byte	0x05
	.zero		1


	//   ....[1]....
        /*0470*/ 	.word	0x00000800
        /*0474*/ 	.word	0x000000ff
        /*0478*/ 	.word	0x00000020
        /*047c*/ 	.short	0x0100
        /*047e*/ 	.byte	0x05
	.zero		1


	//   ....[2]....
        /*0480*/ 	.word	0x00000810
        /*0484*/ 	.word	0x000000ff
        /*0488*/ 	.word	0x00000008
        /*048c*/ 	.short	0x0100
        /*048e*/ 	.byte	0x05
	.zero		1


	//   ....[3]....
        /*0490*/ 	.word	0x00000820
        /*0494*/ 	.word	0x000000ff
        /*0498*/ 	.word	0x00000028
        /*049c*/ 	.short	0x0100
        /*049e*/ 	.byte	0x05
	.zero		1


	//   ....[4]....
        /*04a0*/ 	.word	0x00000830
        /*04a4*/ 	.word	0x000000ff
        /*04a8*/ 	.word	0x00000010
        /*04ac*/ 	.short	0x0100
        /*04ae*/ 	.byte	0x05
	.zero		1


	//   ....[5]....
        /*04b0*/ 	.word	0x00000840
        /*04b4*/ 	.word	0x000000ff
        /*04b8*/ 	.word	0x00000030
        /*04bc*/ 	.short	0x0100
        /*04be*/ 	.byte	0x05
	.zero		1


	//   ....[6]....
        /*04c0*/ 	.word	0x00000850
        /*04c4*/ 	.word	0x000000ff
        /*04c8*/ 	.word	0x00000018
        /*04cc*/ 	.short	0x0100
        /*04ce*/ 	.byte	0x05
	.zero		1


	//   ....[7]....
        /*04d0*/ 	.word	0x00000860
        /*04d4*/ 	.word	0x000000ff
        /*04d8*/ 	.word	0x00000038
        /*04dc*/ 	.short	0x0100
        /*04de*/ 	.byte	0x05
	.zero		1


	//   ....[8]....
        /*04e0*/ 	.word	0x00000980
        /*04e4*/ 	.word	0x000000ff
        /*04e8*/ 	.word	0x00000040
        /*04ec*/ 	.short	0x0100
        /*04ee*/ 	.byte	0x06
	.zero		1


	//   ....[9]....
        /*04f0*/ 	.word	0x00000990
        /*04f4*/ 	.word	0x000000ff
        /*04f8*/ 	.word	0x00000060
        /*04fc*/ 	.short	0x0100
        /*04fe*/ 	.byte	0x06
	.zero		1


	//   ....[10]....
        /*0500*/ 	.word	0x000009a0
        /*0504*/ 	.word	0x000000ff
        /*0508*/ 	.word	0x00000048
        /*050c*/ 	.short	0x0100
        /*050e*/ 	.byte	0x06
	.zero		1


	//   ....[11]....
        /*0510*/ 	.word	0x000009b0
        /*0514*/ 	.word	0x000000ff
        /*0518*/ 	.word	0x00000068
        /*051c*/ 	.short	0x0100
        /*051e*/ 	.byte	0x06
	.zero		1


	//   ....[12]....
        /*0520*/ 	.word	0x000009c0
        /*0524*/ 	.word	0x000000ff
        /*0528*/ 	.word	0x00000050
        /*052c*/ 	.short	0x0100
        /*052e*/ 	.byte	0x06
	.zero		1


	//   ....[13]....
        /*0530*/ 	.word	0x000009d0
        /*0534*/ 	.word	0x000000ff
        /*0538*/ 	.word	0x00000070
        /*053c*/ 	.short	0x0100
        /*053e*/ 	.byte	0x06
	.zero		1


	//   ....[14]....
        /*0540*/ 	.word	0x000009e0
        /*0544*/ 	.word	0x000000ff
        /*0548*/ 	.word	0x00000058
        /*054c*/ 	.short	0x0100
        /*054e*/ 	.byte	0x06
	.zero		1


	//   ....[15]....
        /*0550*/ 	.word	0x000009f0
        /*0554*/ 	.word	0x000000ff
        /*0558*/ 	.word	0x00000078
        /*055c*/ 	.short	0x0100
        /*055e*/ 	.byte	0x06
	.zero		1


	//   ....[16]....
        /*0560*/ 	.word	0x00000ad0
        /*0564*/ 	.word	0x000000ff
        /*0568*/ 	.word	0x00000080
        /*056c*/ 	.short	0x0100
        /*056e*/ 	.byte	0x05
	.zero		1


	//   ....[17]....
        /*0570*/ 	.word	0x00000ae0
        /*0574*/ 	.word	0x000000ff
        /*0578*/ 	.word	0x00000088
        /*057c*/ 	.short	0x0100
        /*057e*/ 	.byte	0x05
	.zero		1


	//   ....[18]....
        /*0580*/ 	.word	0x00000c00
        /*0584*/ 	.word	0x000000ff
        /*0588*/ 	.word	0x00000090
        /*058c*/ 	.short	0x0100
        /*058e*/ 	.byte	0x06
	.zero		1


	//   ....[19]....
        /*0590*/ 	.word	0x00000c10
        /*0594*/ 	.word	0x000000ff
        /*0598*/ 	.word	0x000000d0
        /*059c*/ 	.short	0x0100
        /*059e*/ 	.byte	0x06
	.zero		1


	//   ....[20]....
        /*05a0*/ 	.word	0x00000c20
        /*05a4*/ 	.word	0x000000ff
        /*05a8*/ 	.word	0x00000098
        /*05ac*/ 	.short	0x0100
        /*05ae*/ 	.byte	0x06
	.zero		1


	//   ....[21]....
        /*05b0*/ 	.word	0x00000c30
        /*05b4*/ 	.word	0x000000ff
        /*05b8*/ 	.word	0x000000d8
        /*05bc*/ 	.short	0x0100
        /*05be*/ 	.byte	0x06
	.zero		1


	//   ....[22]....
        /*05c0*/ 	.word	0x00000c40
        /*05c4*/ 	.word	0x000000ff
        /*05c8*/ 	.word	0x000000a0
        /*05cc*/ 	.short	0x0100
        /*05ce*/ 	.byte	0x06
	.zero		1


	//   ....[23]....
        /*05d0*/ 	.word	0x00000c50
        /*05d4*/ 	.word	0x000000ff
        /*05d8*/ 	.word	0x000000e0
        /*05dc*/ 	.short	0x0100
        /*05de*/ 	.byte	0x06
	.zero		1


	//   ....[24]....
        /*05e0*/ 	.word	0x00000c60
        /*05e4*/ 	.word	0x000000ff
        /*05e8*/ 	.word	0x000000a8
        /*05ec*/ 	.short	0x0100
        /*05ee*/ 	.byte	0x06
	.zero		1


	//   ....[25]....
        /*05f0*/ 	.word	0x00000c70
        /*05f4*/ 	.word	0x000000ff
        /*05f8*/ 	.word	0x000000e8
        /*05fc*/ 	.short	0x0100
        /*05fe*/ 	.byte	0x06
	.zero		1


	//   ....[26]....
        /*0600*/ 	.word	0x00000c80
        /*0604*/ 	.word	0x000000ff
        /*0608*/ 	.word	0x000000b0
        /*060c*/ 	.short	0x0100
        /*060e*/ 	.byte	0x06
	.zero		1


	//   ....[27]....
        /*0610*/ 	.word	0x00000c90
        /*0614*/ 	.word	0x000000ff
        /*0618*/ 	.word	0x000000f0
        /*061c*/ 	.short	0x0100
        /*061e*/ 	.byte	0x06
	.zero		1


	//   ....[28]....
        /*0620*/ 	.word	0x00000ca0
        /*0624*/ 	.word	0x000000ff
        /*0628*/ 	.word	0x000000b8
        /*062c*/ 	.short	0x0100
        /*062e*/ 	.byte	0x06
	.zero		1


	//   ....[29]....
        /*0630*/ 	.word	0x00000cb0
        /*0634*/ 	.word	0x000000ff
        /*0638*/ 	.word	0x000000f8
        /*063c*/ 	.short	0x0100
        /*063e*/ 	.byte	0x06
	.zero		1


	//   ....[30]....
        /*0640*/ 	.word	0x00000cc0
        /*0644*/ 	.word	0x000000ff
        /*0648*/ 	.word	0x000000c0
        /*064c*/ 	.short	0x0100
        /*064e*/ 	.byte	0x06
	.zero		1


	//   ....[31]....
        /*0650*/ 	.word	0x00000cd0
        /*0654*/ 	.word	0x000000ff
        /*0658*/ 	.word	0x00000100
        /*065c*/ 	.short	0x0100
        /*065e*/ 	.byte	0x06
	.zero		1


	//   ....[32]....
        /*0660*/ 	.word	0x00000ce0
        /*0664*/ 	.word	0x000000ff
        /*0668*/ 	.word	0x000000c8
        /*066c*/ 	.short	0x0100
        /*066e*/ 	.byte	0x06
	.zero		1


	//   ....[33]....
        /*0670*/ 	.word	0x00000cf0
        /*0674*/ 	.word	0x000000ff
        /*0678*/ 	.word	0x00000108
        /*067c*/ 	.short	0x0100
        /*067e*/ 	.byte	0x06
	.zero		1


	//   ....[34]....
        /*0680*/ 	.word	0x00000e10
        /*0684*/ 	.word	0x000000ff
        /*0688*/ 	.word	0x00000150
        /*068c*/ 	.short	0x0100
        /*068e*/ 	.byte	0x06
	.zero		1


	//   ....[35]....
        /*0690*/ 	.word	0x00000e20
        /*0694*/ 	.word	0x000000ff
        /*0698*/ 	.word	0x00000190
        /*069c*/ 	.short	0x0100
        /*069e*/ 	.byte	0x06
	.zero		1


	//   ....[36]....
        /*06a0*/ 	.word	0x00000e30
        /*06a4*/ 	.word	0x000000ff
        /*06a8*/ 	.word	0x00000158
        /*06ac*/ 	.short	0x0100
        /*06ae*/ 	.byte	0x06
	.zero		1


	//   ....[37]....
        /*06b0*/ 	.word	0x00000e40
        /*06b4*/ 	.word	0x000000ff
        /*06b8*/ 	.word	0x00000198
        /*06bc*/ 	.short	0x0100
        /*06be*/ 	.byte	0x06
	.zero		1


	//   ....[38]....
        /*06c0*/ 	.word	0x00000e50
        /*06c4*/ 	.word	0x000000ff
        /*06c8*/ 	.word	0x00000160
        /*06cc*/ 	.short	0x0100
        /*06ce*/ 	.byte	0x06
	.zero		1


	//   ....[39]....
        /*06d0*/ 	.word	0x00000e60
        /*06d4*/ 	.word	0x000000ff
        /*06d8*/ 	.word	0x000001a0
        /*06dc*/ 	.short	0x0100
        /*06de*/ 	.byte	0x06
	.zero		1


	//   ....[40]....
        /*06e0*/ 	.word	0x00000e70
        /*06e4*/ 	.word	0x000000ff
        /*06e8*/ 	.word	0x00000168
        /*06ec*/ 	.short	0x0100
        /*06ee*/ 	.byte	0x06
	.zero		1


	//   ....[41]....
        /*06f0*/ 	.word	0x00000e80
        /*06f4*/ 	.word	0x000000ff
        /*06f8*/ 	.word	0x000001a8
        /*06fc*/ 	.short	0x0100
        /*06fe*/ 	.byte	0x06
	.zero		1


	//   ....[42]....
        /*0700*/ 	.word	0x00000e90
        /*0704*/ 	.word	0x000000ff
        /*0708*/ 	.word	0x00000170
        /*070c*/ 	.short	0x0100
        /*070e*/ 	.byte	0x06
	.zero		1


	//   ....[43]....
        /*0710*/ 	.word	0x00000ea0
        /*0714*/ 	.word	0x000000ff
        /*0718*/ 	.word	0x000001b0
        /*071c*/ 	.short	0x0100
        /*071e*/ 	.byte	0x06
	.zero		1


	//   ....[44]....
        /*0720*/ 	.word	0x00000eb0
        /*0724*/ 	.word	0x000000ff
        /*0728*/ 	.word	0x00000178
        /*072c*/ 	.short	0x0100
        /*072e*/ 	.byte	0x06
	.zero		1


	//   ....[45]....
        /*0730*/ 	.word	0x00000ec0
        /*0734*/ 	.word	0x000000ff
        /*0738*/ 	.word	0x000001b8
        /*073c*/ 	.short	0x0100
        /*073e*/ 	.byte	0x06
	.zero		1


	//   ....[46]....
        /*0740*/ 	.word	0x00000ed0
        /*0744*/ 	.word	0x000000ff
        /*0748*/ 	.word	0x00000180
        /*074c*/ 	.short	0x0100
        /*074e*/ 	.byte	0x06
	.zero		1


	//   ....[47]....
        /*0750*/ 	.word	0x00000ee0
        /*0754*/ 	.word	0x000000ff
        /*0758*/ 	.word	0x000001c0
        /*075c*/ 	.short	0x0100
        /*075e*/ 	.byte	0x06
	.zero		1


	//   ....[48]....
        /*0760*/ 	.word	0x00000ef0
        /*0764*/ 	.word	0x000000ff
        /*0768*/ 	.word	0x00000188
        /*076c*/ 	.short	0x0100
        /*076e*/ 	.byte	0x06
	.zero		1


	//   ....[49]....
        /*0770*/ 	.word	0x00000f00
        /*0774*/ 	.word	0x000000ff
        /*0778*/ 	.word	0x000001c8
        /*077c*/ 	.short	0x0100
        /*077e*/ 	.byte	0x06
	.zero		1


	//   ....[50]....
        /*0780*/ 	.word	0x00001030
        /*0784*/ 	.word	0x000000ff
        /*0788*/ 	.word	0x00000110
        /*078c*/ 	.short	0x0100
        /*078e*/ 	.byte	0x06
	.zero		1


	//   ....[51]....
        /*0790*/ 	.word	0x00001040
        /*0794*/ 	.word	0x000000ff
        /*0798*/ 	.word	0x00000120
        /*079c*/ 	.short	0x0100
        /*079e*/ 	.byte	0x06
	.zero		1


	//   ....[52]....
        /*07a0*/ 	.word	0x00001050
        /*07a4*/ 	.word	0x000000ff
        /*07a8*/ 	.word	0x00000118
        /*07ac*/ 	.short	0x0100
        /*07ae*/ 	.byte	0x06
	.zero		1


	//   ....[53]....
        /*07b0*/ 	.word	0x00001060
        /*07b4*/ 	.word	0x000000ff
        /*07b8*/ 	.word	0x00000128
        /*07bc*/ 	.short	0x0100
        /*07be*/ 	.byte	0x06
	.zero		1


	//   ....[54]....
        /*07c0*/ 	.word	0x00001160
        /*07c4*/ 	.word	0x000000ff
        /*07c8*/ 	.word	0x00000140
        /*07cc*/ 	.short	0x0100
        /*07ce*/ 	.byte	0x05
	.zero		1


	//   ....[55]....
        /*07d0*/ 	.word	0x00004210
        /*07d4*/ 	.word	0x000000ff
        /*07d8*/ 	.word	0x00000020
        /*07dc*/ 	.short	0x010a
        /*07de*/ 	.byte	0x05
	.zero		1


	//   ....[56]....
        /*07e0*/ 	.word	0x00004380
        /*07e4*/ 	.word	0x000000ff
        /*07e8*/ 	.word	0x00000020
        /*07ec*/ 	.short	0x010a
        /*07ee*/ 	.byte	0x09
	.zero		1


	//   ....[57]....
        /*07f0*/ 	.word	0x00004500
        /*07f4*/ 	.word	0x000000ff
        /*07f8*/ 	.word	0x00000020
        /*07fc*/ 	.short	0x010a
        /*07fe*/ 	.byte	0x04
	.zero		1


	//   ....[58]....
        /*0800*/ 	.word	0x000045b0
        /*0804*/ 	.word	0x000000ff
        /*0808*/ 	.word	0x00000088
        /*080c*/ 	.short	0x0101
        /*080e*/ 	.byte	0x0c
	.zero		1


	//   ....[59]....
        /*0810*/ 	.word	0x000045d0
        /*0814*/ 	.word	0x000000ff
        /*0818*/ 	.word	0x00000020
        /*081c*/ 	.short	0x010a
        /*081e*/ 	.byte	0x04
	.zero		1


	//   ....[60]....
        /*0820*/ 	.word	0x00004650
        /*0824*/ 	.word	0x000000ff
        /*0828*/ 	.word	0x00000020
        /*082c*/ 	.short	0x010a
        /*082e*/ 	.byte	0x09
	.zero		1


	//   ....[61]....
        /*0830*/ 	.word	0x000047f0
        /*0834*/ 	.word	0x000000ff
        /*0838*/ 	.word	0x00000020
        /*083c*/ 	.short	0x010a
        /*083e*/ 	.byte	0x04
	.zero		1


	//   ....[62]....
        /*0840*/ 	.word	0x000048d0
        /*0844*/ 	.word	0x000000ff
        /*0848*/ 	.word	0x00000150
        /*084c*/ 	.short	0x010a
        /*084e*/ 	.byte	0x04
	.zero		1


	//   ....[63]....
        /*0850*/ 	.word	0x00004a60
        /*0854*/ 	.word	0x000000ff
        /*0858*/ 	.word	0x00000000
        /*085c*/ 	.short	0x0101
        /*085e*/ 	.byte	0x04
	.zero		1


	//   ....[64]....
        /*0860*/ 	.word	0x00004ad0
        /*0864*/ 	.word	0x000000ff
        /*0868*/ 	.word	0x00000000
        /*086c*/ 	.short	0x010a
        /*086e*/ 	.byte	0x04
	.zero		1


	//   ....[65]....
        /*0870*/ 	.word	0x00004b60
        /*0874*/ 	.word	0x000000ff
        /*0878*/ 	.word	0x00000000
        /*087c*/ 	.short	0x010a
        /*087e*/ 	.byte	0x04
	.zero		1


	//   ....[66]....
        /*0880*/ 	.word	0x00004bf0
        /*0884*/ 	.word	0x000000ff
        /*0888*/ 	.word	0x00000000
        /*088c*/ 	.short	0x010a
        /*088e*/ 	.byte	0x04
	.zero		1


	//   ....[67]....
        /*0890*/ 	.word	0x00004c90
        /*0894*/ 	.word	0x00000000
        /*0898*/ 	.word	0x00000000
        /*089c*/ 	.short	0x010a
        /*089e*/ 	.byte	0xff
	.zero		1


	//   ....[68]....
        /*08a0*/ 	.word	0x00006810
        /*08a4*/ 	.word	0x000000ff
        /*08a8*/ 	.word	0x000000d0
        /*08ac*/ 	.short	0x010a
        /*08ae*/ 	.byte	0x04
	.zero		1


	//   ....[69]....
        /*08b0*/ 	.word	0x000069b0
        /*08b4*/ 	.word	0x000000ff
        /*08b8*/ 	.word	0x00000090
        /*08bc*/ 	.short	0x0101
        /*08be*/ 	.byte	0x04
	.zero		1


	//   ....[70]....
        /*08c0*/ 	.word	0x00008430
        /*08c4*/ 	.word	0x000000ff
        /*08c8*/ 	.word	0x000000d0
        /*08cc*/ 	.short	0x010a
        /*08ce*/ 	.byte	0x04
	.zero		1


	//   ....[71]....
        /*08d0*/ 	.word	0x000085b0
        /*08d4*/ 	.word	0x000000ff
        /*08d8*/ 	.word	0x00000090
        /*08dc*/ 	.short	0x0101
        /*08de*/ 	.byte	0x04
	.zero		1


	//   ....[72]....
        /*08e0*/ 	.word	0x00008cd0
        /*08e4*/ 	.word	0x0000000f
        /*08e8*/ 	.word	0x00000088
        /*08ec*/ 	.short	0x010a
        /*08ee*/ 	.byte	0xff
	.zero		1


	//   ....[73]....
        /*08f0*/ 	.word	0x00008f40
        /*08f4*/ 	.word	0x000000ff
        /*08f8*/ 	.word	0x00000060
        /*08fc*/ 	.short	0x010a
        /*08fe*/ 	.byte	0x18
	.zero		1


	//   ....[74]....
        /*0900*/ 	.word	0x00009050
        /*0904*/ 	.word	0x000000ff
        /*0908*/ 	.word	0x00000040
        /*090c*/ 	.short	0x010b
        /*090e*/ 	.byte	0x18
	.zero		1


	//   ....[75]....
        /*0910*/ 	.word	0x000090b0
        /*0914*/ 	.word	0x000000ff
        /*0918*/ 	.word	0x00000000
        /*091c*/ 	.short	0x0101
        /*091e*/ 	.byte	0x04
	.zero		1


	//   ....[76]....
        /*0920*/ 	.word	0x000090e0
        /*0924*/ 	.word	0x000000ff
        /*0928*/ 	.word	0x00000068
        /*092c*/ 	.short	0x010a
        /*092e*/ 	.byte	0x18
	.zero		1


	//   ....[77]....
        /*0930*/ 	.word	0x00009210
        /*0934*/ 	.word	0x000000ff
        /*0938*/ 	.word	0x00000048
        /*093c*/ 	.short	0x010b
        /*093e*/ 	.byte	0x18
	.zero		1


	//   ....[78]....
        /*0940*/ 	.word	0x00009270
        /*0944*/ 	.word	0x000000ff
        /*0948*/ 	.word	0x00000000
        /*094c*/ 	.short	0x0101
        /*094e*/ 	.byte	0x04
	.zero		1


	//   ....[79]....
        /*0950*/ 	.word	0x000092a0
        /*0954*/ 	.word	0x000000ff
        /*0958*/ 	.word	0x00000070
        /*095c*/ 	.short	0x010a
        /*095e*/ 	.byte	0x18
	.zero		1


	//   ....[80]....
        /*0960*/ 	.word	0x000093d0
        /*0964*/ 	.word	0x000000ff
        /*0968*/ 	.word	0x00000050
        /*096c*/ 	.short	0x010b
        /*096e*/ 	.byte	0x18
	.zero		1


	//   ....[81]....
        /*0970*/ 	.word	0x00009430
        /*0974*/ 	.word	0x000000ff
        /*0978*/ 	.word	0x00000000
        /*097c*/ 	.short	0x0101
        /*097e*/ 	.byte	0x04
	.zero		1


	//   ....[82]....
        /*0980*/ 	.word	0x00009460
        /*0984*/ 	.word	0x000000ff
        /*0988*/ 	.word	0x00000078
        /*098c*/ 	.short	0x010a
        /*098e*/ 	.byte	0x18
	.zero		1


	//   ....[83]....
        /*0990*/ 	.word	0x00009590
        /*0994*/ 	.word	0x000000ff
        /*0998*/ 	.word	0x00000058
        /*099c*/ 	.short	0x010b
        /*099e*/ 	.byte	0x18
	.zero		1


	//   ....[84]....
        /*09a0*/ 	.word	0x00009610
        /*09a4*/ 	.word	0x000000ff
        /*09a8*/ 	.word	0x00000000
        /*09ac*/ 	.short	0x0101
        /*09ae*/ 	.byte	0x04
	.zero		1


	//   ....[85]....
        /*09b0*/ 	.word	0x00009660
        /*09b4*/ 	.word	0x000000ff
        /*09b8*/ 	.word	0x00000150
        /*09bc*/ 	.short	0x010a
        /*09be*/ 	.byte	0x08
	.zero		1


	//   ....[86]....
        /*09c0*/ 	.word	0x000097c0
        /*09c4*/ 	.word	0x000000ff
        /*09c8*/ 	.word	0x00000000
        /*09cc*/ 	.short	0x0101
        /*09ce*/ 	.byte	0x08
	.zero		1


	//   ....[87]....
        /*09d0*/ 	.word	0x00009870
        /*09d4*/ 	.word	0x000000ff
        /*09d8*/ 	.word	0x00000060
        /*09dc*/ 	.short	0x010a
        /*09de*/ 	.byte	0x18
	.zero		1


	//   ....[88]....
        /*09e0*/ 	.word	0x000098b0
        /*09e4*/ 	.word	0x000000ff
        /*09e8*/ 	.word	0x00000068
        /*09ec*/ 	.short	0x010a
        /*09ee*/ 	.byte	0x18
	.zero		1


	//   ....[89]....
        /*09f0*/ 	.word	0x000098f0
        /*09f4*/ 	.word	0x000000ff
        /*09f8*/ 	.word	0x00000070
        /*09fc*/ 	.short	0x010a
        /*09fe*/ 	.byte	0x18
	.zero		1


	//   ....[90]....
        /*0a00*/ 	.word	0x00009950
        /*0a04*/ 	.word	0x00000000
        /*0a08*/ 	.word	0x00000078
        /*0a0c*/ 	.short	0x010a
        /*0a0e*/ 	.byte	0xff
	.zero		1


	//   ....[91]....
        /*0a10*/ 	.word	0x0000a3d0
        /*0a14*/ 	.word	0x000000ff
        /*0a18*/ 	.word	0x00000150
        /*0a1c*/ 	.short	0x010a
        /*0a1e*/ 	.byte	0x06
	.zero		1


	//   ....[92]....
        /*0a20*/ 	.word	0x0000a560
        /*0a24*/ 	.word	0x000000ff
        /*0a28*/ 	.word	0x00000000
        /*0a2c*/ 	.short	0x0101
        /*0a2e*/ 	.byte	0x04
	.zero		1


	//   ....[93]....
        /*0a30*/ 	.word	0x0000aaf0
        /*0a34*/ 	.word	0x000000ff
        /*0a38*/ 	.word	0x00000040
        /*0a3c*/ 	.short	0x010a
        /*0a3e*/ 	.byte	0x2b
	.zero		1


	//   ....[94]....
        /*0a40*/ 	.word	0x0000ab50
        /*0a44*/ 	.word	0x00000091
        /*0a48*/ 	.word	0x00000110
        /*0a4c*/ 	.short	0x010a
        /*0a4e*/ 	.byte	0xff
	.zero		1


	//   ....[95]....
        /*0a50*/ 	.word	0x0000ab70
        /*0a54*/ 	.word	0x000000ff
        /*0a58*/ 	.word	0x00000040
        /*0a5c*/ 	.short	0x010a
        /*0a5e*/ 	.byte	0x2b
	.zero		1


	//   ....[96]....
        /*0a60*/ 	.word	0x0000afe0
        /*0a64*/ 	.word	0x00000091
        /*0a68*/ 	.word	0x00000110
        /*0a6c*/ 	.short	0x010a
        /*0a6e*/ 	.byte	0xff
	.zero		1


	//   ....[97]....
        /*0a70*/ 	.word	0x0000c360
        /*0a74*/ 	.word	0x000000ff
        /*0a78*/ 	.word	0x00000000
        /*0a7c*/ 	.short	0x0101
        /*0a7e*/ 	.byte	0x04
	.zero		1


	//   ....[98]....
        /*0a80*/ 	.word	0x0000c3b0
        /*0a84*/ 	.word	0x000000ff
        /*0a88*/ 	.word	0x00000048
        /*0a8c*/ 	.short	0x010a
        /*0a8e*/ 	.byte	0x2b
	.zero		1


	//   ....[99]....
        /*0a90*/ 	.word	0x0000c3e0
        /*0a94*/ 	.word	0x000000ff
        /*0a98*/ 	.word	0x00000048
        /*0a9c*/ 	.short	0x010a
        /*0a9e*/ 	.byte	0x2b
	.zero		1


	//   ....[100]....
        /*0aa0*/ 	.word	0x0000da30
        /*0aa4*/ 	.word	0x000000ff
        /*0aa8*/ 	.word	0x00000000
        /*0aac*/ 	.short	0x0101
        /*0aae*/ 	.byte	0x04
	.zero		1


	//   ....[101]....
        /*0ab0*/ 	.word	0x0000da50
        /*0ab4*/ 	.word	0x000000ff
        /*0ab8*/ 	.word	0x00000050
        /*0abc*/ 	.short	0x010a
        /*0abe*/ 	.byte	0x2b
	.zero		1


	//   ....[102]....
        /*0ac0*/ 	.word	0x0000da70
        /*0ac4*/ 	.word	0x000000ff
        /*0ac8*/ 	.word	0x00000050
        /*0acc*/ 	.short	0x010a
        /*0ace*/ 	.byte	0x2b
	.zero		1


	//   ....[103]....
        /*0ad0*/ 	.word	0x0000f0f0
        /*0ad4*/ 	.word	0x000000ff
        /*0ad8*/ 	.word	0x00000000
        /*0adc*/ 	.short	0x0101
        /*0ade*/ 	.byte	0x04
	.zero		1


	//   ....[104]....
        /*0ae0*/ 	.word	0x0000f110
        /*0ae4*/ 	.word	0x000000ff
        /*0ae8*/ 	.word	0x00000058
        /*0aec*/ 	.short	0x010a
        /*0aee*/ 	.byte	0x2b
	.zero		1


	//   ....[105]....
        /*0af0*/ 	.word	0x0000f130
        /*0af4*/ 	.word	0x000000ff
        /*0af8*/ 	.word	0x00000058
        /*0afc*/ 	.short	0x010a
        /*0afe*/ 	.byte	0x2b
	.zero		1


	//   ....[106]....
        /*0b00*/ 	.word	0x0000f8a0
        /*0b04*/ 	.word	0x00000091
        /*0b08*/ 	.word	0x00000000
        /*0b0c*/ 	.short	0x0101
        /*0b0e*/ 	.byte	0xff
	.zero		1


	//   ....[107]....
        /*0b10*/ 	.word	0x000108c0
        /*0b14*/ 	.word	0x000000ff
        /*0b18*/ 	.word	0x00000000
        /*0b1c*/ 	.short	0x0101
        /*0b1e*/ 	.byte	0x04
	.zero		1


	//   ....[108]....
        /*0b20*/ 	.word	0x00010960
        /*0b24*/ 	.word	0x000000ff
        /*0b28*/ 	.word	0x00000000
        /*0b2c*/ 	.short	0x0101
        /*0b2e*/ 	.byte	0x04
	.zero		1


	//   ....[109]....
        /*0b30*/ 	.word	0x00011250
        /*0b34*/ 	.word	0x000000ff
        /*0b38*/ 	.word	0x00000090
        /*0b3c*/ 	.short	0x010a
        /*0b3e*/ 	.byte	0x17
	.zero		1


	//   ....[110]....
        /*0b40*/ 	.word	0x00011390
        /*0b44*/ 	.word	0x000000ff
        /*0b48*/ 	.word	0x00000000
        /*0b4c*/ 	.short	0x0101
        /*0b4e*/ 	.byte	0x06
	.zero		1


	//   ....[111]....
        /*0b50*/ 	.word	0x00011400
        /*0b54*/ 	.word	0x000000ff
        /*0b58*/ 	.word	0x00000190
        /*0b5c*/ 	.short	0x010a
        /*0b5e*/ 	.byte	0x17
	.zero		1


	//   ....[112]....
        /*0b60*/ 	.word	0x000124a0
        /*0b64*/ 	.word	0x000000ff
        /*0b68*/ 	.word	0x00000150
        /*0b6c*/ 	.short	0x0101
        /*0b6e*/ 	.byte	0x17
	.zero		1


	//   ....[113]....
        /*0b70*/ 	.word	0x000127a0
        /*0b74*/ 	.word	0x000000ff
        /*0b78*/ 	.word	0x00000008
        /*0b7c*/ 	.short	0x010a
        /*0b7e*/ 	.byte	0x06
	.zero		1


	//   ....[114]....
        /*0b80*/ 	.word	0x000127c0
        /*0b84*/ 	.word	0x000000ff
        /*0b88*/ 	.word	0x00000008
        /*0b8c*/ 	.short	0x010a
        /*0b8e*/ 	.byte	0x06
	.zero		1


	//   ....[115]....
        /*0b90*/ 	.word	0x00012950
        /*0b94*/ 	.word	0x000000ff
        /*0b98*/ 	.word	0x00000008
        /*0b9c*/ 	.short	0x010a
        /*0b9e*/ 	.byte	0x06
	.zero		1


	//   ....[116]....
        /*0ba0*/ 	.word	0x00012970
        /*0ba4*/ 	.word	0x000000ff
        /*0ba8*/ 	.word	0x00000008
        /*0bac*/ 	.short	0x010a
        /*0bae*/ 	.byte	0x06
	.zero		1


	//   ....[117]....
        /*0bb0*/ 	.word	0x00012a30
        /*0bb4*/ 	.word	0x000000ff
        /*0bb8*/ 	.word	0x00000000
        /*0bbc*/ 	.short	0x0101
        /*0bbe*/ 	.byte	0x05
	.zero		1


	//   ....[118]....
        /*0bc0*/ 	.word	0x00012d10
        /*0bc4*/ 	.word	0x000000ff
        /*0bc8*/ 	.word	0x00000000
        /*0bcc*/ 	.short	0x010a
        /*0bce*/ 	.byte	0x09
	.zero		1


	//   ....[119]....
        /*0bd0*/ 	.word	0x00012d70
        /*0bd4*/ 	.word	0x000000ff
        /*0bd8*/ 	.word	0x00000120
        /*0bdc*/ 	.short	0x010a
        /*0bde*/ 	.byte	0x0c
	.zero		1


	//   ....[120]....
        /*0be0*/ 	.word	0x00012ed0
        /*0be4*/ 	.word	0x000000ff
        /*0be8*/ 	.word	0x00000000
        /*0bec*/ 	.short	0x010a
        /*0bee*/ 	.byte	0x09
	.zero		1


	//   ....[121]....
        /*0bf0*/ 	.word	0x00013000
        /*0bf4*/ 	.word	0x000000ff
        /*0bf8*/ 	.word	0x00000000
        /*0bfc*/ 	.short	0x010a
        /*0bfe*/ 	.byte	0x1e
	.zero		1


	//   ....[122]....
        /*0c00*/ 	.word	0x000132a0
        /*0c04*/ 	.word	0x000000ff
        /*0c08*/ 	.word	0x00000150
        /*0c0c*/ 	.short	0x010a
        /*0c0e*/ 	.byte	0x09
	.zero		1


	//   ....[123]....
        /*0c10*/ 	.word	0x000133d0
        /*0c14*/ 	.word	0x000000ff
        /*0c18*/ 	.word	0x00000000
        /*0c1c*/ 	.short	0x0101
        /*0c1e*/ 	.byte	0x09
	.zero		1


	//   ....[124]....
        /*0c20*/ 	.word	0x00013500
        /*0c24*/ 	.word	0x000000ff
        /*0c28*/ 	.word	0x00000120
        /*0c2c*/ 	.short	0x010a
        /*0c2e*/ 	.byte	0x06
	.zero		1


	//   ....[125]....
        /*0c30*/ 	.word	0x000135c0
        /*0c34*/ 	.word	0x00000000
        /*0c38*/ 	.word	0x00000120
        /*0c3c*/ 	.short	0x010a
        /*0c3e*/ 	.byte	0xff
	.zero		1


	//   ....[126]....
        /*0c40*/ 	.word	0x00013600
        /*0c44*/ 	.word	0x00000000
        /*0c48*/ 	.word	0x00000120
        /*0c4c*/ 	.short	0x010a
        /*0c4e*/ 	.byte	0xff
	.zero		1


	//   ....[127]....
        /*0c50*/ 	.word	0x00013670
        /*0c54*/ 	.word	0x000000ff
        /*0c58*/ 	.word	0x00000000
        /*0c5c*/ 	.short	0x0101
        /*0c5e*/ 	.byte	0x06
	.zero		1


	//   ....[128]....
        /*0c60*/ 	.word	0x000136b0
        /*0c64*/ 	.word	0x000000ff
        /*0c68*/ 	.word	0x00000140
        /*0c6c*/ 	.short	0x010a
        /*0c6e*/ 	.byte	0x04
	.zero		1


	//   ....[129]....
        /*0c70*/ 	.word	0x000136f0
        /*0c74*/ 	.word	0x000000ff
        /*0c78*/ 	.word	0x00000000
        /*0c7c*/ 	.short	0x0101
        /*0c7e*/ 	.byte	0x06
	.zero		1


	//   ....[130]....
        /*0c80*/ 	.word	0x00013950
        /*0c84*/ 	.word	0x00000000
        /*0c88*/ 	.word	0x00000020
        /*0c8c*/ 	.short	0x010a
        /*0c8e*/ 	.byte	0xff
	.zero		1


	//   ....[131]....
        /*0c90*/ 	.word	0x000139b0
        /*0c94*/ 	.word	0x00000000
        /*0c98*/ 	.word	0x00000020
        /*0c9c*/ 	.short	0x010a
        /*0c9e*/ 	.byte	0xff
	.zero		1


	//   ....[132]....
        /*0ca0*/ 	.word	0x00013a10
        /*0ca4*/ 	.word	0x00000000
        /*0ca8*/ 	.word	0x00000150
        /*0cac*/ 	.short	0x010a
        /*0cae*/ 	.byte	0xff
	.zero		1


	//   ....[133]....
        /*0cb0*/ 	.word	0x00013a70
        /*0cb4*/ 	.word	0x00000000
        /*0cb8*/ 	.word	0x00000000
        /*0cbc*/ 	.short	0x010a
        /*0cbe*/ 	.byte	0xff
	.zero		1


	//   ....[134]....
        /*0cc0*/ 	.word	0x00013ad0
        /*0cc4*/ 	.word	0x00000000
        /*0cc8*/ 	.word	0x00000000
        /*0ccc*/ 	.short	0x010a
        /*0cce*/ 	.byte	0xff
	.zero		1


	//   ....[135]....
        /*0cd0*/ 	.word	0x00013b30
        /*0cd4*/ 	.word	0x00000000
        /*0cd8*/ 	.word	0x00000000
        /*0cdc*/ 	.short	0x010a
        /*0cde*/ 	.byte	0xff
	.zero		1


	//   ....[136]....
        /*0ce0*/ 	.word	0x00013b90
        /*0ce4*/ 	.word	0x00000010
        /*0ce8*/ 	.word	0x000000d0
        /*0cec*/ 	.short	0x010a
        /*0cee*/ 	.byte	0xff
	.zero		1


	//   ....[137]....
        /*0cf0*/ 	.word	0x00013bf0
        /*0cf4*/ 	.word	0x0000000b
        /*0cf8*/ 	.word	0x000000d0
        /*0cfc*/ 	.short	0x010a
        /*0cfe*/ 	.byte	0xff
	.zero		1


	//   ....[138]....
        /*0d00*/ 	.word	0x00013c40
        /*0d04*/ 	.word	0x0000000f
        /*0d08*/ 	.word	0x00000088
        /*0d0c*/ 	.short	0x010a
        /*0d0e*/ 	.byte	0xff
	.zero		1


	//   ....[139]....
        /*0d10*/ 	.word	0x00013ca0
        /*0d14*/ 	.word	0x00000000
        /*0d18*/ 	.word	0x00000060
        /*0d1c*/ 	.short	0x010a
        /*0d1e*/ 	.byte	0xff
	.zero		1


	//   ....[140]....
        /*0d20*/ 	.word	0x00013d00
        /*0d24*/ 	.word	0x00000000
        /*0d28*/ 	.word	0x00000068
        /*0d2c*/ 	.short	0x010a
        /*0d2e*/ 	.byte	0xff
	.zero		1


	//   ....[141]....
        /*0d30*/ 	.word	0x00013d60
        /*0d34*/ 	.word	0x00000000
        /*0d38*/ 	.word	0x00000070
        /*0d3c*/ 	.short	0x010a
        /*0d3e*/ 	.byte	0xff
	.zero		1


	//   ....[142]....
        /*0d40*/ 	.word	0x00013dc0
        /*0d44*/ 	.word	0x00000000
        /*0d48*/ 	.word	0x00000078
        /*0d4c*/ 	.short	0x010a
        /*0d4e*/ 	.byte	0xff
	.zero		1


	//   ....[143]....
        /*0d50*/ 	.word	0x00013e20
        /*0d54*/ 	.word	0x00000000
        /*0d58*/ 	.word	0x00000150
        /*0d5c*/ 	.short	0x010a
        /*0d5e*/ 	.byte	0xff
	.zero		1


	//   ....[144]....
        /*0d60*/ 	.word	0x00013e80
        /*0d64*/ 	.word	0x00000000
        /*0d68*/ 	.word	0x00000060
        /*0d6c*/ 	.short	0x010a
        /*0d6e*/ 	.byte	0xff
	.zero		1


	//   ....[145]....
        /*0d70*/ 	.word	0x00013ee0
        /*0d74*/ 	.word	0x00000000
        /*0d78*/ 	.word	0x00000068
        /*0d7c*/ 	.short	0x010a
        /*0d7e*/ 	.byte	0xff
	.zero		1


	//   ....[146]....
        /*0d80*/ 	.word	0x00013f40
        /*0d84*/ 	.word	0x00000000
        /*0d88*/ 	.word	0x00000070
        /*0d8c*/ 	.short	0x010a
        /*0d8e*/ 	.byte	0xff
	.zero		1


	//   ....[147]....
        /*0d90*/ 	.word	0x00013fa0
        /*0d94*/ 	.word	0x00000000
        /*0d98*/ 	.word	0x00000150
        /*0d9c*/ 	.short	0x010a
        /*0d9e*/ 	.byte	0xff
	.zero		1


	//   ....[148]....
        /*0da0*/ 	.word	0x00014060
        /*0da4*/ 	.word	0x00000003
        /*0da8*/ 	.word	0x00000040
        /*0dac*/ 	.short	0x010a
        /*0dae*/ 	.byte	0xff
	.zero		1


	//   ....[149]....
        /*0db0*/ 	.word	0x000140b0
        /*0db4*/ 	.word	0x00000091
        /*0db8*/ 	.word	0x00000110
        /*0dbc*/ 	.short	0x010a
        /*0dbe*/ 	.byte	0xff
	.zero		1


	//   ....[150]....
        /*0dc0*/ 	.word	0x00014110
        /*0dc4*/ 	.word	0x00000003
        /*0dc8*/ 	.word	0x00000048
        /*0dcc*/ 	.short	0x010a
        /*0dce*/ 	.byte	0xff
	.zero		1


	//   ....[151]....
        /*0dd0*/ 	.word	0x00014170
        /*0dd4*/ 	.word	0x00000000
        /*0dd8*/ 	.word	0x00000050
        /*0ddc*/ 	.short	0x010a
        /*0dde*/ 	.byte	0xff
	.zero		1


	//   ....[152]....
        /*0de0*/ 	.word	0x000141d0
        /*0de4*/ 	.word	0x00000000
        /*0de8*/ 	.word	0x00000058
        /*0dec*/ 	.short	0x010a
        /*0dee*/ 	.byte	0xff
	.zero		1


	//   ....[153]....
        /*0df0*/ 	.word	0x00014230
        /*0df4*/ 	.word	0x00000004
        /*0df8*/ 	.word	0x00000090
        /*0dfc*/ 	.short	0x010a
        /*0dfe*/ 	.byte	0xff
	.zero		1


	//   ....[154]....
        /*0e00*/ 	.word	0x00014290
        /*0e04*/ 	.word	0x00000004
        /*0e08*/ 	.word	0x00000190
        /*0e0c*/ 	.short	0x010a
        /*0e0e*/ 	.byte	0xff
	.zero		1


	//   ....[155]....
        /*0e10*/ 	.word	0x000142f0
        /*0e14*/ 	.word	0x00000000
        /*0e18*/ 	.word	0x00000008
        /*0e1c*/ 	.short	0x010a
        /*0e1e*/ 	.byte	0xff
	.zero		1


	//   ....[156]....
        /*0e20*/ 	.word	0x000143d0
        /*0e24*/ 	.word	0x00000000
        /*0e28*/ 	.word	0x00000008
        /*0e2c*/ 	.short	0x010a
        /*0e2e*/ 	.byte	0xff
	.zero		1


	//   ....[157]....
        /*0e30*/ 	.word	0x00014430
        /*0e34*/ 	.word	0x00000003
        /*0e38*/ 	.word	0x00000120
        /*0e3c*/ 	.short	0x010a
        /*0e3e*/ 	.byte	0xff
	.zero		1


	//   ....[158]....
        /*0e40*/ 	.word	0x00014490
        /*0e44*/ 	.word	0x00000003
        /*0e48*/ 	.word	0x00000000
        /*0e4c*/ 	.short	0x010a
        /*0e4e*/ 	.byte	0xff
	.zero		1


	//   ....[159]....
        /*0e50*/ 	.word	0x000144f0
        /*0e54*/ 	.word	0x00000003
        /*0e58*/ 	.word	0x00000150
        /*0e5c*/ 	.short	0x010a
        /*0e5e*/ 	.byte	0xff
	.zero		1


	//   ....[160]....
        /*0e60*/ 	.word	0x00014550
        /*0e64*/ 	.word	0x00000000
        /*0e68*/ 	.word	0x00000120
        /*0e6c*/ 	.short	0x010a
        /*0e6e*/ 	.byte	0xff
	.zero		1


	//   ....[161]....
        /*0e70*/ 	.word	0x000145b0
        /*0e74*/ 	.word	0x00000000
        /*0e78*/ 	.word	0x00000140
        /*0e7c*/ 	.short	0x010a
        /*0e7e*/ 	.byte	0xff
	.zero		1


	//----- nvinfo : EIATTR_NUM_MBARRIERS
	.align		4
.L_49:
        /*0e80*/ 	.byte	0x03, 0x38
        /*0e82*/ 	.short	0x0037


	//----- nvinfo : EIATTR_EXIT_INSTR_OFFSETS
	.align		4
        /*0e84*/ 	.byte	0x04, 0x1c
        /*0e86*/ 	.short	(.L_51 - .L_50)


	//   ....[0]....
.L_50:
        /*0e88*/ 	.word	0x000037d0


	//   ....[1]....
        /*0e8c*/ 	.word	0x00004cc0


	//   ....[2]....
        /*0e90*/ 	.word	0x00008650


	//   ....[3]....
        /*0e94*/ 	.word	0x00009980


	//   ....[4]....
        /*0e98*/ 	.word	0x00010970


	//   ....[5]....
        /*0e9c*/ 	.word	0x000109a0


	//   ....[6]....
        /*0ea0*/ 	.word	0x00012570


	//   ....[7]....
        /*0ea4*/ 	.word	0x00013930


	//----- nvinfo : EIATTR_INDIRECT_BRANCH_TARGETS
	.align		4
.L_51:
        /*0ea8*/ 	.byte	0x04, 0x34
        /*0eaa*/ 	.short	(.L_53 - .L_52)


	//   ....[0]....
.L_52:
        /*0eac*/ 	.word	.L_x_286@srel
        /*0eb0*/ 	.short	0x0
        /*0eb2*/ 	.short	0x0
        /*0eb4*/ 	.word	0xa
        /*0eb8*/ 	.word	.L_x_287@srel
        /* <DEDUP_REMOVED lines=9> */


	//----- nvinfo : EIATTR_MAX_THREADS
	.align		4
.L_53:
        /*0ee0*/ 	.byte	0x04, 0x05
        /*0ee2*/ 	.short	(.L_55 - .L_54)
.L_54:
        /*0ee4*/ 	.word	0x00000180
        /*0ee8*/ 	.word	0x00000001
        /*0eec*/ 	.word	0x00000001


	//----- nvinfo : EIATTR_CRS_STACK_SIZE
	.align		4
.L_55:
        /*0ef0*/ 	.byte	0x04, 0x1e
        /*0ef2*/ 	.short	(.L_57 - .L_56)
.L_56:
        /*0ef4*/ 	.word	0x00000000


	//----- nvinfo : EIATTR_CBANK_PARAM_SIZE
	.align		4
.L_57:
        /*0ef8*/ 	.byte	0x03, 0x19
        /*0efa*/ 	.short	0x0900


	//----- nvinfo : EIATTR_PARAM_CBANK
	.align		4
        /*0efc*/ 	.byte	0x04, 0x0a
        /*0efe*/ 	.short	(.L_59 - .L_58)
	.align		4
.L_58:
        /*0f00*/ 	.word	index@(.nv.constant0._ZN7cutlass13device_kernelINS_4gemm6kernel13GemmUniversalINS1_17GroupProblemShapeIN4cute5tupleIJiiiEEEEENS1_10collective13CollectiveMmaINS1_40MainloopSm100ArrayTmaUmmaWarpSpecializedILi4ELi8ELi2ENS6_IJNS5_1CILi2EEENSC_ILi1EEESE_EEEEENS6_IJNSC_ILi256EEESH_NSC_ILi64EEEEEENS_6half_tEPNS6_IJlSE_NSC_ILi0EEEEEESK_SN_NS5_8TiledMMAINS5_8MMA_AtomIJNS5_26SM100_MMA_F16BF16_2x1SM_SSISK_SK_fLi256ELi256ELNS5_4UMMA5MajorE0ELSS_0ELNSR_7ScaleInE0ELST_0EEEEEENS5_6LayoutINS6_IJSE_SE_SE_EEENS6_IJSL_SL_SL_EEEEENS6_IJNS5_10UnderscoreES10_S10_EEEEENS5_18SM100_TMA_2SM_LOADENS5_14ComposedLayoutINS5_7SwizzleILi3ELi4ELi3EEENS5_18smem_ptr_flag_bitsILi16EEENSW_INS6_IJNSC_ILi8EEESI_EEENS6_IJSI_SE_EEEEEEEvNS5_8identityES13_S1D_vS1E_EENS_8epilogue10collective18CollectiveEpilogueINS1G_31Sm100PtrArrayTmaWarpSpecializedILi4ELi2ELi64ELb1ELb0EEEJNS6_IJNSC_ILi128EEESH_SI_EEENS6_IJNSW_IS1L_SE_EENSW_ISI_SE_EEEEESK_PNS6_IJSE_lSL_EEESK_S1R_NS1G_6fusion15FusionCallbacksIS1K_NS1S_17LinearCombinationISK_fSK_fLNS_15FloatRoundStyleE2EEES1M_S1P_JEEENS5_5SM1004TMEM4LOAD26SM100_TMEM_LOAD_16dp256b8xENS5_13SM90_TMA_LOADENS14_IS16_S18_NSW_INS6_IJSI_S19_EEENS6_IJSE_SI_EEEEEEENS5_17SM75_U16x8_LDSM_TENS5_14SM90_TMA_STOREES26_NS5_17SM90_U16x8_STSM_TENS5_39AutoVectorizingCopyWithAssumedAlignmentILi128EEEEEEvvEEEEvNT_6ParamsE)
        /*0f04*/ 	.short	0x0380
        /*0f06*/ 	.short	0x0900


	//----- nvinfo : EIATTR_SW_WAR
	.align		4
.L_59:
        /*0f08*/ 	.byte	0x04, 0x36
        /*0f0a*/ 	.short	(.L_61 - .L_60)
.L_60:
        /*0f0c*/ 	.word	0x00000008
.L_61:


//--------------------- .nv.callgraph             --------------------------
	.section	.nv.callgraph,"",@"SHT_CUDA_CALLGRAPH"
	.align	4
	.sectionentsize	8
	.align		4
        /*0000*/ 	.word	0x00000000
	.align		4
        /*0004*/ 	.word	0xffffffff
	.align		4
        /*0008*/ 	.word	index@(_ZN7cutlass13device_kernelINS_4gemm6kernel13GemmUniversalINS1_17GroupProblemShapeIN4cute5tupleIJiiiEEEEENS1_10collective13CollectiveMmaINS1_40MainloopSm100ArrayTmaUmmaWarpSpecializedILi4ELi8ELi2ENS6_IJNS5_1CILi2EEENSC_ILi1EEESE_EEEEENS6_IJNSC_ILi256EEESH_NSC_ILi64EEEEEENS_6half_tEPNS6_IJlSE_NSC_ILi0EEEEEESK_SN_NS5_8TiledMMAINS5_8MMA_AtomIJNS5_26SM100_MMA_F16BF16_2x1SM_SSISK_SK_fLi256ELi256ELNS5_4UMMA5MajorE0ELSS_0ELNSR_7ScaleInE0ELST_0EEEEEENS5_6LayoutINS6_IJSE_SE_SE_EEENS6_IJSL_SL_SL_EEEEENS6_IJNS5_10UnderscoreES10_S10_EEEEENS5_18SM100_TMA_2SM_LOADENS5_14ComposedLayoutINS5_7SwizzleILi3ELi4ELi3EEENS5_18smem_ptr_flag_bitsILi16EEENSW_INS6_IJNSC_ILi8EEESI_EEENS6_IJSI_SE_EEEEEEEvNS5_8identityES13_S1D_vS1E_EENS_8epilogue10collective18CollectiveEpilogueINS1G_31Sm100PtrArrayTmaWarpSpecializedILi4ELi2ELi64ELb1ELb0EEEJNS6_IJNSC_ILi128EEESH_SI_EEENS6_IJNSW_IS1L_SE_EENSW_ISI_SE_EEEEESK_PNS6_IJSE_lSL_EEESK_S1R_NS1G_6fusion15FusionCallbacksIS1K_NS1S_17LinearCombinationISK_fSK_fLNS_15FloatRoundStyleE2EEES1M_S1P_JEEENS5_5SM1004TMEM4LOAD26SM100_TMEM_LOAD_16dp256b8xENS5_13SM90_TMA_LOADENS14_IS16_S18_NSW_INS6_IJSI_S19_EEENS6_IJSE_SI_EEEEEEENS5_17SM75_U16x8_LDSM_TENS5_14SM90_TMA_STOREES26_NS5_17SM90_U16x8_STSM_TENS5_39AutoVectorizingCopyWithAssumedAlignmentILi128EEEEEEvvEEEEvNT_6ParamsE)
	.align		4
        /*000c*/ 	.word	index@(__assertfail)
	.align		4
        /*0010*/ 	.word	0x00000000
	.align		4
        /*0014*/ 	.word	0xfffffffe
	.align		4
        /*0018*/ 	.word	0x00000000
	.align		4
        /*001c*/ 	.word	0xfffffffd
	.align		4
        /*0020*/ 	.word	0x00000000
	.align		4
        /*0024*/ 	.word	0xfffffffc


//--------------------- .nv.constant4             --------------------------
	.section	.nv.constant4,"a",@progbits
	.align	8
	.align		8
.nv.constant4:
        /*0000*/ 	.dword	__assertfail
	.align		8
        /*0008*/ 	.dword	__unnamed_1
	.align		8
        /*0010*/ 	.dword	__unnamed_2
	.align		8
        /*0018*/ 	.dword	_ZN39_INTERNAL_1a8af519_4_k_cu_af59496d_40114cuda3std3__45__cpo5beginE
	.align		8
        /*0020*/ 	.dword	_ZN39_INTERNAL_1a8af519_4_k_cu_af59496d_40114cuda3std3__45__cpo3endE
	.align		8
        /*0028*/ 	.dword	_ZN39_INTERNAL_1a8af519_4_k_cu_af59496d_40114cuda3std3__45__cpo6cbeginE
	.align		8
        /*0030*/ 	.dword	_ZN39_INTERNAL_1a8af519_4_k_cu_af59496d_40114cuda3std3__45__cpo4cendE
	.align		8
        /*0038*/ 	.dword	_ZN39_INTERNAL_1a8af519_4_k_cu_af59496d_40114cuda3std3__441_GLOBAL__N__1a8af519_4_k_cu_af59496d_40116ignoreE
	.align		8
        /*0040*/ 	.dword	_ZN39_INTERNAL_1a8af519_4_k_cu_af59496d_40114cuda3std3__419piecewise_constructE
	.align		8
        /*0048*/ 	.dword	_ZN39_INTERNAL_1a8af519_4_k_cu_af59496d_40114cuda3std3__48in_placeE
	.align		8
        /*0050*/ 	.dword	_ZN39_INTERNAL_1a8af519_4_k_cu_af59496d_40114cuda3std6ranges3__45__cpo4swapE
	.align		8
        /*0058*/ 	.dword	_ZN39_INTERNAL_1a8af519_4_k_cu_af59496d_40114cuda3std6ranges3__45__cpo9iter_moveE
	.align		8
        /*0060*/ 	.dword	_ZN39_INTERNAL_1a8af519_4_k_cu_af59496d_40114cute7productE
	.align		8
        /*0068*/ 	.dword	_ZN39_INTERNAL_1a8af519_4_k_cu_af59496d_40114cute1_E
	.align		8
        /*0070*/ 	.dword	$str$24
	.align		8
        /*0078*/ 	.dword	$str$25
	.align		8
        /*0080*/ 	.dword	$str$26
	.align		8
        /*0088*/ 	.dword	$str$27


//--------------------- .nv.constant2._ZN7cutlass13device_kernelINS_4gemm6kernel13GemmUniversalINS1_17GroupProblemShapeIN4cute5tupleIJiiiEEEEENS1_10collective13CollectiveMmaINS1_40MainloopSm100ArrayTmaUmmaWarpSpecializedILi4ELi8ELi2ENS6_IJNS5_1CILi2EEENSC_ILi1EEESE_EEEEENS6_IJNSC_ILi256EEESH_NSC_ILi64EEEEEENS_6half_tEPNS6_IJlSE_NSC_ILi0EEEEEESK_SN_NS5_8TiledMMAINS5_8MMA_AtomIJNS5_26SM100_MMA_F16BF16_2x1SM_SSISK_SK_fLi256ELi256ELNS5_4UMMA5MajorE0ELSS_0ELNSR_7ScaleInE0ELST_0EEEEEENS5_6LayoutINS6_IJSE_SE_SE_EEENS6_IJSL_SL_SL_EEEEENS6_IJNS5_10UnderscoreES10_S10_EEEEENS5_18SM100_TMA_2SM_LOADENS5_14ComposedLayoutINS5_7SwizzleILi3ELi4ELi3EEENS5_18smem_ptr_flag_bitsILi16EEENSW_INS6_IJNSC_ILi8EEESI_EEENS6_IJSI_SE_EEEEEEEvNS5_8identityES13_S1D_vS1E_EENS_8epilogue10collective18CollectiveEpilogueINS1G_31Sm100PtrArrayTmaWarpSpecializedILi4ELi2ELi64ELb1ELb0EEEJNS6_IJNSC_ILi128EEESH_SI_EEENS6_IJNSW_IS1L_SE_EENSW_ISI_SE_EEEEESK_PNS6_IJSE_lSL_EEESK_S1R_NS1G_6fusion15FusionCallbacksIS1K_NS1S_17LinearCombinationISK_fSK_fLNS_15FloatRoundStyleE2EEES1M_S1P_JEEENS5_5SM1004TMEM4LOAD26SM100_TMEM_LOAD_16dp256b8xENS5_13SM90_TMA_LOADENS14_IS16_S18_NSW_INS6_IJSI_S19_EEENS6_IJSE_SI_EEEEEEENS5_17SM75_U16x8_LDSM_TENS5_14SM90_TMA_STOREES26_NS5_17SM90_U16x8_STSM_TENS5_39AutoVectorizingCopyWithAssumedAlignmentILi128EEEEEEvvEEEEvNT_6ParamsE --------------------------
	.section	.nv.constant2._ZN7cutlass13device_kernelINS_4gemm6kernel13GemmUniversalINS1_17GroupProblemShapeIN4cute5tupleIJiiiEEEEENS1_10collective13CollectiveMmaINS1_40MainloopSm100ArrayTmaUmmaWarpSpecializedILi4ELi8ELi2ENS6_IJNS5_1CILi2EEENSC_ILi1EEESE_EEEEENS6_IJNSC_ILi256EEESH_NSC_ILi64EEEEEENS_6half_tEPNS6_IJlSE_NSC_ILi0EEEEEESK_SN_NS5_8TiledMMAINS5_8MMA_AtomIJNS5_26SM100_MMA_F16BF16_2x1SM_SSISK_SK_fLi256ELi256ELNS5_4UMMA5MajorE0ELSS_0ELNSR_7ScaleInE0ELST_0EEEEEENS5_6LayoutINS6_IJSE_SE_SE_EEENS6_IJSL_SL_SL_EEEEENS6_IJNS5_10UnderscoreES10_S10_EEEEENS5_18SM100_TMA_2SM_LOADENS5_14ComposedLayoutINS5_7SwizzleILi3ELi4ELi3EEENS5_18smem_ptr_flag_bitsILi16EEENSW_INS6_IJNSC_ILi8EEESI_EEENS6_IJSI_SE_EEEEEEEvNS5_8identityES13_S1D_vS1E_EENS_8epilogue10collective18CollectiveEpilogueINS1G_31Sm100PtrArrayTmaWarpSpecializedILi4ELi2ELi64ELb1ELb0EEEJNS6_IJNSC_ILi128EEESH_SI_EEENS6_IJNSW_IS1L_SE_EENSW_ISI_SE_EEEEESK_PNS6_IJSE_lSL_EEESK_S1R_NS1G_6fusion15FusionCallbacksIS1K_NS1S_17LinearCombinationISK_fSK_fLNS_15FloatRoundStyleE2EEES1M_S1P_JEEENS5_5SM1004TMEM4LOAD26SM100_TMEM_LOAD_16dp256b8xENS5_13SM90_TMA_LOADENS14_IS16_S18_NSW_INS6_IJSI_S19_EEENS6_IJSE_SI_EEEEEEENS5_17SM75_U16x8_LDSM_TENS5_14SM90_TMA_STOREES26_NS5_17SM90_U16x8_STSM_TENS5_39AutoVectorizingCopyWithAssumedAlignmentILi128EEEEEEvvEEEEvNT_6ParamsE,"a",@progbits
	.sectionflags	@""
	.align	4
.nv.constant2._ZN7cutlass13device_kernelINS_4gemm6kernel13GemmUniversalINS1_17GroupProblemShapeIN4cute5tupleIJiiiEEEEENS1_10collective13CollectiveMmaINS1_40MainloopSm100ArrayTmaUmmaWarpSpecializedILi4ELi8ELi2ENS6_IJNS5_1CILi2EEENSC_ILi1EEESE_EEEEENS6_IJNSC_ILi256EEESH_NSC_ILi64EEEEEENS_6half_tEPNS6_IJlSE_NSC_ILi0EEEEEESK_SN_NS5_8TiledMMAINS5_8MMA_AtomIJNS5_26SM100_MMA_F16BF16_2x1SM_SSISK_SK_fLi256ELi256ELNS5_4UMMA5MajorE0ELSS_0ELNSR_7ScaleInE0ELST_0EEEEEENS5_6LayoutINS6_IJSE_SE_SE_EEENS6_IJSL_SL_SL_EEEEENS6_IJNS5_10UnderscoreES10_S10_EEEEENS5_18SM100_TMA_2SM_LOADENS5_14ComposedLayoutINS5_7SwizzleILi3ELi4ELi3EEENS5_18smem_ptr_flag_bitsILi16EEENSW_INS6_IJNSC_ILi8EEESI_EEENS6_IJSI_SE_EEEEEEEvNS5_8identityES13_S1D_vS1E_EENS_8epilogue10collective18CollectiveEpilogueINS1G_31Sm100PtrArrayTmaWarpSpecializedILi4ELi2ELi64ELb1ELb0EEEJNS6_IJNSC_ILi128EEESH_SI_EEENS6_IJNSW_IS1L_SE_EENSW_ISI_SE_EEEEESK_PNS6_IJSE_lSL_EEESK_S1R_NS1G_6fusion15FusionCallbacksIS1K_NS1S_17LinearCombinationISK_fSK_fLNS_15FloatRoundStyleE2EEES1M_S1P_JEEENS5_5SM1004TMEM4LOAD26SM100_TMEM_LOAD_16dp256b8xENS5_13SM90_TMA_LOADENS14_IS16_S18_NSW_INS6_IJSI_S19_EEENS6_IJSE_SI_EEEEEEENS5_17SM75_U16x8_LDSM_TENS5_14SM90_TMA_STOREES26_NS5_17SM90_U16x8_STSM_TENS5_39AutoVectorizingCopyWithAssumedAlignmentILi128EEEEEEvvEEEEvNT_6ParamsE:
        /*0000*/ 	.byte	0x90, 0x25, 0x01, 0x00, 0x40, 0x4d, 0x00, 0x00, 0x40, 0x4d, 0x00, 0x00, 0x40, 0x4d, 0x00, 0x00
        /*0010*/ 	.byte	0x40, 0x4d, 0x00, 0x00, 0x40, 0x4d, 0x00, 0x00, 0x40, 0x4d, 0x00, 0x00, 0x40, 0x4d, 0x00, 0x00
        /*0020*/ 	.byte	0xb0, 0x09, 0x01, 0x00, 0x40, 0x4d, 0x00, 0x00


//--------------------- .text._ZN7cutlass13device_kernelINS_4gemm6kernel13GemmUniversalINS1_17GroupProblemShapeIN4cute5tupleIJiiiEEEEENS1_10collective13CollectiveMmaINS1_40MainloopSm100ArrayTmaUmmaWarpSpecializedILi4ELi8ELi2ENS6_IJNS5_1CILi2EEENSC_ILi1EEESE_EEEEENS6_IJNSC_ILi256EEESH_NSC_ILi64EEEEEENS_6half_tEPNS6_IJlSE_NSC_ILi0EEEEEESK_SN_NS5_8TiledMMAINS5_8MMA_AtomIJNS5_26SM100_MMA_F16BF16_2x1SM_SSISK_SK_fLi256ELi256ELNS5_4UMMA5MajorE0ELSS_0ELNSR_7ScaleInE0ELST_0EEEEEENS5_6LayoutINS6_IJSE_SE_SE_EEENS6_IJSL_SL_SL_EEEEENS6_IJNS5_10UnderscoreES10_S10_EEEEENS5_18SM100_TMA_2SM_LOADENS5_14ComposedLayoutINS5_7SwizzleILi3ELi4ELi3EEENS5_18smem_ptr_flag_bitsILi16EEENSW_INS6_IJNSC_ILi8EEESI_EEENS6_IJSI_SE_EEEEEEEvNS5_8identityES13_S1D_vS1E_EENS_8epilogue10collective18CollectiveEpilogueINS1G_31Sm100PtrArrayTmaWarpSpecializedILi4ELi2ELi64ELb1ELb0EEEJNS6_IJNSC_ILi128EEESH_SI_EEENS6_IJNSW_IS1L_SE_EENSW_ISI_SE_EEEEESK_PNS6_IJSE_lSL_EEESK_S1R_NS1G_6fusion15FusionCallbacksIS1K_NS1S_17LinearCombinationISK_fSK_fLNS_15FloatRoundStyleE2EEES1M_S1P_JEEENS5_5SM1004TMEM4LOAD26SM100_TMEM_LOAD_16dp256b8xENS5_13SM90_TMA_LOADENS14_IS16_S18_NSW_INS6_IJSI_S19_EEENS6_IJSE_SI_EEEEEEENS5_17SM75_U16x8_LDSM_TENS5_14SM90_TMA_STOREES26_NS5_17SM90_U16x8_STSM_TENS5_39AutoVectorizingCopyWithAssumedAlignmentILi128EEEEEEvvEEEEvNT_6ParamsE --------------------------
	.section	.text._ZN7cutlass13device_kernelINS_4gemm6kernel13GemmUniversalINS1_17GroupProblemShapeIN4cute5tupleIJiiiEEEEENS1_10collective13CollectiveMmaINS1_40MainloopSm100ArrayTmaUmmaWarpSpecializedILi4ELi8ELi2ENS6_IJNS5_1CILi2EEENSC_ILi1EEESE_EEEEENS6_IJNSC_ILi256EEESH_NSC_ILi64EEEEEENS_6half_tEPNS6_IJlSE_NSC_ILi0EEEEEESK_SN_NS5_8TiledMMAINS5_8MMA_AtomIJNS5_26SM100_MMA_F16BF16_2x1SM_SSISK_SK_fLi256ELi256ELNS5_4UMMA5MajorE0ELSS_0ELNSR_7ScaleInE0ELST_0EEEEEENS5_6LayoutINS6_IJSE_SE_SE_EEENS6_IJSL_SL_SL_EEEEENS6_IJNS5_10UnderscoreES10_S10_EEEEENS5_18SM100_TMA_2SM_LOADENS5_14ComposedLayoutINS5_7SwizzleILi3ELi4ELi3EEENS5_18smem_ptr_flag_bitsILi16EEENSW_INS6_IJNSC_ILi8EEESI_EEENS6_IJSI_SE_EEEEEEEvNS5_8identityES13_S1D_vS1E_EENS_8epilogue10collective18CollectiveEpilogueINS1G_31Sm100PtrArrayTmaWarpSpecializedILi4ELi2ELi64ELb1ELb0EEEJNS6_IJNSC_ILi128EEESH_SI_EEENS6_IJNSW_IS1L_SE_EENSW_ISI_SE_EEEEESK_PNS6_IJSE_lSL_EEESK_S1R_NS1G_6fusion15FusionCallbacksIS1K_NS1S_17LinearCombinationISK_fSK_fLNS_15FloatRoundStyleE2EEES1M_S1P_JEEENS5_5SM1004TMEM4LOAD26SM100_TMEM_LOAD_16dp256b8xENS5_13SM90_TMA_LOADENS14_IS16_S18_NSW_INS6_IJSI_S19_EEENS6_IJSE_SI_EEEEEEENS5_17SM75_U16x8_LDSM_TENS5_14SM90_TMA_STOREES26_NS5_17SM90_U16x8_STSM_TENS5_39AutoVectorizingCopyWithAssumedAlignmentILi128EEEEEEvvEEEEvNT_6ParamsE,"ax",@progbits
	.align	128
.text._ZN7cutlass13device_kernelINS_4gemm6kernel13GemmUniversalINS1_17GroupProblemShapeIN4cute5tupleIJiiiEEEEENS1_10collective13CollectiveMmaINS1_40MainloopSm100ArrayTmaUmmaWarpSpecializedILi4ELi8ELi2ENS6_IJNS5_1CILi2EEENSC_ILi1EEESE_EEEEENS6_IJNSC_ILi256EEESH_NSC_ILi64EEEEEENS_6half_tEPNS6_IJlSE_NSC_ILi0EEEEEESK_SN_NS5_8TiledMMAINS5_8MMA_AtomIJNS5_26SM100_MMA_F16BF16_2x1SM_SSISK_SK_fLi256ELi256ELNS5_4UMMA5MajorE0ELSS_0ELNSR_7ScaleInE0ELST_0EEEEEENS5_6LayoutINS6_IJSE_SE_SE_EEENS6_IJSL_SL_SL_EEEEENS6_IJNS5_10UnderscoreES10_S10_EEEEENS5_18SM100_TMA_2SM_LOADENS5_14ComposedLayoutINS5_7SwizzleILi3ELi4ELi3EEENS5_18smem_ptr_flag_bitsILi16EEENSW_INS6_IJNSC_ILi8EEESI_EEENS6_IJSI_SE_EEEEEEEvNS5_8identityES13_S1D_vS1E_EENS_8epilogue10collective18CollectiveEpilogueINS1G_31Sm100PtrArrayTmaWarpSpecializedILi4ELi2ELi64ELb1ELb0EEEJNS6_IJNSC_ILi128EEESH_SI_EEENS6_IJNSW_IS1L_SE_EENSW_ISI_SE_EEEEESK_PNS6_IJSE_lSL_EEESK_S1R_NS1G_6fusion15FusionCallbacksIS1K_NS1S_17LinearCombinationISK_fSK_fLNS_15FloatRoundStyleE2EEES1M_S1P_JEEENS5_5SM1004TMEM4LOAD26SM100_TMEM_LOAD_16dp256b8xENS5_13SM90_TMA_LOADENS14_IS16_S18_NSW_INS6_IJSI_S19_EEENS6_IJSE_SI_EEEEEEENS5_17SM75_U16x8_LDSM_TENS5_14SM90_TMA_STOREES26_NS5_17SM90_U16x8_STSM_TENS5_39AutoVectorizingCopyWithAssumedAlignmentILi128EEEEEEvvEEEEvNT_6ParamsE:
        .type           _ZN7cutlass13device_kernelINS_4gemm6kernel13GemmUniversalINS1_17GroupProblemShapeIN4cute5tupleIJiiiEEEEENS1_10collective13CollectiveMmaINS1_40MainloopSm100ArrayTmaUmmaWarpSpecializedILi4ELi8ELi2ENS6_IJNS5_1CILi2EEENSC_ILi1EEESE_EEEEENS6_IJNSC_ILi256EEESH_NSC_ILi64EEEEEENS_6half_tEPNS6_IJlSE_NSC_ILi0EEEEEESK_SN_NS5_8TiledMMAINS5_8MMA_AtomIJNS5_26SM100_MMA_F16BF16_2x1SM_SSISK_SK_fLi256ELi256ELNS5_4UMMA5MajorE0ELSS_0ELNSR_7ScaleInE0ELST_0EEEEEENS5_6LayoutINS6_IJSE_SE_SE_EEENS6_IJSL_SL_SL_EEEEENS6_IJNS5_10UnderscoreES10_S10_EEEEENS5_18SM100_TMA_2SM_LOADENS5_14ComposedLayoutINS5_7SwizzleILi3ELi4ELi3EEENS5_18smem_ptr_flag_bitsILi16EEENSW_INS6_IJNSC_ILi8EEESI_EEENS6_IJSI_SE_EEEEEEEvNS5_8identityES13_S1D_vS1E_EENS_8epilogue10collective18CollectiveEpilogueINS1G_31Sm100PtrArrayTmaWarpSpecializedILi4ELi2ELi64ELb1ELb0EEEJNS6_IJNSC_ILi128EEESH_SI_EEENS6_IJNSW_IS1L_SE_EENSW_ISI_SE_EEEEESK_PNS6_IJSE_lSL_EEESK_S1R_NS1G_6fusion15FusionCallbacksIS1K_NS1S_17LinearCombinationISK_fSK_fLNS_15FloatRoundStyleE2EEES1M_S1P_JEEENS5_5SM1004TMEM4LOAD26SM100_TMEM_LOAD_16dp256b8xENS5_13SM90_TMA_LOADENS14_IS16_S18_NSW_INS6_IJSI_S19_EEENS6_IJSE_SI_EEEEEEENS5_17SM75_U16x8_LDSM_TENS5_14SM90_TMA_STOREES26_NS5_17SM90_U16x8_STSM_TENS5_39AutoVectorizingCopyWithAssumedAlignmentILi128EEEEEEvvEEEEvNT_6ParamsE,@function
        .size           _ZN7cutlass13device_kernelINS_4gemm6kernel13GemmUniversalINS1_17GroupProblemShapeIN4cute5tupleIJiiiEEEEENS1_10collective13CollectiveMmaINS1_40MainloopSm100ArrayTmaUmmaWarpSpecializedILi4ELi8ELi2ENS6_IJNS5_1CILi2EEENSC_ILi1EEESE_EEEEENS6_IJNSC_ILi256EEESH_NSC_ILi64EEEEEENS_6half_tEPNS6_IJlSE_NSC_ILi0EEEEEESK_SN_NS5_8TiledMMAINS5_8MMA_AtomIJNS5_26SM100_MMA_F16BF16_2x1SM_SSISK_SK_fLi256ELi256ELNS5_4UMMA5MajorE0ELSS_0ELNSR_7ScaleInE0ELST_0EEEEEENS5_6LayoutINS6_IJSE_SE_SE_EEENS6_IJSL_SL_SL_EEEEENS6_IJNS5_10UnderscoreES10_S10_EEEEENS5_18SM100_TMA_2SM_LOADENS5_14ComposedLayoutINS5_7SwizzleILi3ELi4ELi3EEENS5_18smem_ptr_flag_bitsILi16EEENSW_INS6_IJNSC_ILi8EEESI_EEENS6_IJSI_SE_EEEEEEEvNS5_8identityES13_S1D_vS1E_EENS_8epilogue10collective18CollectiveEpilogueINS1G_31Sm100PtrArrayTmaWarpSpecializedILi4ELi2ELi64ELb1ELb0EEEJNS6_IJNSC_ILi128EEESH_SI_EEENS6_IJNSW_IS1L_SE_EENSW_ISI_SE_EEEEESK_PNS6_IJSE_lSL_EEESK_S1R_NS1G_6fusion15FusionCallbacksIS1K_NS1S_17LinearCombinationISK_fSK_fLNS_15FloatRoundStyleE2EEES1M_S1P_JEEENS5_5SM1004TMEM4LOAD26SM100_TMEM_LOAD_16dp256b8xENS5_13SM90_TMA_LOADENS14_IS16_S18_NSW_INS6_IJSI_S19_EEENS6_IJSE_SI_EEEEEEENS5_17SM75_U16x8_LDSM_TENS5_14SM90_TMA_STOREES26_NS5_17SM90_U16x8_STSM_TENS5_39AutoVectorizingCopyWithAssumedAlignmentILi128EEEEEEvvEEEEvNT_6ParamsE,(.L_x_297 - _ZN7cutlass13device_kernelINS_4gemm6kernel13GemmUniversalINS1_17GroupProblemShapeIN4cute5tupleIJiiiEEEEENS1_10collective13CollectiveMmaINS1_40MainloopSm100ArrayTmaUmmaWarpSpecializedILi4ELi8ELi2ENS6_IJNS5_1CILi2EEENSC_ILi1EEESE_EEEEENS6_IJNSC_ILi256EEESH_NSC_ILi64EEEEEENS_6half_tEPNS6_IJlSE_NSC_ILi0EEEEEESK_SN_NS5_8TiledMMAINS5_8MMA_AtomIJNS5_26SM100_MMA_F16BF16_2x1SM_SSISK_SK_fLi256ELi256ELNS5_4UMMA5MajorE0ELSS_0ELNSR_7ScaleInE0ELST_0EEEEEENS5_6LayoutINS6_IJSE_SE_SE_EEENS6_IJSL_SL_SL_EEEEENS6_IJNS5_10UnderscoreES10_S10_EEEEENS5_18SM100_TMA_2SM_LOADENS5_14ComposedLayoutINS5_7SwizzleILi3ELi4ELi3EEENS5_18smem_ptr_flag_bitsILi16EEENSW_INS6_IJNSC_ILi8EEESI_EEENS6_IJSI_SE_EEEEEEEvNS5_8identityES13_S1D_vS1E_EENS_8epilogue10collective18CollectiveEpilogueINS1G_31Sm100PtrArrayTmaWarpSpecializedILi4ELi2ELi64ELb1ELb0EEEJNS6_IJNSC_ILi128EEESH_SI_EEENS6_IJNSW_IS1L_SE_EENSW_ISI_SE_EEEEESK_PNS6_IJSE_lSL_EEESK_S1R_NS1G_6fusion15FusionCallbacksIS1K_NS1S_17LinearCombinationISK_fSK_fLNS_15FloatRoundStyleE2EEES1M_S1P_JEEENS5_5SM1004TMEM4LOAD26SM100_TMEM_LOAD_16dp256b8xENS5_13SM90_TMA_LOADENS14_IS16_S18_NSW_INS6_IJSI_S19_EEENS6_IJSE_SI_EEEEEEENS5_17SM75_U16x8_LDSM_TENS5_14SM90_TMA_STOREES26_NS5_17SM90_U16x8_STSM_TENS5_39AutoVectorizingCopyWithAssumedAlignmentILi128EEEEEEvvEEEEvNT_6ParamsE)
        .other          _ZN7cutlass13device_kernelINS_4gemm6kernel13GemmUniversalINS1_17GroupProblemShapeIN4cute5tupleIJiiiEEEEENS1_10collective13CollectiveMmaINS1_40MainloopSm100ArrayTmaUmmaWarpSpecializedILi4ELi8ELi2ENS6_IJNS5_1CILi2EEENSC_ILi1EEESE_EEEEENS6_IJNSC_ILi256EEESH_NSC_ILi64EEEEEENS_6half_tEPNS6_IJlSE_NSC_ILi0EEEEEESK_SN_NS5_8TiledMMAINS5_8MMA_AtomIJNS5_26SM100_MMA_F16BF16_2x1SM_SSISK_SK_fLi256ELi256ELNS5_4UMMA5MajorE0ELSS_0ELNSR_7ScaleInE0ELST_0EEEEEENS5_6LayoutINS6_IJSE_SE_SE_EEENS6_IJSL_SL_SL_EEEEENS6_IJNS5_10UnderscoreES10_S10_EEEEENS5_18SM100_TMA_2SM_LOADENS5_14ComposedLayoutINS5_7SwizzleILi3ELi4ELi3EEENS5_18smem_ptr_flag_bitsILi16EEENSW_INS6_IJNSC_ILi8EEESI_EEENS6_IJSI_SE_EEEEEEEvNS5_8identityES13_S1D_vS1E_EENS_8epilogue10collective18CollectiveEpilogueINS1G_31Sm100PtrArrayTmaWarpSpecializedILi4ELi2ELi64ELb1ELb0EEEJNS6_IJNSC_ILi128EEESH_SI_EEENS6_IJNSW_IS1L_SE_EENSW_ISI_SE_EEEEESK_PNS6_IJSE_lSL_EEESK_S1R_NS1G_6fusion15FusionCallbacksIS1K_NS1S_17LinearCombinationISK_fSK_fLNS_15FloatRoundStyleE2EEES1M_S1P_JEEENS5_5SM1004TMEM4LOAD26SM100_TMEM_LOAD_16dp256b8xENS5_13SM90_TMA_LOADENS14_IS16_S18_NSW_INS6_IJSI_S19_EEENS6_IJSE_SI_EEEEEEENS5_17SM75_U16x8_LDSM_TENS5_14SM90_TMA_STOREES26_NS5_17SM90_U16x8_STSM_TENS5_39AutoVectorizingCopyWithAssumedAlignmentILi128EEEEEEvvEEEEvNT_6ParamsE,@"STO_CUDA_ENTRY STV_DEFAULT"
_ZN7cutlass13device_kernelINS_4gemm6kernel13GemmUniversalINS1_17GroupProblemShapeIN4cute5tupleIJiiiEEEEENS1_10collective13CollectiveMmaINS1_40MainloopSm100ArrayTmaUmmaWarpSpecializedILi4ELi8ELi2ENS6_IJNS5_1CILi2EEENSC_ILi1EEESE_EEEEENS6_IJNSC_ILi256EEESH_NSC_ILi64EEEEEENS_6half_tEPNS6_IJlSE_NSC_ILi0EEEEEESK_SN_NS5_8TiledMMAINS5_8MMA_AtomIJNS5_26SM100_MMA_F16BF16_2x1SM_SSISK_SK_fLi256ELi256ELNS5_4UMMA5MajorE0ELSS_0ELNSR_7ScaleInE0ELST_0EEEEEENS5_6LayoutINS6_IJSE_SE_SE_EEENS6_IJSL_SL_SL_EEEEENS6_IJNS5_10UnderscoreES10_S10_EEEEENS5_18SM100_TMA_2SM_LOADENS5_14ComposedLayoutINS5_7SwizzleILi3ELi4ELi3EEENS5_18smem_ptr_flag_bitsILi16EEENSW_INS6_IJNSC_ILi8EEESI_EEENS6_IJSI_SE_EEEEEEEvNS5_8identityES13_S1D_vS1E_EENS_8epilogue10collective18CollectiveEpilogueINS1G_31Sm100PtrArrayTmaWarpSpecializedILi4ELi2ELi64ELb1ELb0EEEJNS6_IJNSC_ILi128EEESH_SI_EEENS6_IJNSW_IS1L_SE_EENSW_ISI_SE_EEEEESK_PNS6_IJSE_lSL_EEESK_S1R_NS1G_6fusion15FusionCallbacksIS1K_NS1S_17LinearCombinationISK_fSK_fLNS_15FloatRoundStyleE2EEES1M_S1P_JEEENS5_5SM1004TMEM4LOAD26SM100_TMEM_LOAD_16dp256b8xENS5_13SM90_TMA_LOADENS14_IS16_S18_NSW_INS6_IJSI_S19_EEENS6_IJSE_SI_EEEEEEENS5_17SM75_U16x8_LDSM_TENS5_14SM90_TMA_STOREES26_NS5_17SM90_U16x8_STSM_TENS5_39AutoVectorizingCopyWithAssumedAlignmentILi128EEEEEEvvEEEEvNT_6ParamsE:
[----:B------:R-:W1:Y:S01]  /*0000*/  LDC R1, c[0x0][0x37c] ;  /* 0x0000df00ff017b82 */ /* 0x000e620000000800 */
[----:B------:R-:W2:Y:S07]  /*0010*/  S2R R142, SR_TID.X ;  /* 0x00000000008e7919 */ /* 0x000eae0000002100 */
[----:B------:R-:W3:Y:S01]  /*0020*/  S2UR UR31, SR_CgaCtaId ;  /* 0x00000000001f79c3 */ /* 0x000ee20000008800 */
[----:B------:R-:W-:Y:S01]  /*0030*/  UMOV UR37, 0x4 ;  /* 0x0000000400257882 */ /* 0x000fe20000000000 */
[----:B------:R-:W4:Y:S01]  /*0040*/  LDCU UR30, c[0x0][0x370] ;  /* 0x00006e00ff1e77ac */ /* 0x000f220008000800 */
[----:B------:R-:W-:-:S05]  /*0050*/  ELECT P2, URZ, PT ;  /* 0x0000000000ff782f */ /* 0x000fca0003840000 */
[----:B------:R-:W-:Y:S08]  /*0060*/  S2UR UR42, SR_CTAID.X ;  /* 0x00000000002a79c3 */ /* 0x000ff00000002500 */
[----:B------:R-:W4:Y:S01]  /*0070*/  S2UR UR58, SR_CTAID.Y ;  /* 0x00000000003a79c3 */ /* 0x000f220000002600 */
[----:B---3--:R-:W-:Y:S02]  /*0080*/  ULOP3.LUT UR44, UR31, 0x1, URZ, 0xc0, !UPT ;  /* 0x000000011f2c7892 */ /* 0x008fe4000f8ec0ff */
[----:B------:R-:W-:Y:S01]  /*0090*/  ULOP3.LUT UR43, UR31, 0x1, URZ, 0x3c, !UPT ;  /* 0x000000011f2b7892 */ /* 0x000fe2000f8e3cff */
[----:B--2---:R-:W-:-:S05]  /*00a0*/  SHF.R.U32.HI R128, RZ, 0x5, R142 ;  /* 0x00000005ff807819 */ /* 0x004fca000001168e */
[----:B------:R-:W2:Y:S01]  /*00b0*/  SHFL.IDX PT, R0, R128, RZ, 0x1f ;  /* 0x00001fff80007589 */ /* 0x000ea200000e0000 */
[----:B----4-:R-:W-:Y:S01]  /*00c0*/  UIMAD UR28, UR58, UR30, UR42 ;  /* 0x0000001e3a1c72a4 */ /* 0x010fe2000f8e022a */
[----:B--2---:R-:W-:-:S13]  /*00d0*/  R2UR UR21, R0 ;  /* 0x00000000001572ca */ /* 0x004fda00000e0000 */
[----:B------:R-:W-:Y:S02]  /*00e0*/  UISETP.GE.AND UP0, UPT, UR21, 0x8, UPT ;  /* 0x000000081500788c */ /* 0x000fe4000bf06270 */
[----:B------:R-:W-:Y:S02]  /*00f0*/  UISETP.GT.AND UP1, UPT, UR21, 0x3, UPT ;  /* 0x000000031500788c */ /* 0x000fe4000bf24270 */
[----:B------:R-:W-:-:S04]  /*0100*/  USEL UR37, UR37, 0x8, !UP0 ;  /* 0x0000000825257887 */ /* 0x000fc8000c000000 */
[----:B------:R-:W-:Y:S02]  /*0110*/  USEL UR37, UR37, UR21, UP1 ;  /* 0x0000001525257287 */ /* 0x000fe40008800000 */
[----:B------:R-:W-:Y:S02]  /*0120*/  ULOP3.LUT UR21, UR21, 0xfffffffc, URZ, 0xc0, !UPT ;  /* 0xfffffffc15157892 */ /* 0x000fe4000f8ec0ff */
[----:B------:R-:W-:-:S09]  /*0130*/  UISETP.NE.AND UP0, UPT, UR37, 0x2, UPT ;  /* 0x000000022500788c */ /* 0x000fd2000bf05270 */
[----:B-1----:R-:W-:Y:S05]  /*0140*/  BRA.U UP0, `(.L_x_0) ;  /* 0x0000000100f87547 */ /* 0x002fea000b800000 */
[----:B------:R-:W1:Y:S01]  /*0150*/  LDCU UR34, c[0x0][0xc1c] ;  /* 0x00018380ff2277ac */ /* 0x000e620008000800 */
[----:B------:R-:W-:Y:S01]  /*0160*/  BSSY.RECONVERGENT B0, `(.L_x_1) ;  /* 0x000003b000007945 */ /* 0x000fe20003800200 */
[----:B------:R-:W2:Y:S01]  /*0170*/  LDCU.64 UR4, c[0x0][0x820] ;  /* 0x00010400ff0477ac */ /* 0x000ea20008000a00 */
[----:B------:R-:W-:Y:S01]  /*0180*/  ELECT P0, URZ, PT ;  /* 0x0000000000ff782f */ /* 0x000fe20003800000 */
[----:B------:R-:W-:Y:S02]  /*0190*/  UIMAD UR38, UR28, 0xe, URZ ;  /* 0x0000000e1c2678a4 */ /* 0x000fe4000f8e02ff */
[----:B-1----:R-:W-:-:S04]  /*01a0*/  UIADD3 UR34, UPT, UPT, UR28, UR34, URZ ;  /* 0x000000221c227290 */ /* 0x002fc8000fffe0ff */
[----:B------:R-:W-:Y:S02]  /*01b0*/  UIMAD UR34, UR34, 0xe, URZ ;  /* 0x0000000e222278a4 */ /* 0x000fe4000f8e02ff */
[----:B--2---:R-:W-:Y:S02]  /*01c0*/  UIMAD.WIDE.U32 UR38, UR38, 0x80, UR4 ;  /* 0x00000080262678a5 */ /* 0x004fe4000f8e0004 */
[----:B------:R-:W-:Y:S02]  /*01d0*/  UIMAD.WIDE.U32 UR34, UR34, 0x80, UR4 ;  /* 0x00000080222278a5 */ /* 0x000fe4000f8e0004 */
[----:B------:R-:W-:Y:S10]  /*01e0*/  @!P0 BRA `(.L_x_2) ;  /* 0x0000000000c88947 */ /* 0x000ff40003800000 */
[----:B------:R-:W1:Y:S01]  /*01f0*/  LDC.64 R64, c[0x0][0x400] ;  /* 0x00010000ff407b82 */ /* 0x000e620000000a00 */
[----:B------:R-:W-:Y:S02]  /*0200*/  UMOV UR4, 0x400 ;  /* 0x0000040000047882 */ /* 0x000fe40000000000 */
[----:B------:R-:W-:-:S05]  /*0210*/  ULEA UR4, UR31, UR4, 0x18 ;  /* 0x000000041f047291 */ /* 0x000fca000f8ec0ff */
[----:B------:R-:W1:Y:S08]  /*0220*/  LDC.64 R66, c[0x0][0x408] ;  /* 0x00010200ff427b82 */ /* 0x000e700000000a00 */
[----:B------:R-:W2:Y:S08]  /*0230*/  LDC.64 R60, c[0x0][0x410] ;  /* 0x00010400ff3c7b82 */ /* 0x000eb00000000a00 */
[----:B------:R-:W2:Y:S08]  /*0240*/  LDC.64 R62, c[0x0][0x418] ;  /* 0x00010600ff3e7b82 */ /* 0x000eb00000000a00 */
[----:B------:R-:W3:Y:S01]  /*0250*/  LDC.64 R56, c[0x0][0x420] ;  /* 0x00010800ff387b82 */ /* 0x000ee20000000a00 */
[----:B-1----:R1:W-:Y:S07]  /*0260*/  STS.128 [UR4+0x480], R64 ;  /* 0x00048040ff007988 */ /* 0x0023ee0008000c04 */
[----:B------:R-:W3:Y:S08]  /*0270*/  LDC.64 R58, c[0x0][0x428] ;  /* 0x00010a00ff3a7b82 */ /* 0x000ef00000000a00 */
[----:B------:R-:W4:Y:S01]  /*0280*/  LDC.64 R52, c[0x0][0x430] ;  /* 0x00010c00ff347b82 */ /* 0x000f220000000a00 */
[----:B--2---:R1:W-:Y:S07]  /*0290*/  STS.128 [UR4+0x490], R60 ;  /* 0x0004903cff007988 */ /* 0x0043ee0008000c04 */
[----:B------:R-:W4:Y:S08]  /*02a0*/  LDC.64 R54, c[0x0][0x438] ;  /* 0x00010e00ff367b82 */ /* 0x000f300000000a00 */
[----:B------:R-:W2:Y:S01]  /*02b0*/  LDC.64 R48, c[0x0][0x440] ;  /* 0x00011000ff307b82 */ /* 0x000ea20000000a00 */
[----:B---3--:R1:W-:Y:S07]  /*02c0*/  STS.128 [UR4+0x4a0], R56 ;  /* 0x0004a038ff007988 */ /* 0x0083ee0008000c04 */
[----:B------:R-:W2:Y:S08]  /*02d0*/  LDC.64 R50, c[0x0][0x448] ;  /* 0x00011200ff327b82 */ /* 0x000eb00000000a00 */
[----:B------:R-:W3:Y:S01]  /*02e0*/  LDC.64 R44, c[0x0][0x450] ;  /* 0x00011400ff2c7b82 */ /* 0x000ee20000000a00 */
[----:B----4-:R1:W-:Y:S07]  /*02f0*/  STS.128 [UR4+0x4b0], R52 ;  /* 0x0004b034ff007988 */ /* 0x0103ee0008000c04 */
        /* <DEDUP_REMOVED lines=30> */
[----:B------:R-:W4:Y:S01]  /*04e0*/  LDC.64 R6, c[0x0][0x578] ;  /* 0x00015e00ff067b82 */ /* 0x000f220000000a00 */
[----:B---3--:R1:W-:Y:S04]  /*04f0*/  STS.128 [UR4+0x560], R8 ;  /* 0x00056008ff007988 */ /* 0x0083e80008000c04 */
[----:B----4-:R1:W-:Y:S02]  /*0500*/  STS.128 [UR4+0x570], R4 ;  /* 0x00057004ff007988 */ /* 0x0103e40008000c04 */
.L_x_2:
[----:B------:R-:W-:Y:S05]  /*0510*/  BSYNC.RECONVERGENT B0 ;  /* 0x0000000000007941 */ /* 0x000fea0003800200 */
.L_x_1:
[----:B------:R-:W-:Y:S01]  /*0520*/  NOP ;  /* 0x0000000000007918 */ /* 0x000fe20000000000 */
.L_x_0:
[----:B------:R-:W-:-:S09]  /*0530*/  UISETP.NE.AND UP0, UPT, UR37, 0x3, UPT ;  /* 0x000000032500788c */ /* 0x000fd2000bf05270 */
[----:B------:R-:W-:Y:S05]  /*0540*/  BRA.U UP0, `(.L_x_3) ;  /* 0x00000001007c7547 */ /* 0x000fea000b800000 */
[----:B-1----:R-:W1:Y:S01]  /*0550*/  LDC.64 R32, c[0x0][0x900] ;  /* 0x00024000ff207b82 */ /* 0x002e620000000a00 */
[----:B------:R-:W2:Y:S01]  /*0560*/  LDCU.64 UR6, c[0x0][0xb00] ;  /* 0x00016000ff0677ac */ /* 0x000ea20008000a00 */
[----:B------:R-:W-:Y:S01]  /*0570*/  ELECT P0, URZ, PT ;  /* 0x0000000000ff782f */ /* 0x000fe20003800000 */
[----:B------:R-:W-:-:S05]  /*0580*/  UMOV UR4, 0x400 ;  /* 0x0000040000047882 */ /* 0x000fca0000000000 */
[----:B------:R-:W1:Y:S01]  /*0590*/  LDC.64 R34, c[0x0][0x908] ;  /* 0x00024200ff227b82 */ /* 0x000e620000000a00 */
[----:B------:R-:W-:Y:S02]  /*05a0*/  ULEA UR4, UR31, UR4, 0x18 ;  /* 0x000000041f047291 */ /* 0x000fe4000f8ec0ff */
[----:B------:R-:W-:-:S05]  /*05b0*/  UIMAD UR22, UR28, 0xe, URZ ;  /* 0x0000000e1c1678a4 */ /* 0x000fca000f8e02ff */
[----:B------:R-:W3:Y:S01]  /*05c0*/  LDC.64 R28, c[0x0][0x910] ;  /* 0x00024400ff1c7b82 */ /* 0x000ee20000000a00 */
[----:B--2---:R-:W-:-:S07]  /*05d0*/  UIMAD.WIDE.U32 UR22, UR22, 0x80, UR6 ;  /* 0x00000080161678a5 */ /* 0x004fce000f8e0006 */
[----:B------:R-:W3:Y:S08]  /*05e0*/  LDC.64 R30, c[0x0][0x918] ;  /* 0x00024600ff1e7b82 */ /* 0x000ef00000000a00 */
[----:B------:R-:W2:Y:S01]  /*05f0*/  LDC.64 R24, c[0x0][0x920] ;  /* 0x00024800ff187b82 */ /* 0x000ea20000000a00 */
[----:B-1----:R4:W-:Y:S07]  /*0600*/  @P0 STS.128 [UR4+0x380], R32 ;  /* 0x00038020ff000988 */ /* 0x0029ee0008000c04 */
[----:B------:R-:W2:Y:S08]  /*0610*/  LDC.64 R26, c[0x0][0x928] ;  /* 0x00024a00ff1a7b82 */ /* 0x000eb00000000a00 */
[----:B------:R-:W1:Y:S01]  /*0620*/  LDC.64 R20, c[0x0][0x930] ;  /* 0x00024c00ff147b82 */ /* 0x000e620000000a00 */
[----:B---3--:R4:W-:Y:S07]  /*0630*/  @P0 STS.128 [UR4+0x390], R28 ;  /* 0x0003901cff000988 */ /* 0x0089ee0008000c04 */
[----:B------:R-:W1:Y:S08]  /*0640*/  LDC.64 R22, c[0x0][0x938] ;  /* 0x00024e00ff167b82 */ /* 0x000e700000000a00 */
[----:B------:R-:W3:Y:S01]  /*0650*/  LDC.64 R16, c[0x0][0x940] ;  /* 0x00025000ff107b82 */ /* 0x000ee20000000a00 */
[----:B--2---:R4:W-:Y:S07]  /*0660*/  @P0 STS.128 [UR4+0x3a0], R24 ;  /* 0x0003a018ff000988 */ /* 0x0049ee0008000c04 */
        /* <DEDUP_REMOVED lines=9> */
[----:B------:R-:W3:Y:S01]  /*0700*/  LDC.64 R6, c[0x0][0x978] ;  /* 0x00025e00ff067b82 */ /* 0x000ee20000000a00 */
[----:B-1----:R4:W-:Y:S04]  /*0710*/  @P0 STS.128 [UR4+0x3e0], R8 ;  /* 0x0003e008ff000988 */ /* 0x0029e80008000c04 */
[----:B---3--:R4:W-:Y:S01]  /*0720*/  @P0 STS.128 [UR4+0x3f0], R4 ;  /* 0x0003f004ff000988 */ /* 0x0089e20008000c04 */
[----:B------:R-:W-:Y:S01]  /*0730*/  NOP ;  /* 0x0000000000007918 */ /* 0x000fe20000000000 */
.L_x_3:
[----:B------:R-:W2:Y:S02]  /*0740*/  SHFL.IDX PT, R0, R128, RZ, 0x1f ;  /* 0x00001fff80007589 */ /* 0x000ea400000e0000 */
[----:B--2---:R-:W-:-:S13]  /*0750*/  ISETP.NE.AND P0, PT, R0, RZ, PT ;  /* 0x000000ff0000720c */ /* 0x004fda0003f05270 */
[----:B------:R-:W-:Y:S05]  /*0760*/  @P0 BRA `(.L_x_4) ;  /* 0x0000000000440947 */ /* 0x000fea0003800000 */
[----:B------:R-:W-:Y:S01]  /*0770*/  UMOV UR5, 0x400 ;  /* 0x0000040000057882 */ /* 0x000fe20000000000 */
[----:B------:R-:W-:Y:S01]  /*0780*/  UMOV UR4, 0x1 ;  /* 0x0000000100047882 */ /* 0x000fe20000000000 */
[----:B------:R-:W-:Y:S02]  /*0790*/  ULEA UR5, UR31, UR5, 0x18 ;  /* 0x000000051f057291 */ /* 0x000fe4000f8ec0ff */
[----:B------:R-:W-:-:S04]  /*07a0*/  UIADD3 UR6, UPT, UPT, -UR4, 0x100000, URZ ;  /* 0x0010000004067890 */ /* 0x000fc8000fffe1ff */
[----:B------:R-:W-:Y:S02]  /*07b0*/  USHF.L.U32 UR7, UR6, 0xb, URZ ;  /* 0x0000000b06077899 */ /* 0x000fe400080006ff */
[----:B------:R-:W-:Y:S01]  /*07c0*/  USHF.L.U32 UR6, UR6, 0x1, URZ ;  /* 0x0000000106067899 */ /* 0x000fe200080006ff */
[----:B------:R-:W-:Y:S01]  /*07d0*/  ELECT P0, URZ, PT ;  /* 0x0000000000ff782f */ /* 0x000fe20003800000 */
[----:B------:R-:W2:Y:S10]  /*07e0*/  FENCE.VIEW.ASYNC.S ;  /* 0x00000000000073c6 */ /* 0x000eb40000000000 */
[----:B--2---:R2:W3:Y:S01]  /*07f0*/  SYNCS.EXCH.64 URZ, [UR5], UR6 ;  /* 0x0000000605ff75b2 */ /* 0x0044e20008000100 */
[----:B------:R2:W1:Y:S01]  /*0800*/  SYNCS.EXCH.64 URZ, [UR5+0x20], UR6 ;  /* 0x0000200605ff75b2 */ /* 0x0004620008000100 */
[----:B------:R2:W1:Y:S01]  /*0810*/  SYNCS.EXCH.64 URZ, [UR5+0x8], UR6 ;  /* 0x0000080605ff75b2 */ /* 0x0004620008000100 */
[----:B------:R2:W1:Y:S01]  /*0820*/  SYNCS.EXCH.64 URZ, [UR5+0x28], UR6 ;  /* 0x0000280605ff75b2 */ /* 0x0004620008000100 */
[----:B------:R2:W1:Y:S01]  /*0830*/  SYNCS.EXCH.64 URZ, [UR5+0x10], UR6 ;  /* 0x0000100605ff75b2 */ /* 0x0004620008000100 */
[----:B------:R2:W1:Y:S01]  /*0840*/  SYNCS.EXCH.64 URZ, [UR5+0x30], UR6 ;  /* 0x0000300605ff75b2 */ /* 0x0004620008000100 */
[----:B------:R2:W1:Y:S01]  /*0850*/  SYNCS.EXCH.64 URZ, [UR5+0x18], UR6 ;  /* 0x0000180605ff75b2 */ /* 0x0004620008000100 */
[----:B------:R2:W1:Y:S01]  /*0860*/  SYNCS.EXCH.64 URZ, [UR5+0x38], UR6 ;  /* 0x0000380605ff75b2 */ /* 0x0004620008000100 */
[----:B------:R-:W-:Y:S01]  /*0870*/  NOP ;  /* 0x0000000000007918 */ /* 0x000fe20000000000 */
.L_x_4:
[----:B------:R-:W5:Y:S01]  /*0880*/  SHFL.IDX PT, R0, R128, RZ, 0x1f ;  /* 0x00001fff80007589 */ /* 0x000f6200000e0000 */
[----:B------:R-:W-:Y:S01]  /*0890*/  NOP ;  /* 0x0000000000007918 */ /* 0x000fe20000000000 */
[----:B-----5:R-:W-:-:S13]  /*08a0*/  ISETP.NE.AND P0, PT, R0, 0x1, PT ;  /* 0x000000010000780c */ /* 0x020fda0003f05270 */
[----:B------:R-:W-:Y:S05]  /*08b0*/  @P0 BRA `(.L_x_5) ;  /* 0x0000000000540947 */ /* 0x000fea0003800000 */
[----:B--2---:R-:W-:Y:S01]  /*08c0*/  UMOV UR6, 0x400 ;  /* 0x0000040000067882 */ /* 0x004fe20000000000 */
[----:B------:R-:W-:Y:S01]  /*08d0*/  UMOV UR5, 0x20 ;  /* 0x0000002000057882 */ /* 0x000fe20000000000 */
[----:B------:R-:W-:Y:S01]  /*08e0*/  UMOV UR4, 0x80 ;  /* 0x0000008000047882 */ /* 0x000fe20000000000 */
[----:B------:R-:W-:Y:S02]  /*08f0*/  ULEA UR6, UR31, UR6, 0x18 ;  /* 0x000000061f067291 */ /* 0x000fe4000f8ec0ff */
[----:B------:R-:W-:-:S04]  /*0900*/  UIADD3 UR8, UPT, UPT, -UR5, 0x100000, URZ ;  /* 0x0010000005087890 */ /* 0x000fc8000fffe1ff */
[----:B------:R-:W-:Y:S02]  /*0910*/  USHF.L.U32 UR9, UR8, 0xb, URZ ;  /* 0x0000000b08097899 */ /* 0x000fe400080006ff */
[----:B------:R-:W-:Y:S02]  /*0920*/  USHF.L.U32 UR8, UR8, 0x1, URZ ;  /* 0x0000000108087899 */ /* 0x000fe400080006ff */
[----:B------:R-:W-:-:S04]  /*0930*/  UIADD3 UR4, UPT, UPT, -UR4, 0x100000, URZ ;  /* 0x0010000004047890 */ /* 0x000fc8000fffe1ff */
[----:B------:R-:W-:Y:S02]  /*0940*/  USHF.L.U32 UR5, UR4, 0xb, URZ ;  /* 0x0000000b04057899 */ /* 0x000fe400080006ff */
[----:B------:R-:W-:Y:S01]  /*0950*/  USHF.L.U32 UR4, UR4, 0x1, URZ ;  /* 0x0000000104047899 */ /* 0x000fe200080006ff */
[----:B------:R-:W-:Y:S01]  /*0960*/  ELECT P0, URZ, PT ;  /* 0x0000000000ff782f */ /* 0x000fe20003800000 */
[----:B------:R-:W2:Y:S02]  /*0970*/  FENCE.VIEW.ASYNC.S ;  /* 0x00000000000073c6 */ /* 0x000ea40000000000 */
[----:B--2---:R2:W1:Y:S08]  /*0980*/  SYNCS.EXCH.64 URZ, [UR6+0x40], UR8 ;  /* 0x0000400806ff75b2 */ /* 0x0044700008000100 */
        /* <DEDUP_REMOVED lines=8> */
.L_x_5:
[----:B------:R-:W5:Y:S01]  /*0a10*/  SHFL.IDX PT, R0, R128, RZ, 0x1f ;  /* 0x00001fff80007589 */ /* 0x000f6200000e0000 */
[----:B------:R-:W-:Y:S01]  /*0a20*/  NOP ;  /* 0x0000000000007918 */ /* 0x000fe20000000000 */
[----:B-----5:R-:W-:-:S13]  /*0a30*/  ISETP.NE.AND P0, PT, R0, 0x3, PT ;  /* 0x000000030000780c */ /* 0x020fda0003f05270 */
[----:B------:R-:W-:Y:S05]  /*0a40*/  @P0 BRA `(.L_x_6) ;  /* 0x00000000002c0947 */ /* 0x000fea0003800000 */
[----:B--2---:R-:W-:Y:S01]  /*0a50*/  UMOV UR5, 0x400 ;  /* 0x0000040000057882 */ /* 0x004fe20000000000 */
[----:B------:R-:W-:Y:S01]  /*0a60*/  UMOV UR4, 0x20 ;  /* 0x0000002000047882 */ /* 0x000fe20000000000 */
[----:B------:R-:W-:Y:S02]  /*0a70*/  ULEA UR5, UR31, UR5, 0x18 ;  /* 0x000000051f057291 */ /* 0x000fe4000f8ec0ff */
[----:B------:R-:W-:-:S04]  /*0a80*/  UIADD3 UR6, UPT, UPT, -UR4, 0x100000, URZ ;  /* 0x0010000004067890 */ /* 0x000fc8000fffe1ff */
[----:B------:R-:W-:Y:S02]  /*0a90*/  USHF.L.U32 UR7, UR6, 0xb, URZ ;  /* 0x0000000b06077899 */ /* 0x000fe400080006ff */
[----:B------:R-:W-:Y:S01]  /*0aa0*/  USHF.L.U32 UR6, UR6, 0x1, URZ ;  /* 0x0000000106067899 */ /* 0x000fe200080006ff */
[----:B------:R-:W-:Y:S01]  /*0ab0*/  ELECT P0, URZ, PT ;  /* 0x0000000000ff782f */ /* 0x000fe20003800000 */
[----:B------:R-:W2:Y:S10]  /*0ac0*/  FENCE.VIEW.ASYNC.S ;  /* 0x00000000000073c6 */ /* 0x000eb40000000000 */
[----:B--2---:R2:W1:Y:S01]  /*0ad0*/  SYNCS.EXCH.64 URZ, [UR5+0x80], UR6 ;  /* 0x0000800605ff75b2 */ /* 0x0044620008000100 */
[----:B------:R2:W1:Y:S01]  /*0ae0*/  SYNCS.EXCH.64 URZ, [UR5+0x88], UR6 ;  /* 0x0000880605ff75b2 */ /* 0x0004620008000100 */
[----:B------:R-:W-:Y:S01]  /*0af0*/  NOP ;  /* 0x0000000000007918 */ /* 0x000fe20000000000 */
.L_x_6:
        /* <DEDUP_REMOVED lines=31> */
[----:B------:R2:W1:Y:S02]  /*0cf0*/  SYNCS.EXCH.64 URZ, [UR6+0x108], UR4 ;  /* 0x0001080406ff75b2 */ /* 0x0004640008000100 */
[----:B--2---:R-:W-:Y:S01]  /*0d00*/  NOP ;  /* 0x0000000000007918 */ /* 0x004fe20000000000 */
.L_x_7:
        /* <DEDUP_REMOVED lines=33> */
.L_x_8:
[----:B------:R-:W5:Y:S01]  /*0f20*/  SHFL.IDX PT, R0, R128, RZ, 0x1f ;  /* 0x00001fff80007589 */ /* 0x000f6200000e0000 */
[----:B------:R-:W-:Y:S01]  /*0f30*/  ISETP.NE.OR P0, PT, RZ, UR37, !P2 ;  /* 0x00000025ff007c0c */ /* 0x000fe2000d705670 */
        /* <DEDUP_REMOVED lines=19> */
[----:B------:R-:W-:Y:S01]  /*1070*/  NOP ;  /* 0x0000000000007918 */ /* 0x000fe20000000000 */
.L_x_9:
[----:B------:R-:W-:Y:S01]  /*1080*/  VOTEU.ALL UP0, P0 ;  /* 0x0000000000ff7886 */ /* 0x000fe20000000000 */
[----:B--2---:R-:W-:Y:S01]  /*1090*/  UMOV UR4, 0x20 ;  /* 0x0000002000047882 */ /* 0x004fe20000000000 */
[----:B------:R-:W-:Y:S01]  /*10a0*/  UISETP.NE.AND UP1, UPT, UR37, 0x2, UPT ;  /* 0x000000022500788c */ /* 0x000fe2000bf25270 */
[----:B------:R-:W-:Y:S02]  /*10b0*/  NOP ;  /* 0x0000000000007918 */ /* 0x000fe40000000000 */
[----:B------:R-:W-:Y:S01]  /*10c0*/  @!UP0 UMOV UR5, 0x400 ;  /* 0x0000040000058882 */ /* 0x000fe20000000000 */
[----:B------:R-:W-:-:S04]  /*10d0*/  @!UP0 UIADD3 UR6, UPT, UPT, -UR4, 0x100000, URZ ;  /* 0x0010000004068890 */ /* 0x000fc8000fffe1ff */
[----:B------:R-:W-:Y:S02]  /*10e0*/  @!UP0 USHF.L.U32 UR7, UR6, 0xb, URZ ;  /* 0x0000000b06078899 */ /* 0x000fe400080006ff */
[----:B------:R-:W-:Y:S02]  /*10f0*/  @!UP0 USHF.L.U32 UR6, UR6, 0x1, URZ ;  /* 0x0000000106068899 */ /* 0x000fe400080006ff */
[----:B------:R-:W-:Y:S01]  /*1100*/  @!UP0 ULEA UR5, UR31, UR5, 0x18 ;  /* 0x000000051f058291 */ /* 0x000fe2000f8ec0ff */
[----:B------:R-:W2:Y:S01]  /*1110*/  LDCU UR4, c[0x0][0x36c] ;  /* 0x00006d80ff0477ac */ /* 0x000ea20008000800 */
[----:B------:R-:W-:Y:S01]  /*1120*/  VOTEU.ALL UP0, P0 ;  /* 0x0000000000ff7886 */ /* 0x000fe20000000000 */
[----:B------:R-:W-:Y:S02]  /*1130*/  USEL UR20, URZ, 0x1, UP1 ;  /* 0x00000001ff147887 */ /* 0x000fe40008800000 */
[----:B------:R-:W-:Y:S01]  /*1140*/  UISETP.EQ.AND UP2, UPT, UR44, URZ, !UP1 ;  /* 0x000000ff2c00728c */ /* 0x000fe2000cf42270 */
[----:B------:R-:W5:Y:S06]  /*1150*/  FENCE.VIEW.ASYNC.S ;  /* 0x00000000000073c6 */ /* 0x000f6c0000000000 */
[----:B-----5:R1:W1:Y:S01]  /*1160*/  @!UP0 SYNCS.EXCH.64 URZ, [UR5+0x140], UR6 ;  /* 0x0001400605ff85b2 */ /* 0x0202620008000100 */
[----:B------:R-:W-:Y:S01]  /*1170*/  UISETP.NE.AND UP0, UPT, UR37, URZ, UPT ;  /* 0x000000ff2500728c */ /* 0x000fe2000bf05270 */
[----:B------:R-:W-:-:S03]  /*1180*/  PLOP3.LUT P2, PT, P2, PT, UP2, 0x80, 0x8 ;  /* 0x000000000008781c */ /* 0x000fc6000174f028 */
[----:B------:R-:W-:Y:S02]  /*1190*/  USEL UR29, UR20, 0x2, UP0 ;  /* 0x00000002141d7887 */ /* 0x000fe40008000000 */
[----:B--2---:R-:W-:-:S09]  /*11a0*/  UISETP.EQ.U32.AND UP0, UPT, UR4, 0x1, UPT ;  /* 0x000000010400788c */ /* 0x004fd2000bf02070 */
[----:B------:R-:W-:Y:S05]  /*11b0*/  BRA.U !UP0, `(.L_x_10) ;  /* 0x0000000108087547 */ /* 0x000fea000b800000 */
[----:B-1-3--:R-:W-:Y:S01]  /*11c0*/  UCGABAR_ARV ;  /* 0x00000000000079c7 */ /* 0x00afe20008000000 */
[----:B------:R-:W-:Y:S05]  /*11d0*/  BRA `(.L_x_11) ;  /* 0x0000000000047947 */ /* 0x000fea0003800000 */
.L_x_10:
[----:B-1-3--:R-:W-:Y:S01]  /*11e0*/  NOP ;  /* 0x0000000000007918 */ /* 0x00afe20000000000 */
.L_x_11:
[----:B----4-:R-:W1:Y:S01]  /*11f0*/  LDC.64 R14, c[0x0][0xbf0] ;  /* 0x0002fc00ff0e7b82 */ /* 0x010e620000000a00 */
[----:B------:R-:W1:Y:S01]  /*1200*/  LDCU.64 UR50, c[0x0][0x358] ;  /* 0x00006b00ff3277ac */ /* 0x000e620008000a00 */
[----:B------:R-:W2:Y:S01]  /*1210*/  LDCU UR27, c[0x0][0xc0c] ;  /* 0x00018180ff1b77ac */ /* 0x000ea20008000800 */
[----:B------:R-:W2:Y:S01]  /*1220*/  LDCU UR4, c[0x0][0xbdc] ;  /* 0x00017b80ff0477ac */ /* 0x000ea20008000800 */
[----:B------:R-:W3:Y:S01]  /*1230*/  LDCU UR26, c[0x0][0xc10] ;  /* 0x00018200ff1a77ac */ /* 0x000ee20008000800 */
[----:B------:R-:W4:Y:S01]  /*1240*/  LDCU.128 UR12, c[0x0][0xba0] ;  /* 0x00017400ff0c77ac */ /* 0x000f220008000c00 */
[----:B------:R-:W4:Y:S01]  /*1250*/  LDCU.128 UR8, c[0x0][0xbb0] ;  /* 0x00017600ff0877ac */ /* 0x000f220008000c00 */
[----:B-1----:R-:W4:Y:S01]  /*1260*/  LDG.E R8, desc[UR50][R14.64] ;  /* 0x000000320e087981 */ /* 0x002f22000c1e1900 */
[----:B------:R-:W1:Y:S03]  /*1270*/  LDCU UR45, c[0x0][0xbe8] ;  /* 0x00017d00ff2d77ac */ /* 0x000e660008000800 */
[----:B------:R1:W4:Y:S01]  /*1280*/  LDG.E R3, desc[UR50][R14.64+0x4] ;  /* 0x000004320e037981 */ /* 0x000322000c1e1900 */
[----:B--2---:R-:W-:Y:S01]  /*1290*/  USHF.L.U32 UR27, UR27, UR4, URZ ;  /* 0x000000041b1b7299 */ /* 0x004fe200080006ff */
[----:B------:R-:W-:Y:S01]  /*12a0*/  LOP3.LUT R7, R142, 0x1f, RZ, 0xc0, !PT ;  /* 0x0000001f8e077812 */ /* 0x000fe200078ec0ff */
[----:B---3--:R-:W-:Y:S01]  /*12b0*/  USHF.L.U32 UR26, UR26, UR4, URZ ;  /* 0x000000041a1a7299 */ /* 0x008fe200080006ff */
[----:B------:R-:W-:Y:S01]  /*12c0*/  IMAD.MOV.U32 R5, RZ, RZ, RZ ;  /* 0x000000ffff057224 */ /* 0x000fe200078e00ff */
[----:B------:R-:W2:Y:S01]  /*12d0*/  LDCU.128 UR4, c[0x0][0xbc0] ;  /* 0x00017800ff0477ac */ /* 0x000ea20008000c00 */
[----:B------:R-:W-:-:S02]  /*12e0*/  IMAD.MOV.U32 R6, RZ, RZ, RZ ;  /* 0x000000ffff067224 */ /* 0x000fc400078e00ff */
[----:B------:R-:W-:Y:S01]  /*12f0*/  IMAD.U32 R4, RZ, RZ, UR27 ;  /* 0x0000001bff047e24 */ /* 0x000fe2000f8e00ff */
[----:B------:R-:W-:Y:S01]  /*1300*/  UMOV UR36, 0x400 ;  /* 0x0000040000247882 */ /* 0x000fe20000000000 */
[----:B------:R-:W-:Y:S01]  /*1310*/  IMAD.U32 R0, RZ, RZ, UR26 ;  /* 0x0000001aff007e24 */ /* 0x000fe2000f8e00ff */
[----:B------:R-:W-:Y:S02]  /*1320*/  UISETP.NE.AND UP5, UPT, UR37, 0x8, UPT ;  /* 0x000000082500788c */ /* 0x000fe4000bfa5270 */
[----:B------:R-:W-:Y:S01]  /*1330*/  IABS R2, R4 ;  /* 0x0000000400027213 */ /* 0x000fe20000000000 */
[----:B----4-:R-:W-:Y:S01]  /*1340*/  UISETP.NE.U32.AND UP3, UPT, UR14, URZ, UPT ;  /* 0x000000ff0e00728c */ /* 0x010fe2000bf65070 */
[----:B-1----:R-:W-:Y:S01]  /*1350*/  ISETP.GE.AND P0, PT, R7, UR45, PT ;  /* 0x0000002d07007c0c */ /* 0x002fe2000bf06270 */
[----:B------:R-:W1:Y:S01]  /*1360*/  LDCU UR40, c[0x0][0xbe0] ;  /* 0x00017c00ff2877ac */ /* 0x000e620008000800 */
[----:B------:R-:W-:Y:S02]  /*1370*/  R2UR UR48, R2 ;  /* 0x00000000023072ca */ /* 0x000fe400000e0000 */
[----:B------:R-:W-:Y:S01]  /*1380*/  IABS R2, R0 ;  /* 0x0000000000027213 */ /* 0x000fe20000000000 */
[----:B------:R-:W-:Y:S01]  /*1390*/  UISETP.NE.AND UP1, UPT, UR37, 0x1, UPT ;  /* 0x000000012500788c */ /* 0x000fe2000bf25270 */
[----:B------:R-:W-:-:S05]  /*13a0*/  CS2R.32 R16, SR_CgaSize ;  /* 0x0000000000107805 */ /* 0x000fca0000008a00 */
[----:B------:R-:W-:-:S05]  /*13b0*/  IMAD R16, R16, -0xa0, RZ ;  /* 0xffffff6010107824 */ /* 0x000fca00078e02ff */
[----:B------:R-:W-:-:S14]  /*13c0*/  R2UR UR33, R16 ;  /* 0x00000000102172ca */ /* 0x000fdc00000e0000 */
[----:B------:R-:W3:Y:S01]  /*13d0*/  LDCU UR33, c[0x0][UR33+0x2b0] ;  /* 0x00005600212177ac */ /* 0x000ee20008000800 */
[----:B------:R-:W-:Y:S01]  /*13e0*/  R2UR UR47, R2 ;  /* 0x00000000022f72ca */ /* 0x000fe200000e0000 */
[----:B------:R-:W-:Y:S02]  /*13f0*/  UISETP.NE.AND.EX UP3, UPT, UR15, URZ, UPT, UP3 ;  /* 0x000000ff0f00728c */ /* 0x000fe4000bf65330 */
[----:B------:R-:W-:Y:S01]  /*1400*/  ULEA UR36, UR31, UR36, 0x18 ;  /* 0x000000241f247291 */ /* 0x000fe2000f8ec0ff */
[----:B------:R-:W4:Y:S01]  /*1410*/  @!P0 LDC.64 R12, c[0x0][0xbf0] ;  /* 0x0002fc00ff0c8b82 */ /* 0x000f220000000a00 */
[----:B------:R-:W2:Y:S01]  /*1420*/  I2F.RP R2, UR48 ;  /* 0x0000003000027d06 */ /* 0x000ea20008209400 */
[----:B------:R-:W-:-:S05]  /*1430*/  CS2R.32 R16, SR_CgaSize ;  /* 0x0000000000107805 */ /* 0x000fca0000008a00 */
[----:B------:R-:W-:-:S05]  /*1440*/  IMAD R16, R16, -0xa0, RZ ;  /* 0xffffff6010107824 */ /* 0x000fca00078e02ff */
[----:B------:R-:W-:-:S14]  /*1450*/  R2UR UR24, R16 ;  /* 0x00000000101872ca */ /* 0x000fdc00000e0000 */
[----:B------:R-:W1:Y:S01]  /*1460*/  LDCU UR24, c[0x0][UR24+0x2b4] ;  /* 0x00005680181877ac */ /* 0x000e620008000800 */
[----:B------:R-:W1:Y:S01]  /*1470*/  LDCU UR17, c[0x0][0x374] ;  /* 0x00006e80ff1177ac */ /* 0x000e620008000800 */
[----:B------:R-:W1:Y:S01]  /*1480*/  LDCU.U8 UR16, c[0x0][0xbd8] ;  /* 0x00017b00ff1077ac */ /* 0x000e620008000000 */
[----:B--2---:R-:W2:Y:S01]  /*1490*/  MUFU.RCP R2, R2 ;  /* 0x0000000200027308 */ /* 0x004ea20000001000 */
[----:B------:R-:W-:Y:S01]  /*14a0*/  I2FP.F32.U32 R9, UR42 ;  /* 0x0000002a00097c45 */ /* 0x000fe20008201000 */
[----:B----4-:R-:W-:-:S04]  /*14b0*/  @!P0 IMAD.WIDE.U32 R12, R7, 0xc, R12 ;  /* 0x0000000c070c8825 */ /* 0x010fc800078e000c */
[----:B--2---:R-:W-:Y:S02]  /*14c0*/  VIADD R2, R2, 0xffffffe ;  /* 0x0ffffffe02027836 */ /* 0x004fe40000000000 */
[----:B---3--:R-:W-:Y:S01]  /*14d0*/  FMUL R9, R9, UR33 ;  /* 0x0000002109097c20 */ /* 0x008fe20008400000 */
[----:B------:R2:W5:Y:S03]  /*14e0*/  @!P0 LDG.E R5, desc[UR50][R12.64] ;  /* 0x000000320c058981 */ /* 0x000566000c1e1900 */
[----:B------:R-:W-:Y:S01]  /*14f0*/  F2I.FTZ.U32.TRUNC.NTZ R2, R2 ;  /* 0x0000000200027305 */ /* 0x000fe2000021f000 */
[----:B------:R-:W-:Y:S01]  /*1500*/  UMOV UR33, URZ ;  /* 0x000000ff00217c82 */ /* 0x000fe20008000000 */
[----:B------:R2:W5:Y:S01]  /*1510*/  @!P0 LDG.E R6, desc[UR50][R12.64+0x4] ;  /* 0x000004320c068981 */ /* 0x000562000c1e1900 */
[----:B------:R-:W-:-:S05]  /*1520*/  CS2R.32 R16, SR_CgaSize ;  /* 0x0000000000107805 */ /* 0x000fca0000008a00 */
[----:B------:R-:W-:-:S05]  /*1530*/  IMAD R16, R16, -0xa0, RZ ;  /* 0xffffff6010107824 */ /* 0x000fca00078e02ff */
[----:B------:R-:W-:-:S14]  /*1540*/  R2UR UR56, R16 ;  /* 0x00000000103872ca */ /* 0x000fdc00000e0000 */
[----:B------:R-:W3:Y:S01]  /*1550*/  LDCU UR56, c[0x0][UR56+0x2a0] ;  /* 0x00005400383877ac */ /* 0x000ee20008000800 */
[----:B------:R-:W-:Y:S01]  /*1560*/  LOP3.LUT R10, R10, 0xfffffffd, RZ, 0xc0, !PT ;  /* 0xfffffffd0a0a7812 */ /* 0x000fe200078ec0ff */
[----:B------:R-:W-:Y:S01]  /*1570*/  IMAD.MOV.U32 R14, RZ, RZ, RZ ;  /* 0x000000ffff0e7224 */ /* 0x000fe200078e00ff */
[----:B-1----:R-:W-:Y:S02]  /*1580*/  ISETP.NE.AND P3, PT, RZ, UR16, PT ;  /* 0x00000010ff007c0c */ /* 0x002fe4000bf65270 */
[----:B------:R-:W-:-:S05]  /*1590*/  CS2R.32 R16, SR_CgaSize ;  /* 0x0000000000107805 */ /* 0x000fca0000008a00 */
[----:B------:R-:W-:-:S05]  /*15a0*/  IMAD R16, R16, -0xa0, RZ ;  /* 0xffffff6010107824 */ /* 0x000fca00078e02ff */
[----:B------:R-:W-:-:S14]  /*15b0*/  R2UR UR54, R16 ;  /* 0x00000000103672ca */ /* 0x000fdc00000e0000 */
[----:B------:R-:W1:Y:S01]  /*15c0*/  LDCU UR54, c[0x0][UR54+0x2a4] ;  /* 0x00005480363677ac */ /* 0x000e620008000800 */
[----:B------:R-:W-:Y:S01]  /*15d0*/  F2I.U32.TRUNC.NTZ R9, R9 ;  /* 0x0000000900097305 */ /* 0x000fe2000020f000 */
[----:B------:R-:W-:Y:S01]  /*15e0*/  IMAD.MOV.U32 R16, RZ, RZ, -0x1 ;  /* 0xffffffffff107424 */ /* 0x000fe200078e00ff */
[----:B------:R-:W-:Y:S01]  /*15f0*/  UISETP.NE.AND UP0, UPT, UR37, URZ, UPT ;  /* 0x000000ff2500728c */ /* 0x000fe2000bf05270 */
[----:B------:R-:W-:Y:S02]  /*1600*/  R2UR UR59, R8 ;  /* 0x00000000083b72ca */ /* 0x000fe400000e0000 */
[----:B------:R-:W-:Y:S02]  /*1610*/  I2FP.F32.U32 R8, UR58 ;  /* 0x0000003a00087c45 */ /* 0x000fe40008201000 */
[----:B------:R-:W-:Y:S02]  /*1620*/  R2UR UR19, R3 ;  /* 0x00000000031372ca */ /* 0x000fe400000e0000 */
[----:B------:R-:W4:Y:S01]  /*1630*/  I2F.RP R3, UR47 ;  /* 0x0000002f00037d06 */ /* 0x000f220008209400 */
[----:B------:R-:W-:-:S06]  /*1640*/  FMUL R8, R8, UR24 ;  /* 0x0000001808087c20 */ /* 0x000fcc0008400000 */
[----:B------:R-:W-:Y:S01]  /*1650*/  UIADD3 UR32, UP2, UPT, UR59, UR12, URZ ;  /* 0x0000000c3b207290 */ /* 0x000fe2000ff5e0ff */
[----:B------:R-:W-:Y:S03]  /*1660*/  F2I.U32.TRUNC.NTZ R8, R8 ;  /* 0x0000000800087305 */ /* 0x000fe6000020f000 */
[----:B------:R-:W-:Y:S02]  /*1670*/  ULEA.HI.X.SX32 UR59, UR59, UR13, 0x1, UP2 ;  /* 0x0000000d3b3b7291 */ /* 0x000fe400090f0eff */
[----:B------:R-:W-:Y:S02]  /*1680*/  UIADD3 UR32, UP2, UPT, UR32, -0x1, URZ ;  /* 0xffffffff20207890 */ /* 0x000fe4000ff5e0ff */
[----:B------:R-:W-:Y:S01]  /*1690*/  UIADD3 UR25, UP4, UPT, UR19, UR10, URZ ;  /* 0x0000000a13197290 */ /* 0x000fe2000ff9e0ff */
[----:B----4-:R-:W4:Y:S01]  /*16a0*/  MUFU.RCP R3, R3 ;  /* 0x0000000300037308 */ /* 0x010f220000001000 */
[----:B------:R-:W-:-:S02]  /*16b0*/  UIADD3.X UR59, UPT, UPT, UR59, -0x1, URZ, UP2, !UPT ;  /* 0xffffffff3b3b7890 */ /* 0x000fc400097fe4ff */
[----:B------:R-:W-:Y:S02]  /*16c0*/  UIADD3 UR18, UP6, UPT, UR32, UR9, URZ ;  /* 0x0000000920127290 */ /* 0x000fe4000ffde0ff */
[----:B------:R-:W-:Y:S02]  /*16d0*/  ULEA.HI.X.SX32 UR19, UR19, UR11, 0x1, UP4 ;  /* 0x0000000b13137291 */ /* 0x000fe4000a0f0eff */
[----:B------:R-:W-:Y:S02]  /*16e0*/  UIADD3.X UR41, UPT, UPT, URZ, UR59, URZ, UP6, !UPT ;  /* 0x0000003bff297290 */ /* 0x000fe4000b7fe4ff */
[----:B------:R-:W-:Y:S02]  /*16f0*/  UIADD3 UR25, UP4, UPT, UR25, -0x1, URZ ;  /* 0xffffffff19197890 */ /* 0x000fe4000ff9e0ff */
[----:B------:R-:W-:Y:S02]  /*1700*/  UIMAD.WIDE.U32 UR62, UR41, UR14, URZ ;  /* 0x0000000e293e72a5 */ /* 0x000fe4000f8e00ff */
[----:B------:R-:W-:-:S02]  /*1710*/  UIADD3.X UR19, UPT, UPT, UR19, -0x1, URZ, UP4, !UPT ;  /* 0xffffffff13137890 */ /* 0x000fc4000a7fe4ff */
[----:B------:R-:W-:Y:S02]  /*1720*/  UIADD3 UR46, UP4, UPT, UR25, UR7, URZ ;  /* 0x00000007192e7290 */ /* 0x000fe4000ff9e0ff */
[----:B------:R-:W-:Y:S01]  /*1730*/  UIMAD.WIDE.U32 UR52, UR18, UR14, URZ ;  /* 0x0000000e123472a5 */ /* 0x000fe2000f8e00ff */
[----:B----4-:R-:W-:Y:S01]  /*1740*/  VIADD R3, R3, 0xffffffe ;  /* 0x0ffffffe03037836 */ /* 0x010fe20000000000 */
[----:B------:R-:W-:Y:S02]  /*1750*/  UIMAD.WIDE.U32 UR62, UP6, UR18, UR15, UR62 ;  /* 0x0000000f123e72a5 */ /* 0x000fe4000f8c003e */
[----:B------:R-:W-:Y:S02]  /*1760*/  UIADD3.X UR18, UPT, UPT, URZ, UR19, URZ, UP4, !UPT ;  /* 0x00000013ff127290 */ /* 0x000fe4000a7fe4ff */
[----:B------:R-:W-:Y:S01]  /*1770*/  UIADD3.X UR61, UPT, UPT, URZ, URZ, URZ, UP6, !UPT ;  /* 0x000000ffff3d7290 */ /* 0x000fe2000b7fe4ff */
[----:B------:R-:W4:Y:S01]  /*1780*/  F2I.FTZ.U32.TRUNC.NTZ R3, R3 ;  /* 0x0000000300037305 */ /* 0x000f22000021f000 */
[----:B------:R-:W-:-:S02]  /*1790*/  UIMAD.WIDE.U32 UR64, UR18, UR4, URZ ;  /* 0x00000004124072a5 */ /* 0x000fc4000f8e00ff */
[----:B------:R-:W-:Y:S01]  /*17a0*/  UIADD3 URZ, UP6, UPT, UR53, UR62, URZ ;  /* 0x0000003e35ff7290 */ /* 0x000fe2000ffde0ff */
[----:B------:R-:W-:Y:S01]  /*17b0*/  UMOV UR60, UR63 ;  /* 0x0000003f003c7c82 */ /* 0x000fe20008000000 */
[----:B------:R-:W-:Y:S02]  /*17c0*/  UIMAD.WIDE.U32 UR52, UP4, UR46, UR5, UR64 ;  /* 0x000000052e3472a5 */ /* 0x000fe4000f880040 */
[----:B------:R-:W-:Y:S02]  /*17d0*/  UIMAD.WIDE.U32.X UR64, UR41, UR15, UR60, UP6 ;  /* 0x0000000f294072a5 */ /* 0x000fe4000b0e043c */
[----:B------:R-:W-:Y:S02]  /*17e0*/  UIMAD.WIDE.U32 UR62, UR46, UR4, URZ ;  /* 0x000000042e3e72a5 */ /* 0x000fe4000f8e00ff */
[----:B------:R-:W-:Y:S02]  /*17f0*/  USEL UR32, UR32, UR64, !UP3 ;  /* 0x0000004020207287 */ /* 0x000fe4000d800000 */
[----:B------:R-:W-:Y:S01]  /*1800*/  USEL UR59, UR59, UR65, !UP3 ;  /* 0x000000413b3b7287 */ /* 0x000fe2000d800000 */
[----:B------:R-:W-:Y:S01]  /*1810*/  R2UR UR65, R2 ;  /* 0x00000000024172ca */ /* 0x000fe200000e0000 */
[----:B------:R-:W-:Y:S01]  /*1820*/  UIADD3.X UR61, UPT, UPT, URZ, URZ, URZ, UP4, !UPT ;  /* 0x000000ffff3d7290 */ /* 0x000fe2000a7fe4ff */
[----:B------:R-:W-:Y:S01]  /*1830*/  IABS R2, R4 ;  /* 0x0000000400027213 */ /* 0x000fe20000000000 */
[----:B------:R-:W-:-:S02]  /*1840*/  UISETP.NE.U32.AND UP2, UPT, UR4, URZ, UPT ;  /* 0x000000ff0400728c */ /* 0x000fc4000bf45070 */
[----:B------:R-:W-:Y:S02]  /*1850*/  UIADD3 URZ, UP4, UPT, UR63, UR52, URZ ;  /* 0x000000343fff7290 */ /* 0x000fe4000ff9e0ff */
[----:B------:R-:W-:Y:S01]  /*1860*/  USHF.R.U64 UR59, UR32, UR8, UR59 ;  /* 0x00000008203b7299 */ /* 0x000fe2000800123b */
[----:B------:R-:W-:Y:S01]  /*1870*/  IMAD.MOV R2, RZ, RZ, -R2 ;  /* 0x000000ffff027224 */ /* 0x000fe200078e0a02 */
[----:B------:R-:W-:Y:S01]  /*1880*/  UMOV UR60, UR53 ;  /* 0x00000035003c7c82 */ /* 0x000fe20008000000 */
[----:B------:R-:W-:Y:S01]  /*1890*/  UISETP.NE.AND.EX UP2, UPT, UR5, URZ, UPT, UP2 ;  /* 0x000000ff0500728c */ /* 0x000fe2000bf45320 */
[----:B----4-:R-:W-:Y:S01]  /*18a0*/  R2UR UR53, R3 ;  /* 0x00000000033572ca */ /* 0x010fe200000e0000 */
[----:B------:R-:W-:Y:S02]  /*18b0*/  UIMAD.WIDE.U32.X UR60, UR18, UR5, UR60, UP4 ;  /* 0x00000005123c72a5 */ /* 0x000fe4000a0e043c */
[----:B------:R-:W-:Y:S02]  /*18c0*/  UIADD3 UR59, UPT, UPT, UR27, -0x1, UR59 ;  /* 0xffffffff1b3b7890 */ /* 0x000fe4000fffe03b */
[----:B------:R-:W-:-:S02]  /*18d0*/  USEL UR25, UR25, UR60, !UP2 ;  /* 0x0000003c19197287 */ /* 0x000fc4000d000000 */
[----:B------:R-:W-:Y:S01]  /*18e0*/  USEL UR19, UR19, UR61, !UP2 ;  /* 0x0000003d13137287 */ /* 0x000fe2000d000000 */
[----:B------:R-:W-:Y:S01]  /*18f0*/  R2UR UR60, R2 ;  /* 0x00000000023c72ca */ /* 0x000fe200000e0000 */
[----:B------:R-:W-:Y:S01]  /*1900*/  IMAD.U32 R3, RZ, RZ, UR59 ;  /* 0x0000003bff037e24 */ /* 0x000fe2000f8e00ff */
[----:B------:R-:W-:Y:S01]  /*1910*/  UIADD3 UR32, UPT, UPT, URZ, -UR65, URZ ;  /* 0x80000041ff207290 */ /* 0x000fe2000fffe0ff */
[----:B------:R-:W-:Y:S01]  /*1920*/  IABS R2, R0 ;  /* 0x0000000000027213 */ /* 0x000fe20000000000 */
[----:B------:R-:W-:Y:S02]  /*1930*/  USHF.R.U64 UR19, UR25, UR6, UR19 ;  /* 0x0000000619137299 */ /* 0x000fe40008001213 */
[----:B------:R-:W-:Y:S01]  /*1940*/  IABS R3, R3 ;  /* 0x0000000300037213 */ /* 0x000fe20000000000 */
[----:B------:R-:W-:Y:S01]  /*1950*/  UIMAD UR32, UR32, UR48, URZ ;  /* 0x00000030202072a4 */ /* 0x000fe2000f8e02ff */
[----:B------:R-:W-:Y:S01]  /*1960*/  IMAD.MOV R2, RZ, RZ, -R2 ;  /* 0x000000ffff027224 */ /* 0x000fe200078e0a02 */
[----:B------:R-:W-:Y:S01]  /*1970*/  UIADD3 UR57, UPT, UPT, UR26, -0x1, UR19 ;  /* 0xffffffff1a397890 */ /* 0x000fe2000fffe013 */
[----:B------:R-:W-:Y:S01]  /*1980*/  R2UR UR25, R3 ;  /* 0x00000000031972ca */ /* 0x000fe200000e0000 */
[----:B------:R-:W-:Y:S01]  /*1990*/  UMOV UR64, URZ ;  /* 0x000000ff00407c82 */ /* 0x000fe20008000000 */
[----:B------:R-:W-:Y:S01]  /*19a0*/  UIADD3 UR19, UPT, UPT, URZ, -UR53, URZ ;  /* 0x80000035ff137290 */ /* 0x000fe2000fffe0ff */
[----:B------:R-:W-:Y:S01]  /*19b0*/  R2UR UR46, R2 ;  /* 0x00000000022e72ca */ /* 0x000fe200000e0000 */
[----:B------:R-:W-:Y:S01]  /*19c0*/  UIMAD.WIDE.U32 UR62, UR65, UR32, UR64 ;  /* 0x00000020413e72a5 */ /* 0x000fe2000f8e0040 */
[----:B------:R-:W-:Y:S01]  /*19d0*/  IMAD.U32 R3, RZ, RZ, UR57 ;  /* 0x00000039ff037e24 */ /* 0x000fe2000f8e00ff */
[----:B------:R-:W-:Y:S01]  /*19e0*/  UIMAD UR19, UR19, UR47, URZ ;  /* 0x0000002f131372a4 */ /* 0x000fe2000f8e02ff */
[----:B------:R-:W-:Y:S01]  /*19f0*/  UMOV UR52, URZ ;  /* 0x000000ff00347c82 */ /* 0x000fe20008000000 */
[----:B------:R-:W-:-:S02]  /*1a00*/  UISETP.NE.AND UP4, UPT, UR40, 0x1, UPT ;  /* 0x000000012800788c */ /* 0x000fc4000bf85270 */
[----:B------:R-:W-:Y:S01]  /*1a10*/  IABS R3, R3 ;  /* 0x0000000300037213 */ /* 0x000fe20000000000 */
[----:B------:R-:W-:Y:S01]  /*1a20*/  UMOV UR49, UR63 ;  /* 0x0000003f00317c82 */ /* 0x000fe20008000000 */
[----:B------:R-:W-:Y:S01]  /*1a30*/  UIMAD.WIDE.U32 UR52, UR53, UR19, UR52 ;  /* 0x00000013353472a5 */ /* 0x000fe2000f8e0034 */
[----:B------:R-:W-:Y:S01]  /*1a40*/  R2UR UR40, R9 ;  /* 0x00000000092872ca */ /* 0x000fe200000e0000 */
[----:B------:R-:W-:Y:S01]  /*1a50*/  UIMAD.WIDE.U32 UR62, UR49, UR25, URZ ;  /* 0x00000019313e72a5 */ /* 0x000fe2000f8e00ff */
[----:B------:R-:W-:Y:S01]  /*1a60*/  R2UR UR55, R3 ;  /* 0x00000000033772ca */ /* 0x000fe200000e0000 */
[----:B------:R-:W-:Y:S01]  /*1a70*/  USEL UR32, UR42, UR58, !UP4 ;  /* 0x0000003a2a207287 */ /* 0x000fe2000e000000 */
[----:B------:R-:W4:Y:S01]  /*1a80*/  LDC.64 R2, c[0x0][0xbd0] ;  /* 0x0002f400ff027b82 */ /* 0x000f220000000a00 */
[----:B------:R-:W-:Y:S01]  /*1a90*/  ULOP3.LUT UR52, URZ, UR27, URZ, 0x33, !UPT ;  /* 0x0000001bff347292 */ /* 0x000fe2000f8e33ff */
[----:B------:R-:W-:Y:S01]  /*1aa0*/  PRMT R9, RZ, 0x7610, R9 ;  /* 0x00007610ff097816 */ /* 0x000fe20000000009 */
[----:B------:R-:W-:Y:S01]  /*1ab0*/  ULOP3.LUT UR49, URZ, UR26, URZ, 0x33, !UPT ;  /* 0x0000001aff317292 */ /* 0x000fe2000f8e33ff */
[----:B------:R-:W-:Y:S01]  /*1ac0*/  UMOV UR19, UR63 ;  /* 0x0000003f00137c82 */ /* 0x000fe20008000000 */
[----:B------:R-:W-:-:S02]  /*1ad0*/  UIMAD.WIDE.U32 UR62, UR30, UR17, URZ ;  /* 0x000000111e3e72a5 */ /* 0x000fc4000f8e00ff */
[----:B------:R-:W-:Y:S02]  /*1ae0*/  UIMAD UR60, UR19, UR60, UR25 ;  /* 0x0000003c133c72a4 */ /* 0x000fe4000f8e0219 */
[----:B------:R-:W-:Y:S02]  /*1af0*/  UIADD3 UR19, UPT, UPT, UR36, 0x270, URZ ;  /* 0x0000027024137890 */ /* 0x000fe4000fffe0ff */
[----:B------:R-:W-:Y:S02]  /*1b00*/  UIMAD.WIDE.U32 UR66, UR53, UR55, URZ ;  /* 0x00000037354272a5 */ /* 0x000fe4000f8e00ff */
[----:B------:R-:W-:Y:S02]  /*1b10*/  UISETP.GT.U32.AND UP6, UPT, UR48, UR60, UPT ;  /* 0x0000003c3000728c */ /* 0x000fe4000bfc4070 */
[----:B------:R-:W-:Y:S01]  /*1b20*/  UIADD3 UR36, UPT, UPT, UR36, 0x1d0, URZ ;  /* 0x000001d024247890 */ /* 0x000fe2000fffe0ff */
[----:B------:R-:W2:Y:S03]  /*1b30*/  LDCU UR25, c[0x0][0x378] ;  /* 0x00006f00ff1977ac */ /* 0x000ea60008000800 */
[----:B------:R-:W-:-:S02]  /*1b40*/  @UP5 USEL UR36, UR36, UR19, !UP1 ;  /* 0x0000001324245287 */ /* 0x000fc4000c800000 */
[----:B------:R-:W-:Y:S01]  /*1b50*/  UISETP.GE.AND UP1, UPT, UR59, URZ, UPT ;  /* 0x000000ff3b00728c */ /* 0x000fe2000bf26270 */
[----:B------:R-:W-:Y:S02]  /*1b60*/  UMOV UR19, UR67 ;  /* 0x0000004300137c82 */ /* 0x000fe40008000000 */
[----:B------:R-:W-:Y:S02]  /*1b70*/  @!UP6 UIADD3 UR60, UPT, UPT, UR60, -UR48, URZ ;  /* 0x800000303c3ce290 */ /* 0x000fe4000fffe0ff */
[----:B------:R-:W-:Y:S02]  /*1b80*/  UIMAD UR55, UR19, UR46, UR55 ;  /* 0x0000002e133772a4 */ /* 0x000fe4000f8e0237 */
[----:B------:R-:W-:Y:S02]  /*1b90*/  UISETP.GT.U32.AND UP6, UPT, UR48, UR60, UPT ;  /* 0x0000003c3000728c */ /* 0x000fe4000bfc4070 */
[----:B------:R-:W-:Y:S02]  /*1ba0*/  UISETP.GT.U32.AND UP5, UPT, UR47, UR55, UPT ;  /* 0x000000372f00728c */ /* 0x000fe4000bfa4070 */
[----:B------:R-:W-:-:S02]  /*1bb0*/  USEL UR19, UR58, UR42, !UP4 ;  /* 0x0000002a3a137287 */ /* 0x000fc4000e000000 */
[----:B------:R-:W-:Y:S02]  /*1bc0*/  USEL UR17, UR30, UR17, !UP4 ;  /* 0x000000111e117287 */ /* 0x000fe4000e000000 */
[----:B--2---:R-:W-:Y:S02]  /*1bd0*/  UIMAD.WIDE.U32 UR30, UR62, UR25, URZ ;  /* 0x000000193e1e72a5 */ /* 0x004fe4000f8e00ff */
[----:B------:R-:W-:Y:S02]  /*1be0*/  UIMAD UR25, UR63, UR25, URZ ;  /* 0x000000193f1972a4 */ /* 0x000fe4000f8e02ff */
[----:B------:R-:W-:Y:S02]  /*1bf0*/  @!UP6 UIADD3 UR60, UPT, UPT, UR60, -UR48, URZ ;  /* 0x800000303c3ce290 */ /* 0x000fe4000fffe0ff */
[----:B------:R-:W-:Y:S02]  /*1c00*/  @!UP5 UIADD3 UR55, UPT, UPT, UR55, -UR47, URZ ;  /* 0x8000002f3737d290 */ /* 0x000fe4000fffe0ff */
[----:B------:R-:W-:Y:S01]  /*1c10*/  UIMAD.WIDE.U32 UR62, UR19, UR17, UR32 ;  /* 0x00000011133e72a5 */ /* 0x000fe2000f8e0020 */
[----:B------:R-:W-:Y:S01]  /*1c20*/  R2UR UR19, R8 ;  /* 0x00000000081372ca */ /* 0x000fe200000e0000 */
[----:B------:R-:W-:Y:S01]  /*1c30*/  UISETP.GT.U32.AND UP5, UPT, UR47, UR55, UPT ;  /* 0x000000372f00728c */ /* 0x000fe2000bfa4070 */
[----:B------:R-:W-:Y:S01]  /*1c40*/  PRMT R8, RZ, 0x7610, R8 ;  /* 0x00007610ff087816 */ /* 0x000fe20000000008 */
[----:B------:R-:W-:-:S02]  /*1c50*/  @!UP1 UIADD3 UR60, UPT, UPT, -UR60, URZ, URZ ;  /* 0x000000ff3c3c9290 */ /* 0x000fc4000fffe1ff */
[----:B------:R-:W-:Y:S01]  /*1c60*/  UISETP.GE.AND UP1, UPT, UR57, URZ, UPT ;  /* 0x000000ff3900728c */ /* 0x000fe2000bf26270 */
[----:B------:R-:W-:Y:S01]  /*1c70*/  UMOV UR24, UR62 ;  /* 0x0000003e00187c82 */ /* 0x000fe20008000000 */
[----:B------:R-:W-:Y:S01]  /*1c80*/  UMOV UR17, UR63 ;  /* 0x0000003f00117c82 */ /* 0x000fe20008000000 */
[----:B----4-:R-:W-:Y:S01]  /*1c90*/  ISETP.LE.U32.AND P0, PT, R2, UR24, PT ;  /* 0x0000001802007c0c */ /* 0x010fe2000bf03070 */
[----:B------:R-:W-:Y:S01]  /*1ca0*/  IMAD.U32 R2, RZ, RZ, UR17 ;  /* 0x00000011ff027e24 */ /* 0x000fe2000f8e00ff */
[----:B------:R-:W-:Y:S02]  /*1cb0*/  UISETP.NE.AND UP6, UPT, UR27, URZ, UPT ;  /* 0x000000ff1b00728c */ /* 0x000fe4000bfc5270 */
[----:B------:R-:W-:Y:S02]  /*1cc0*/  @!UP5 UIADD3 UR55, UPT, UPT, UR55, -UR47, URZ ;  /* 0x8000002f3737d290 */ /* 0x000fe4000fffe0ff */
[----:B------:R-:W-:Y:S01]  /*1cd0*/  UISETP.NE.AND UP5, UPT, UR26, URZ, UPT ;  /* 0x000000ff1a00728c */ /* 0x000fe2000bfa5270 */
[----:B------:R-:W-:Y:S01]  /*1ce0*/  ISETP.GE.U32.AND.EX P1, PT, R2, R3, PT, P0 ;  /* 0x000000030200720c */ /* 0x000fe20003f26100 */
[----:B------:R-:W-:Y:S01]  /*1cf0*/  @!UP1 UIADD3 UR55, UPT, UPT, -UR55, URZ, URZ ;  /* 0x000000ff37379290 */ /* 0x000fe2000fffe1ff */
[----:B------:R-:W-:Y:S01]  /*1d00*/  PLOP3.LUT P0, PT, PT, PT, PT, 0x80, 0x8 ;  /* 0x000000000008781c */ /* 0x000fe20003f0f070 */
[----:B------:R-:W-:-:S02]  /*1d10*/  USEL UR60, UR52, UR60, !UP6 ;  /* 0x0000003c343c7287 */ /* 0x000fc4000f000000 */
[----:B------:R-:W-:Y:S02]  /*1d20*/  USEL UR55, UR49, UR55, !UP5 ;  /* 0x0000003731377287 */ /* 0x000fe4000e800000 */
[----:B------:R-:W-:Y:S02]  /*1d30*/  UIADD3 UR60, UPT, UPT, UR59, -UR60, URZ ;  /* 0x8000003c3b3c7290 */ /* 0x000fe4000fffe0ff */
[----:B------:R-:W-:Y:S02]  /*1d40*/  UIADD3 UR55, UPT, UPT, UR57, -UR55, URZ ;  /* 0x8000003739377290 */ /* 0x000fe4000fffe0ff */
[----:B------:R-:W-:Y:S02]  /*1d50*/  UIADD3 UR40, UPT, UPT, -UR40, URZ, URZ ;  /* 0x000000ff28287290 */ /* 0x000fe4000fffe1ff */
[----:B------:R-:W-:Y:S02]  /*1d60*/  UIMAD UR62, UR60, UR55, URZ ;  /* 0x000000373c3e72a4 */ /* 0x000fe4000f8e02ff */
[----:B------:R-:W-:Y:S01]  /*1d70*/  USEL UR60, UR55, UR60, !UP4 ;  /* 0x0000003c373c7287 */ /* 0x000fe2000e000000 */
[----:B------:R-:W-:Y:S01]  /*1d80*/  @P0 LOP3.LUT R10, R10, 0x2, RZ, 0xfc, !PT ;  /* 0x000000020a0a0812 */ /* 0x000fe200078efcff */
[----:B------:R-:W-:Y:S01]  /*1d90*/  UIADD3 UR19, UPT, UPT, -UR19, URZ, URZ ;  /* 0x000000ff13137290 */ /* 0x000fe2000fffe1ff */
[----:B------:R-:W-:Y:S01]  /*1da0*/  UMOV UR18, 0xffffffff ;  /* 0xffffffff00127882 */ /* 0x000fe20000000000 */
[----:B------:R-:W-:Y:S01]  /*1db0*/  UMOV UR41, URZ ;  /* 0x000000ff00297c82 */ /* 0x000fe20008000000 */
[----:B------:R-:W-:-:S02]  /*1dc0*/  UIADD3 UR25, UPT, UPT, UR31, UR25, URZ ;  /* 0x000000191f197290 */ /* 0x000fc4000fffe0ff */
[----:B------:R-:W-:Y:S02]  /*1dd0*/  USHF.R.S32.HI UR57, URZ, 0x1f, UR62 ;  /* 0x0000001fff397899 */ /* 0x000fe4000801143e */
[----:B------:R-:W-:Y:S02]  /*1de0*/  USHF.R.S32.HI UR55, URZ, 0x1f, UR60 ;  /* 0x0000001fff377899 */ /* 0x000fe4000801143c */
[----:B---3--:R-:W-:Y:S02]  /*1df0*/  UIMAD UR40, UR56, UR40, UR42 ;  /* 0x00000028382872a4 */ /* 0x008fe4000f8e022a */
[----:B-1----:R-:W-:Y:S01]  /*1e00*/  UIMAD UR19, UR54, UR19, UR58 ;  /* 0x00000013361372a4 */ /* 0x002fe2000f8e023a */
[----:B------:R-:W-:Y:S11]  /*1e10*/  BRA.U UP0, `(.L_x_12) ;  /* 0x0000000100347547 */ /* 0x000ff6000b800000 */
[----:B------:R-:W-:Y:S02]  /*1e20*/  UISETP.NE.AND UP0, UPT, UR21, 0x4, UPT ;  /* 0x000000041500788c */ /* 0x000fe4000bf05270 */
[----:B------:R-:W-:-:S04]  /*1e30*/  UISETP.NE.AND UP1, UPT, UR19, URZ, UPT ;  /* 0x000000ff1300728c */ /* 0x000fc8000bf25270 */
[----:B------:R-:W-:Y:S01]  /*1e40*/  PLOP3.LUT P0, PT, PT, PT, UP0, 0x80, 0x8 ;  /* 0x000000000008781c */ /* 0x000fe20003f0f008 */
[----:B------:R-:W-:-:S04]  /*1e50*/  UISETP.LT.U32.OR UP1, UPT, UR40, 0x2, !UP1 ;  /* 0x000000022800788c */ /* 0x000fc8000cf21470 */
[----:B------:R-:W-:Y:S01]  /*1e60*/  @UP0 ULOP3.LUT UR40, UR40, 0xfffffffe, URZ, 0xc0, !UPT ;  /* 0xfffffffe28280892 */ /* 0x000fe2000f8ec0ff */
[----:B------:R-:W-:Y:S01]  /*1e70*/  @UP0 UMOV UR19, 0x3 ;  /* 0x0000000300130882 */ /* 0x000fe20000000000 */
[----:B------:R-:W-:Y:S02]  /*1e80*/  USEL UR56, URZ, 0x1, !UP1 ;  /* 0x00000001ff387887 */ /* 0x000fe4000c800000 */
[----:B------:R-:W-:Y:S02]  /*1e90*/  @UP0 USHF.L.U32 UR19, UR19, UR40, URZ ;  /* 0x0000002813130299 */ /* 0x000fe400080006ff */
[----:B------:R-:W-:-:S04]  /*1ea0*/  USEL UR54, URZ, 0x2, !UP1 ;  /* 0x00000002ff367887 */ /* 0x000fc8000c800000 */
[----:B------:R-:W-:Y:S01]  /*1eb0*/  UIADD3 UR54, UPT, UPT, UR56, UR54, URZ ;  /* 0x0000003638367290 */ /* 0x000fe2000fffe0ff */
[----:B------:R-:W-:-:S05]  /*1ec0*/  @P0 IMAD.U32 R2, RZ, RZ, UR19 ;  /* 0x00000013ff020e24 */ /* 0x000fca000f8e00ff */
[----:B------:R-:W-:Y:S01]  /*1ed0*/  IMAD.U32 R9, RZ, RZ, UR54 ;  /* 0x00000036ff097e24 */ /* 0x000fe2000f8e00ff */
[----:B------:R-:W-:-:S07]  /*1ee0*/  @P0 PRMT R8, R2, 0x7610, R8 ;  /* 0x0000761002080816 */ /* 0x000fce0000000008 */
.L_x_12:
[----:B------:R-:W-:Y:S01]  /*1ef0*/  UMOV UR63, UR57 ;  /* 0x00000039003f7c82 */ /* 0x000fe20008000000 */
[----:B------:R-:W-:Y:S01]  /*1f00*/  UMOV UR61, UR55 ;  /* 0x00000037003d7c82 */ /* 0x000fe20008000000 */
[----:B------:R-:W-:Y:S01]  /*1f10*/  IMAD.U32 R18, RZ, RZ, UR62 ;  /* 0x0000003eff127e24 */ /* 0x000fe2000f8e00ff */
[----:B------:R-:W-:Y:S01]  /*1f20*/  MOV R12, UR60 ;  /* 0x0000003c000c7c02 */ /* 0x000fe20008000f00 */
[----:B------:R-:W-:Y:S01]  /*1f30*/  IMAD.U32 R19, RZ, RZ, UR63 ;  /* 0x0000003fff137e24 */ /* 0x000fe2000f8e00ff */
[----:B------:R-:W-:Y:S01]  /*1f40*/  MOV R13, UR61 ;  /* 0x0000003d000d7c02 */ /* 0x000fe20008000f00 */
[----:B------:R-:W-:Y:S01]  /*1f50*/  UMOV UR40, URZ ;  /* 0x000000ff00287c82 */ /* 0x000fe20008000000 */
[----:B------:R-:W-:Y:S01]  /*1f60*/  UMOV UR19, 0xffffffff ;  /* 0xffffffff00137882 */ /* 0x000fe20000000000 */
[----:B------:R-:W-:Y:S05]  /*1f70*/  @P1 BRA P3, `(.L_x_13) ;  /* 0x0000001400f41947 */ /* 0x000fea0001800000 */
[----:B------:R-:W-:Y:S01]  /*1f80*/  IMAD.U32 R3, RZ, RZ, UR17 ;  /* 0x00000011ff037e24 */ /* 0x000fe2000f8e00ff */
[----:B------:R-:W-:Y:S01]  /*1f90*/  ISETP.LE.U32.AND P0, PT, R18, UR24, PT ;  /* 0x0000001812007c0c */ /* 0x000fe2000bf03070 */
[----:B------:R-:W-:Y:S01]  /*1fa0*/  UMOV UR41, URZ ;  /* 0x000000ff00297c82 */ /* 0x000fe20008000000 */
[----:B------:R-:W-:Y:S01]  /*1fb0*/  UMOV UR40, URZ ;  /* 0x000000ff00287c82 */ /* 0x000fe20008000000 */
[----:B------:R-:W-:Y:S01]  /*1fc0*/  IMAD.MOV.U32 R14, RZ, RZ, RZ ;  /* 0x000000ffff0e7224 */ /* 0x000fe200078e00ff */
[----:B------:R-:W-:-:S13]  /*1fd0*/  ISETP.GE.U32.AND.EX P0, PT, R3, R19, PT, P0 ;  /* 0x000000130300720c */ /* 0x000fda0003f06100 */
[----:B------:R-:W-:Y:S05]  /*1fe0*/  @!P0 BRA `(.L_x_14) ;  /* 0x0000001000b88947 */ /* 0x000fea0003800000 */
[----:B------:R-:W-:Y:S02]  /*1ff0*/  VIADD R2, R7, 0x20 ;  /* 0x0000002007027836 */ /* 0x000fe40000000000 */
[----:B------:R-:W-:Y:S02]  /*2000*/  IMAD.MOV.U32 R14, RZ, RZ, R7 ;  /* 0x000000ffff0e7224 */ /* 0x000fe400078e0007 */
[----:B-----5:R-:W-:Y:S01]  /*2010*/  IMAD.MOV.U32 R11, RZ, RZ, R6 ;  /* 0x000000ffff0b7224 */ /* 0x020fe200078e0006 */
[----:B------:R-:W-:Y:S02]  /*2020*/  ISETP.GE.AND P0, PT, R2, UR45, PT ;  /* 0x0000002d02007c0c */ /* 0x000fe4000bf06270 */
[----:B------:R-:W-:-:S11]  /*2030*/  MOV R2, R5 ;  /* 0x0000000500027202 */ /* 0x000fd60000000f00 */
[----:B------:R-:W1:Y:S01]  /*2040*/  @!P0 LDC.64 R18, c[0x0][0xbf0] ;  /* 0x0002fc00ff128b82 */ /* 0x000e620000000a00 */
[----:B------:R-:W-:Y:S02]  /*2050*/  UIADD3 UR19, UP1, UPT, UR10, -0x1, URZ ;  /* 0xffffffff0a137890 */ /* 0x000fe4000ff3e0ff */
[----:B------:R-:W-:Y:S01]  /*2060*/  UIADD3 UR12, UP0, UPT, UR12, -0x1, URZ ;  /* 0xffffffff0c0c7890 */ /* 0x000fe2000ff1e0ff */
[----:B------:R-:W-:Y:S01]  /*2070*/  BSSY.RECONVERGENT B0, `(.L_x_15) ;  /* 0x0000051000007945 */ /* 0x000fe20003800200 */
[----:B------:R-:W-:Y:S01]  /*2080*/  UIADD3.X UR40, UPT, UPT, UR11, -0x1, URZ, UP1, !UPT ;  /* 0xffffffff0b287890 */ /* 0x000fe20008ffe4ff */
[----:B-1----:R-:W-:-:S05]  /*2090*/  @!P0 IMAD.WIDE.U32 R18, R14, 0xc, R18 ;  /* 0x0000000c0e128825 */ /* 0x002fca00078e0012 */
[----:B------:R1:W5:Y:S04]  /*20a0*/  @!P0 LDG.E R5, desc[UR50][R18.64+0x180] ;  /* 0x0001803212058981 */ /* 0x000368000c1e1900 */
[----:B------:R1:W5:Y:S01]  /*20b0*/  @!P0 LDG.E R6, desc[UR50][R18.64+0x184] ;  /* 0x0001843212068981 */ /* 0x000362000c1e1900 */
[----:B------:R-:W-:Y:S01]  /*20c0*/  ISETP.GE.AND P0, PT, R14, UR45, PT ;  /* 0x0000002d0e007c0c */ /* 0x000fe2000bf06270 */
[----:B------:R-:W-:Y:S01]  /*20d0*/  UIADD3.X UR13, UPT, UPT, UR13, -0x1, URZ, UP0, !UPT ;  /* 0xffffffff0d0d7890 */ /* 0x000fe200087fe4ff */
[----:B------:R-:W-:Y:S01]  /*20e0*/  HFMA2 R17, -RZ, RZ, 0, 0 ;  /* 0x00000000ff117431 */ /* 0x000fe200000001ff */
[----:B------:R-:W-:-:S10]  /*20f0*/  MOV R16, 0x7fffffff ;  /* 0x7fffffff00107802 */ /* 0x000fd40000000f00 */
[----:B------:R-:W-:Y:S05]  /*2100*/  @P0 BRA `(.L_x_16) ;  /* 0x00000004001c0947 */ /* 0x000fea0003800000 */
[C---:B------:R-:W-:Y:S01]  /*2110*/  IADD3 R3, P1, PT, R2.reuse, UR12, RZ ;  /* 0x0000000c02037c10 */ /* 0x040fe2000ff3e0ff */
[----:B------:R-:W-:Y:S01]  /*2120*/  UIADD3 UR10, UPT, UPT, URZ, -UR65, URZ ;  /* 0x80000041ff0a7290 */ /* 0x000fe2000fffe0ff */
[----:B------:R-:W-:Y:S01]  /*2130*/  IADD3 R13, P0, PT, R11, UR19, RZ ;  /* 0x000000130b0d7c10 */ /* 0x000fe2000ff1e0ff */
[----:B------:R-:W-:Y:S01]  /*2140*/  UMOV UR54, URZ ;  /* 0x000000ff00367c82 */ /* 0x000fe20008000000 */
[----:B------:R-:W-:Y:S01]  /*2150*/  LEA.HI.X.SX32 R2, R2, UR13, 0x1, P1 ;  /* 0x0000000d02027c11 */ /* 0x000fe200088f0eff */
[----:B------:R-:W-:Y:S01]  /*2160*/  UIMAD UR10, UR10, UR48, URZ ;  /* 0x000000300a0a72a4 */ /* 0x000fe2000f8e02ff */
[----:B------:R-:W-:Y:S01]  /*2170*/  IADD3 R22, P1, PT, R3, UR9, RZ ;  /* 0x0000000903167c10 */ /* 0x000fe2000ff3e0ff */
[----:B------:R-:W-:Y:S01]  /*2180*/  UMOV UR55, UR65 ;  /* 0x0000004100377c82 */ /* 0x000fe20008000000 */
[----:B------:R-:W-:Y:S01]  /*2190*/  LEA.HI.X.SX32 R12, R11, UR40, 0x1, P0 ;  /* 0x000000280b0c7c11 */ /* 0x000fe200080f0eff */
[----:B------:R-:W-:Y:S01]  /*21a0*/  UIMAD.WIDE.U32 UR10, UR65, UR10, UR54 ;  /* 0x0000000a410a72a5 */ /* 0x000fe2000f8e0036 */
[----:B------:R-:W-:Y:S01]  /*21b0*/  IADD3 R16, P0, PT, R13, UR7, RZ ;  /* 0x000000070d107c10 */ /* 0x000fe2000ff1e0ff */
[----:B------:R-:W-:-:S04]  /*21c0*/  IMAD.X R11, RZ, RZ, R2, P1 ;  /* 0x000000ffff0b7224 */ /* 0x000fc800008e0602 */
[----:B------:R-:W-:Y:S02]  /*21d0*/  IMAD.X R15, RZ, RZ, R12, P0 ;  /* 0x000000ffff0f7224 */ /* 0x000fe400000e060c */
[----:B------:R-:W-:-:S04]  /*21e0*/  IMAD.WIDE.U32 R20, R11, UR14, RZ ;  /* 0x0000000e0b147c25 */ /* 0x000fc8000f8e00ff */
[----:B-1----:R-:W-:-:S04]  /*21f0*/  IMAD.WIDE.U32 R18, R15, UR4, RZ ;  /* 0x000000040f127c25 */ /* 0x002fc8000f8e00ff */
[----:B------:R-:W-:-:S04]  /*2200*/  IMAD.WIDE.U32 R20, P1, R22, UR15, R20 ;  /* 0x0000000f16147c25 */ /* 0x000fc8000f820014 */
[----:B------:R-:W-:-:S04]  /*2210*/  IMAD.WIDE.U32 R22, R22, UR14, RZ ;  /* 0x0000000e16167c25 */ /* 0x000fc8000f8e00ff */
[----:B------:R-:W-:-:S04]  /*2220*/  IMAD.WIDE.U32 R18, P0, R16, UR5, R18 ;  /* 0x0000000510127c25 */ /* 0x000fc8000f800012 */
[----:B------:R-:W-:-:S04]  /*2230*/  IMAD.WIDE.U32 R16, R16, UR4, RZ ;  /* 0x0000000410107c25 */ /* 0x000fc8000f8e00ff */
[----:B------:R-:W-:Y:S01]  /*2240*/  IMAD.X R25, RZ, RZ, RZ, P1 ;  /* 0x000000ffff197224 */ /* 0x000fe200008e06ff */
[----:B------:R-:W-:Y:S01]  /*2250*/  IADD3 RZ, P1, PT, R23, R20, RZ ;  /* 0x0000001417ff7210 */ /* 0x000fe20007f3e0ff */
[----:B------:R-:W-:Y:S02]  /*2260*/  IMAD.MOV.U32 R24, RZ, RZ, R21 ;  /* 0x000000ffff187224 */ /* 0x000fe400078e0015 */
[----:B------:R-:W-:Y:S01]  /*2270*/  IMAD.X R23, RZ, RZ, RZ, P0 ;  /* 0x000000ffff177224 */ /* 0x000fe200000e06ff */
[----:B------:R-:W-:Y:S01]  /*2280*/  IADD3 RZ, P0, PT, R17, R18, RZ ;  /* 0x0000001211ff7210 */ /* 0x000fe20007f1e0ff */
[----:B------:R-:W-:Y:S02]  /*2290*/  IMAD.MOV.U32 R22, RZ, RZ, R19 ;  /* 0x000000ffff167224 */ /* 0x000fe400078e0013 */
[----:B------:R-:W-:Y:S01]  /*22a0*/  IMAD.WIDE.U32.X R24, R11, UR15, R24, P1 ;  /* 0x0000000f0b187c25 */ /* 0x000fe200088e0418 */
[----:B------:R-:W-:-:S03]  /*22b0*/  PLOP3.LUT P1, PT, PT, PT, UP3, 0x80, 0x8 ;  /* 0x000000000008781c */ /* 0x000fc60003f2f038 */
[----:B------:R-:W-:Y:S01]  /*22c0*/  IMAD.WIDE.U32.X R22, R15, UR5, R22, P0 ;  /* 0x000000050f167c25 */ /* 0x000fe200080e0416 */
[----:B------:R-:W-:Y:S02]  /*22d0*/  PLOP3.LUT P0, PT, PT, PT, UP2, 0x80, 0x8 ;  /* 0x000000000008781c */ /* 0x000fe40003f0f028 */
[----:B------:R-:W-:Y:S02]  /*22e0*/  SEL R3, R3, R24, !P1 ;  /* 0x0000001803037207 */ /* 0x000fe40004800000 */
[----:B------:R-:W-:Y:S02]  /*22f0*/  SEL R2, R2, R25, !P1 ;  /* 0x0000001902027207 */ /* 0x000fe40004800000 */
[----:B------:R-:W-:Y:S02]  /*2300*/  SEL R13, R13, R22, !P0 ;  /* 0x000000160d0d7207 */ /* 0x000fe40004000000 */
[----:B------:R-:W-:Y:S02]  /*2310*/  SEL R12, R12, R23, !P0 ;  /* 0x000000170c0c7207 */ /* 0x000fe40004000000 */
[----:B------:R-:W-:-:S02]  /*2320*/  SHF.R.U64 R3, R3, UR8, R2 ;  /* 0x0000000803037c19 */ /* 0x000fc40008001202 */
[----:B------:R-:W-:Y:S02]  /*2330*/  SHF.R.U64 R13, R13, UR6, R12 ;  /* 0x000000060d0d7c19 */ /* 0x000fe4000800120c */
[----:B------:R-:W-:Y:S02]  /*2340*/  IADD3 R11, PT, PT, R4, -0x1, R3 ;  /* 0xffffffff040b7810 */ /* 0x000fe40007ffe003 */
[----:B------:R-:W-:Y:S02]  /*2350*/  IADD3 R3, PT, PT, R0, -0x1, R13 ;  /* 0xffffffff00037810 */ /* 0x000fe40007ffe00d */
[----:B------:R-:W-:Y:S02]  /*2360*/  IABS R2, R4 ;  /* 0x0000000400027213 */ /* 0x000fe40000000000 */
[----:B------:R-:W-:Y:S02]  /*2370*/  IABS R13, R11 ;  /* 0x0000000b000d7213 */ /* 0x000fe40000000000 */
[----:B------:R-:W-:Y:S01]  /*2380*/  IABS R12, R3 ;  /* 0x00000003000c7213 */ /* 0x000fe20000000000 */
[----:B------:R-:W-:Y:S01]  /*2390*/  IMAD.MOV R2, RZ, RZ, -R2 ;  /* 0x000000ffff027224 */ /* 0x000fe200078e0a02 */
[----:B------:R-:W-:Y:S01]  /*23a0*/  ISETP.GE.AND P4, PT, R11, RZ, PT ;  /* 0x000000ff0b00720c */ /* 0x000fe20003f86270 */
[----:B------:R-:W-:Y:S01]  /*23b0*/  IMAD.HI.U32 R16, R13, UR11, RZ ;  /* 0x0000000b0d107c27 */ /* 0x000fe2000f8e00ff */
[----:B------:R-:W-:-:S03]  /*23c0*/  ISETP.GE.AND P3, PT, R3, RZ, PT ;  /* 0x000000ff0300720c */ /* 0x000fc60003f66270 */
[----:B------:R-:W-:-:S04]  /*23d0*/  IMAD.HI.U32 R15, R12, UR53, RZ ;  /* 0x000000350c0f7c27 */ /* 0x000fc8000f8e00ff */
[----:B------:R-:W-:Y:S02]  /*23e0*/  IMAD R2, R16, R2, R13 ;  /* 0x0000000210027224 */ /* 0x000fe400078e020d */
[----:B------:R-:W-:Y:S02]  /*23f0*/  IMAD R13, R15, UR46, R12 ;  /* 0x0000002e0f0d7c24 */ /* 0x000fe4000f8e020c */
[----:B------:R-:W-:Y:S01]  /*2400*/  IMAD.U32 R12, RZ, RZ, UR52 ;  /* 0x00000034ff0c7e24 */ /* 0x000fe2000f8e00ff */
[----:B------:R-:W-:Y:S02]  /*2410*/  ISETP.LT.U32.AND P1, PT, R2, UR48, PT ;  /* 0x0000003002007c0c */ /* 0x000fe4000bf21070 */
[----:B------:R-:W-:-:S11]  /*2420*/  ISETP.LT.U32.AND P0, PT, R13, UR47, PT ;  /* 0x0000002f0d007c0c */ /* 0x000fd6000bf01070 */
[----:B------:R-:W-:Y:S02]  /*2430*/  @!P1 VIADD R2, R2, -UR48 ;  /* 0x8000003002029c36 */ /* 0x000fe40008000000 */
[----:B------:R-:W-:-:S03]  /*2440*/  @!P0 VIADD R13, R13, -UR47 ;  /* 0x8000002f0d0d8c36 */ /* 0x000fc60008000000 */
[----:B------:R-:W-:Y:S02]  /*2450*/  ISETP.LT.U32.AND P1, PT, R2, UR48, PT ;  /* 0x0000003002007c0c */ /* 0x000fe4000bf21070 */
[----:B------:R-:W-:-:S11]  /*2460*/  ISETP.LT.U32.AND P0, PT, R13, UR47, PT ;  /* 0x0000002f0d007c0c */ /* 0x000fd6000bf01070 */
[----:B------:R-:W-:Y:S01]  /*2470*/  @!P1 VIADD R2, R2, -UR48 ;  /* 0x8000003002029c36 */ /* 0x000fe20008000000 */
[----:B------:R-:W-:Y:S01]  /*2480*/  PLOP3.LUT P1, PT, PT, PT, UP6, 0x80, 0x8 ;  /* 0x000000000008781c */ /* 0x000fe20003f2f068 */
[----:B------:R-:W-:Y:S01]  /*2490*/  @!P0 VIADD R13, R13, -UR47 ;  /* 0x8000002f0d0d8c36 */ /* 0x000fe20008000000 */
[----:B------:R-:W-:Y:S01]  /*24a0*/  PLOP3.LUT P0, PT, PT, PT, UP5, 0x80, 0x8 ;  /* 0x000000000008781c */ /* 0x000fe20003f0f058 */
[----:B------:R-:W-:Y:S02]  /*24b0*/  IMAD.MOV.U32 R15, RZ, RZ, R2 ;  /* 0x000000ffff0f7224 */ /* 0x000fe400078e0002 */
[----:B------:R-:W-:Y:S02]  /*24c0*/  IMAD.U32 R2, RZ, RZ, UR49 ;  /* 0x00000031ff027e24 */ /* 0x000fe4000f8e00ff */
[----:B------:R-:W-:Y:S02]  /*24d0*/  @!P4 IMAD.MOV R15, RZ, RZ, -R15 ;  /* 0x000000ffff0fc224 */ /* 0x000fe400078e0a0f */
[----:B------:R-:W-:-:S03]  /*24e0*/  @!P3 IMAD.MOV R13, RZ, RZ, -R13 ;  /* 0x000000ffff0db224 */ /* 0x000fc600078e0a0d */
[----:B------:R-:W-:Y:S02]  /*24f0*/  SEL R12, R12, R15, !P1 ;  /* 0x0000000f0c0c7207 */ /* 0x000fe40004800000 */
[----:B------:R-:W-:Y:S02]  /*2500*/  SEL R2, R2, R13, !P0 ;  /* 0x0000000d02027207 */ /* 0x000fe40004000000 */
[----:B------:R-:W-:Y:S01]  /*2510*/  PLOP3.LUT P0, PT, PT, PT, UP4, 0x80, 0x8 ;  /* 0x000000000008781c */ /* 0x000fe20003f0f048 */
[----:B------:R-:W-:Y:S02]  /*2520*/  IMAD.IADD R11, R11, 0x1, -R12 ;  /* 0x000000010b0b7824 */ /* 0x000fe400078e0a0c */
[----:B------:R-:W-:-:S04]  /*2530*/  IMAD.IADD R2, R3, 0x1, -R2 ;  /* 0x0000000103027824 */ /* 0x000fc800078e0a02 */
[----:B------:R-:W-:Y:S01]  /*2540*/  IMAD R16, R11, R2, RZ ;  /* 0x000000020b107224 */ /* 0x000fe200078e02ff */
[----:B------:R-:W-:-:S04]  /*2550*/  SEL R12, R2, R11, !P0 ;  /* 0x0000000b020c7207 */ /* 0x000fc80004000000 */
[----:B------:R-:W-:Y:S02]  /*2560*/  SHF.R.S32.HI R13, RZ, 0x1f, R12 ;  /* 0x0000001fff0d7819 */ /* 0x000fe4000001140c */
[----:B------:R-:W-:Y:S02]  /*2570*/  SHF.R.S32.HI R17, RZ, 0x1f, R16 ;  /* 0x0000001fff117819 */ /* 0x000fe40000011410 */
.L_x_16:
[----:B------:R-:W-:Y:S05]  /*2580*/  BSYNC.RECONVERGENT B0 ;  /* 0x0000000000007941 */ /* 0x000fea0003800200 */
.L_x_15:
[----:B------:R-:W2:Y:S01]  /*2590*/  SHFL.UP PT, R3, R16, 0x1, RZ ;  /* 0x0420000010037989 */ /* 0x000ea200000e00ff */
[C---:B------:R-:W-:Y:S02]  /*25a0*/  ISETP.NE.AND P6, PT, R7.reuse, RZ, PT ;  /* 0x000000ff0700720c */ /* 0x040fe40003fc5270 */
[C---:B------:R-:W-:Y:S01]  /*25b0*/  ISETP.GE.U32.AND P1, PT, R7.reuse, 0x2, PT ;  /* 0x000000020700780c */ /* 0x040fe20003f26070 */
[----:B------:R-:W3:Y:S01]  /*25c0*/  SHFL.UP PT, R2, R17, 0x1, RZ ;  /* 0x0420000011027989 */ /* 0x000ee200000e00ff */
[C---:B------:R-:W-:Y:S02]  /*25d0*/  ISETP.GE.U32.AND P3, PT, R7.reuse, 0x4, PT ;  /* 0x000000040700780c */ /* 0x040fe40003f66070 */
[C---:B------:R-:W-:Y:S02]  /*25e0*/  ISETP.GE.U32.AND P4, PT, R7.reuse, 0x8, PT ;  /* 0x000000080700780c */ /* 0x040fe40003f86070 */
[----:B------:R-:W-:Y:S02]  /*25f0*/  ISETP.GE.U32.AND P5, PT, R7, 0x10, PT ;  /* 0x000000100700780c */ /* 0x000fe40003fa6070 */
[----:B--2---:R-:W-:-:S02]  /*2600*/  SEL R3, R3, RZ, P6 ;  /* 0x000000ff03037207 */ /* 0x004fc40003000000 */
[----:B---3--:R-:W-:Y:S02]  /*2610*/  SEL R2, R2, RZ, P6 ;  /* 0x000000ff02027207 */ /* 0x008fe40003000000 */
[----:B------:R-:W-:-:S05]  /*2620*/  IADD3 R3, P0, PT, R3, R16, RZ ;  /* 0x0000001003037210 */ /* 0x000fca0007f1e0ff */
[----:B------:R-:W-:Y:S01]  /*2630*/  IMAD.X R2, R2, 0x1, R17, P0 ;  /* 0x0000000102027824 */ /* 0x000fe200000e0611 */
[----:B-1----:R-:W1:Y:S04]  /*2640*/  SHFL.UP PT, R18, R3, 0x2, RZ ;  /* 0x0440000003127989 */ /* 0x002e6800000e00ff */
[----:B------:R-:W2:Y:S01]  /*2650*/  SHFL.UP PT, R11, R2, 0x2, RZ ;  /* 0x04400000020b7989 */ /* 0x000ea200000e00ff */
[----:B-1----:R-:W-:-:S04]  /*2660*/  SEL R18, R18, RZ, P1 ;  /* 0x000000ff12127207 */ /* 0x002fc80000800000 */
[----:B------:R-:W-:Y:S02]  /*2670*/  IADD3 R18, P0, PT, R18, R3, RZ ;  /* 0x0000000312127210 */ /* 0x000fe40007f1e0ff */
[----:B--2---:R-:W-:-:S03]  /*2680*/  SEL R11, R11, RZ, P1 ;  /* 0x000000ff0b0b7207 */ /* 0x004fc60000800000 */
[----:B------:R-:W1:Y:S02]  /*2690*/  SHFL.UP PT, R15, R18, 0x4, RZ ;  /* 0x04800000120f7989 */ /* 0x000e6400000e00ff */
[----:B------:R-:W-:-:S05]  /*26a0*/  IMAD.X R11, R11, 0x1, R2, P0 ;  /* 0x000000010b0b7824 */ /* 0x000fca00000e0602 */
        /* <DEDUP_REMOVED lines=9> */
[----:B--2---:R-:W-:-:S05]  /*2740*/  SEL R3, R3, RZ, P4 ;  /* 0x000000ff03037207 */ /* 0x004fca0002000000 */
[----:B------:R-:W-:Y:S02]  /*2750*/  IMAD.X R11, R3, 0x1, R2, P0 ;  /* 0x00000001030b7824 */ /* 0x000fe400000e0602 */
[----:B------:R-:W1:Y:S01]  /*2760*/  SHFL.UP PT, R3, R18, 0x10, RZ ;  /* 0x0600000012037989 */ /* 0x000e6200000e00ff */
[----:B------:R-:W-:-:S03]  /*2770*/  IMAD.U32 R2, RZ, RZ, UR17 ;  /* 0x00000011ff027e24 */ /* 0x000fc6000f8e00ff */
[----:B------:R-:W2:Y:S01]  /*2780*/  SHFL.UP PT, R22, R11, 0x10, RZ ;  /* 0x060000000b167989 */ /* 0x000ea200000e00ff */
[----:B-1----:R-:W-:Y:S02]  /*2790*/  SEL R3, R3, RZ, P5 ;  /* 0x000000ff03037207 */ /* 0x002fe40002800000 */
[----:B--2---:R-:W-:Y:S02]  /*27a0*/  SEL R22, R22, RZ, P5 ;  /* 0x000000ff16167207 */ /* 0x004fe40002800000 */
[----:B------:R-:W-:-:S05]  /*27b0*/  IADD3 R20, P0, PT, R3, R18, RZ ;  /* 0x0000001203147210 */ /* 0x000fca0007f1e0ff */
[----:B------:R-:W-:Y:S01]  /*27c0*/  IMAD.X R19, R22, 0x1, R11, P0 ;  /* 0x0000000116137824 */ /* 0x000fe200000e060b */
[----:B------:R-:W-:Y:S01]  /*27d0*/  ISETP.LE.U32.AND P0, PT, R20, UR24, PT ;  /* 0x0000001814007c0c */ /* 0x000fe2000bf03070 */
[----:B------:R-:W-:Y:S02]  /*27e0*/  IMAD.MOV.U32 R18, RZ, RZ, R20 ;  /* 0x000000ffff127224 */ /* 0x000fe400078e0014 */
[----:B------:R-:W-:Y:S01]  /*27f0*/  IMAD.MOV.U32 R15, RZ, RZ, R19 ;  /* 0x000000ffff0f7224 */ /* 0x000fe200078e0013 */
[----:B------:R-:W-:Y:S02]  /*2800*/  ISETP.GE.U32.AND.EX P0, PT, R2, R19, PT, P0 ;  /* 0x000000130200720c */ /* 0x000fe40003f06100 */
[----:B------:R-:W-:-:S11]  /*2810*/  CS2R R2, SRZ ;  /* 0x0000000000027805 */ /* 0x000fd6000001ff00 */
[----:B------:R-:W-:-:S04]  /*2820*/  VOTE.ANY R21, PT, !P0 ;  /* 0x0000000000157806 */ /* 0x000fc800040e0100 */
[----:B------:R-:W-:-:S13]  /*2830*/  ISETP.NE.AND P0, PT, R21, RZ, PT ;  /* 0x000000ff1500720c */ /* 0x000fda0003f05270 */
[----:B------:R-:W-:Y:S05]  /*2840*/  @P0 BRA `(.L_x_17) ;  /* 0x0000000800500947 */ /* 0x000fea0003800000 */
[----:B------:R-:W1:Y:S01]  /*2850*/  LDC R11, c[0x0][0xbe0] ;  /* 0x0002f800ff0b7b82 */ /* 0x000e620000000800 */
[----:B------:R-:W-:Y:S01]  /*2860*/  LOP3.LUT R10, R10, 0xfffffffe, RZ, 0xc0, !PT ;  /* 0xfffffffe0a0a7812 */ /* 0x000fe200078ec0ff */
[----:B------:R-:W2:Y:S01]  /*2870*/  LDCU UR45, c[0x0][0xbe8] ;  /* 0x00017d00ff2d77ac */ /* 0x000ea20008000800 */
[----:B------:R-:W3:Y:S01]  /*2880*/  LDCU.64 UR10, c[0x0][0xba8] ;  /* 0x00017500ff0a77ac */ /* 0x000ee20008000a00 */
[----:B------:R-:W4:Y:S01]  /*2890*/  LDCU.64 UR8, c[0x0][0xbb0] ;  /* 0x00017600ff0877ac */ /* 0x000f220008000a00 */
[----:B------:R-:W1:Y:S02]  /*28a0*/  LDCU.128 UR4, c[0x0][0xbc0] ;  /* 0x00017800ff0477ac */ /* 0x000e640008000c00 */
[----:B-1----:R-:W-:-:S13]  /*28b0*/  ISETP.NE.AND P0, PT, R11, 0x1, PT ;  /* 0x000000010b00780c */ /* 0x002fda0003f05270 */
[----:B--234-:R-:W-:-:S07]  /*28c0*/  @P0 LOP3.LUT R10, R10, 0x1, RZ, 0xfc, !PT ;  /* 0x000000010a0a0812 */ /* 0x01cfce00078efcff */
.L_x_20:
[C---:B------:R-:W-:Y:S01]  /*28d0*/  VIADD R2, R14.reuse, 0x40 ;  /* 0x000000400e027836 */ /* 0x040fe20000000000 */
[----:B-----5:R-:W-:Y:S01]  /*28e0*/  MOV R18, R5 ;  /* 0x0000000500127202 */ /* 0x020fe20000000f00 */
[----:B------:R-:W-:Y:S02]  /*28f0*/  VIADD R14, R14, 0x20 ;  /* 0x000000200e0e7836 */ /* 0x000fe40000000000 */
[----:B------:R-:W-:Y:S01]  /*2900*/  IMAD.MOV.U32 R15, RZ, RZ, R6 ;  /* 0x000000ffff0f7224 */ /* 0x000fe200078e0006 */
[----:B------:R-:W-:-:S13]  /*2910*/  ISETP.GE.AND P0, PT, R2, UR45, PT ;  /* 0x0000002d02007c0c */ /* 0x000fda000bf06270 */
[----:B------:R-:W1:Y:S01]  /*2920*/  @!P0 LDC.64 R22, c[0x0][0xbf0] ;  /* 0x0002fc00ff168b82 */ /* 0x000e620000000a00 */
[----:B------:R2:W3:Y:S01]  /*2930*/  SHFL.IDX PT, R2, R19, 0x1f, 0x1f ;  /* 0x03e01f0013027f89 */ /* 0x0004e200000e0000 */
[----:B------:R-:W-:Y:S01]  /*2940*/  BSSY.RECONVERGENT B0, `(.L_x_18) ;  /* 0x000005e000007945 */ /* 0x000fe20003800200 */
[----:B------:R-:W-:Y:S02]  /*2950*/  HFMA2 R17, -RZ, RZ, 0, 0 ;  /* 0x00000000ff117431 */ /* 0x000fe400000001ff */
[----:B------:R2:W4:Y:S01]  /*2960*/  SHFL.IDX PT, R3, R20, 0x1f, 0x1f ;  /* 0x03e01f0014037f89 */ /* 0x00052200000e0000 */
[----:B-1----:R-:W-:-:S05]  /*2970*/  @!P0 IMAD.WIDE.U32 R22, R14, 0xc, R22 ;  /* 0x0000000c0e168825 */ /* 0x002fca00078e0016 */
[----:B------:R2:W5:Y:S04]  /*2980*/  @!P0 LDG.E R5, desc[UR50][R22.64+0x180] ;  /* 0x0001803216058981 */ /* 0x000568000c1e1900 */
[----:B------:R2:W5:Y:S01]  /*2990*/  @!P0 LDG.E R6, desc[UR50][R22.64+0x184] ;  /* 0x0001843216068981 */ /* 0x000562000c1e1900 */
[----:B------:R-:W-:Y:S02]  /*29a0*/  ISETP.GE.AND P0, PT, R14, UR45, PT ;  /* 0x0000002d0e007c0c */ /* 0x000fe4000bf06270 */
[----:B------:R-:W-:-:S11]  /*29b0*/  MOV R16, 0x7fffffff ;  /* 0x7fffffff00107802 */ /* 0x000fd60000000f00 */
[----:B---34-:R-:W-:Y:S05]  /*29c0*/  @P0 BRA `(.L_x_19) ;  /* 0x0000000400540947 */ /* 0x018fea0003800000 */
[----:B------:R-:W-:-:S04]  /*29d0*/  IADD3 R13, P0, PT, R18, UR12, RZ ;  /* 0x0000000c120d7c10 */ /* 0x000fc8000ff1e0ff */
[----:B------:R-:W-:Y:S02]  /*29e0*/  LEA.HI.X.SX32 R12, R18, UR13, 0x1, P0 ;  /* 0x0000000d120c7c11 */ /* 0x000fe400080f0eff */
[----:B------:R-:W-:-:S04]  /*29f0*/  IADD3 R18, P0, PT, R15, UR19, RZ ;  /* 0x000000130f127c10 */ /* 0x000fc8000ff1e0ff */
[----:B------:R-:W-:Y:S02]  /*2a00*/  LEA.HI.X.SX32 R17, R15, UR40, 0x1, P0 ;  /* 0x000000280f117c11 */ /* 0x000fe400080f0eff */
[----:B------:R-:W-:-:S05]  /*2a10*/  IADD3 R16, P0, PT, R13, UR9, RZ ;  /* 0x000000090d107c10 */ /* 0x000fca000ff1e0ff */
[----:B------:R-:W-:Y:S01]  /*2a20*/  IMAD.X R15, RZ, RZ, R12, P0 ;  /* 0x000000ffff0f7224 */ /* 0x000fe200000e060c */
[----:B--2---:R-:W-:Y:S01]  /*2a30*/  IADD3 R20, P0, PT, R18, UR7, RZ ;  /* 0x0000000712147c10 */ /* 0x004fe2000ff1e0ff */
[----:B------:R-:W-:-:S04]  /*2a40*/  IMAD.WIDE.U32 R28, R16, UR10, RZ ;  /* 0x0000000a101c7c25 */ /* 0x000fc8000f8e00ff */
[----:B------:R-:W-:-:S04]  /*2a50*/  IMAD.WIDE.U32 R26, R15, UR10, RZ ;  /* 0x0000000a0f1a7c25 */ /* 0x000fc8000f8e00ff */
[----:B------:R-:W-:Y:S02]  /*2a60*/  IMAD.X R19, RZ, RZ, R17, P0 ;  /* 0x000000ffff137224 */ /* 0x000fe400000e0611 */
[----:B------:R-:W-:-:S04]  /*2a70*/  IMAD.WIDE.U32 R26, P0, R16, UR11, R26 ;  /* 0x0000000b101a7c25 */ /* 0x000fc8000f80001a */
[----:B------:R-:W-:-:S04]  /*2a80*/  IMAD.WIDE.U32 R22, R19, UR4, RZ ;  /* 0x0000000413167c25 */ /* 0x000fc8000f8e00ff */
[----:B------:R-:W-:Y:S02]  /*2a90*/  IMAD.X R25, RZ, RZ, RZ, P0 ;  /* 0x000000ffff197224 */ /* 0x000fe400000e06ff */
[----:B------:R-:W-:-:S04]  /*2aa0*/  IMAD.WIDE.U32 R22, P0, R20, UR5, R22 ;  /* 0x0000000514167c25 */ /* 0x000fc8000f800016 */
[----:B------:R-:W-:Y:S01]  /*2ab0*/  IMAD.X R21, RZ, RZ, RZ, P0 ;  /* 0x000000ffff157224 */ /* 0x000fe200000e06ff */
[----:B------:R-:W-:Y:S01]  /*2ac0*/  IADD3 RZ, P0, PT, R29, R26, RZ ;  /* 0x0000001a1dff7210 */ /* 0x000fe20007f1e0ff */
[----:B------:R-:W-:Y:S02]  /*2ad0*/  IMAD.MOV.U32 R24, RZ, RZ, R27 ;  /* 0x000000ffff187224 */ /* 0x000fe400078e001b */
[----:B------:R-:W-:-:S04]  /*2ae0*/  IMAD.WIDE.U32 R26, R20, UR4, RZ ;  /* 0x00000004141a7c25 */ /* 0x000fc8000f8e00ff */
[----:B------:R-:W-:Y:S01]  /*2af0*/  IMAD.WIDE.U32.X R24, R15, UR11, R24, P0 ;  /* 0x0000000b0f187c25 */ /* 0x000fe200080e0418 */
[----:B------:R-:W-:-:S03]  /*2b00*/  IADD3 RZ, P0, PT, R27, R22, RZ ;  /* 0x000000161bff7210 */ /* 0x000fc60007f1e0ff */
[----:B------:R-:W-:-:S04]  /*2b10*/  IMAD.MOV.U32 R20, RZ, RZ, R23 ;  /* 0x000000ffff147224 */ /* 0x000fc800078e0017 */
[----:B------:R-:W-:Y:S01]  /*2b20*/  IMAD.WIDE.U32.X R20, R19, UR5, R20, P0 ;  /* 0x0000000513147c25 */ /* 0x000fe200080e0414 */
[----:B------:R-:W-:-:S04]  /*2b30*/  ISETP.NE.U32.AND P0, PT, RZ, UR10, PT ;  /* 0x0000000aff007c0c */ /* 0x000fc8000bf05070 */
[----:B------:R-:W-:-:S04]  /*2b40*/  ISETP.NE.AND.EX P0, PT, RZ, UR11, PT, P0 ;  /* 0x0000000bff007c0c */ /* 0x000fc8000bf05300 */
[----:B------:R-:W-:Y:S02]  /*2b50*/  SEL R15, R13, R24, !P0 ;  /* 0x000000180d0f7207 */ /* 0x000fe40004000000 */
[----:B------:R-:W-:Y:S02]  /*2b60*/  SEL R12, R12, R25, !P0 ;  /* 0x000000190c0c7207 */ /* 0x000fe40004000000 */
[----:B------:R-:W-:Y:S02]  /*2b70*/  ISETP.NE.U32.AND P0, PT, RZ, UR4, PT ;  /* 0x00000004ff007c0c */ /* 0x000fe4000bf05070 */
[----:B------:R-:W-:Y:S02]  /*2b80*/  SHF.R.U64 R15, R15, UR8, R12 ;  /* 0x000000080f0f7c19 */ /* 0x000fe4000800120c */
[----:B------:R-:W-:Y:S02]  /*2b90*/  ISETP.NE.AND.EX P0, PT, RZ, UR5, PT, P0 ;  /* 0x00000005ff007c0c */ /* 0x000fe4000bf05300 */
[----:B------:R-:W-:-:S02]  /*2ba0*/  IADD3 R19, PT, PT, R4, -0x1, R15 ;  /* 0xffffffff04137810 */ /* 0x000fc40007ffe00f */
[----:B------:R-:W-:Y:S02]  /*2bb0*/  SEL R13, R17, R21, !P0 ;  /* 0x00000015110d7207 */ /* 0x000fe40004000000 */
[----:B------:R-:W-:Y:S02]  /*2bc0*/  IABS R17, R4 ;  /* 0x0000000400117213 */ /* 0x000fe40000000000 */
[----:B------:R-:W-:Y:S02]  /*2bd0*/  SEL R18, R18, R20, !P0 ;  /* 0x0000001412127207 */ /* 0x000fe40004000000 */
[----:B------:R-:W1:Y:S01]  /*2be0*/  I2F.RP R22, R17 ;  /* 0x0000001100167306 */ /* 0x000e620000209400 */
[----:B------:R-:W-:Y:S02]  /*2bf0*/  IABS R15, R19 ;  /* 0x00000013000f7213 */ /* 0x000fe40000000000 */
[----:B------:R-:W-:Y:S02]  /*2c00*/  IABS R12, R4 ;  /* 0x00000004000c7213 */ /* 0x000fe40000000000 */
[----:B------:R-:W-:-:S03]  /*2c10*/  SHF.R.U64 R13, R18, UR6, R13 ;  /* 0x00000006120d7c19 */ /* 0x000fc6000800120d */
[----:B------:R-:W-:Y:S01]  /*2c20*/  IMAD.MOV R12, RZ, RZ, -R12 ;  /* 0x000000ffff0c7224 */ /* 0x000fe200078e0a0c */
[----:B------:R-:W-:-:S04]  /*2c30*/  IADD3 R18, PT, PT, R0, -0x1, R13 ;  /* 0xffffffff00127810 */ /* 0x000fc80007ffe00d */
[----:B------:R-:W-:Y:S01]  /*2c40*/  IABS R13, R18 ;  /* 0x00000012000d7213 */ /* 0x000fe20000000000 */
[----:B-1----:R-:W1:Y:S02]  /*2c50*/  MUFU.RCP R20, R22 ;  /* 0x0000001600147308 */ /* 0x002e640000001000 */
[----:B-1----:R-:W-:-:S06]  /*2c60*/  VIADD R20, R20, 0xffffffe ;  /* 0x0ffffffe14147836 */ /* 0x002fcc0000000000 */
[----:B------:R-:W1:Y:S02]  /*2c70*/  F2I.FTZ.U32.TRUNC.NTZ R21, R20 ;  /* 0x0000001400157305 */ /* 0x000e64000021f000 */
[----:B-1----:R-:W-:Y:S02]  /*2c80*/  IMAD.MOV R16, RZ, RZ, -R21 ;  /* 0x000000ffff107224 */ /* 0x002fe400078e0a15 */
[----:B------:R-:W-:Y:S02]  /*2c90*/  IMAD.MOV.U32 R20, RZ, RZ, RZ ;  /* 0x000000ffff147224 */ /* 0x000fe400078e00ff */
[----:B------:R-:W-:Y:S01]  /*2ca0*/  IMAD R23, R16, R17, RZ ;  /* 0x0000001110177224 */ /* 0x000fe200078e02ff */
[----:B------:R-:W-:-:S03]  /*2cb0*/  IABS R16, R0 ;  /* 0x0000000000107213 */ /* 0x000fc60000000000 */
[----:B------:R-:W-:Y:S02]  /*2cc0*/  IMAD.HI.U32 R23, R21, R23, R20 ;  /* 0x0000001715177227 */ /* 0x000fe400078e0014 */
[----:B------:R-:W1:Y:S04]  /*2cd0*/  I2F.RP R21, R16 ;  /* 0x0000001000157306 */ /* 0x000e680000209400 */
[----:B------:R-:W-:-:S04]  /*2ce0*/  IMAD.HI.U32 R23, R23, R15, RZ ;  /* 0x0000000f17177227 */ /* 0x000fc800078e00ff */
[----:B------:R-:W-:-:S05]  /*2cf0*/  IMAD R20, R23, R12, R15 ;  /* 0x0000000c17147224 */ /* 0x000fca00078e020f */
[----:B------:R-:W-:Y:S01]  /*2d00*/  ISETP.GT.U32.AND P0, PT, R17, R20, PT ;  /* 0x000000141100720c */ /* 0x000fe20003f04070 */
[----:B-1----:R-:W1:-:S12]  /*2d10*/  MUFU.RCP R22, R21 ;  /* 0x0000001500167308 */ /* 0x002e580000001000 */
[----:B------:R-:W-:Y:S02]  /*2d20*/  @!P0 IMAD.IADD R20, R20, 0x1, -R17 ;  /* 0x0000000114148824 */ /* 0x000fe400078e0a11 */
[----:B-1----:R-:W-:-:S04]  /*2d30*/  VIADD R22, R22, 0xffffffe ;  /* 0x0ffffffe16167836 */ /* 0x002fc80000000000 */
[----:B------:R-:W1:Y:S02]  /*2d40*/  F2I.FTZ.U32.TRUNC.NTZ R23, R22 ;  /* 0x0000001600177305 */ /* 0x000e64000021f000 */
[----:B-1----:R-:W-:Y:S02]  /*2d50*/  IMAD.MOV R12, RZ, RZ, -R23 ;  /* 0x000000ffff0c7224 */ /* 0x002fe400078e0a17 */
[----:B------:R-:W-:Y:S02]  /*2d60*/  IMAD.MOV.U32 R22, RZ, RZ, RZ ;  /* 0x000000ffff167224 */ /* 0x000fe400078e00ff */
[----:B------:R-:W-:Y:S01]  /*2d70*/  IMAD R15, R12, R16, RZ ;  /* 0x000000100c0f7224 */ /* 0x000fe200078e02ff */
[----:B------:R-:W-:-:S03]  /*2d80*/  IABS R12, R0 ;  /* 0x00000000000c7213 */ /* 0x000fc60000000000 */
[----:B------:R-:W-:-:S04]  /*2d90*/  IMAD.HI.U32 R15, R23, R15, R22 ;  /* 0x0000000f170f7227 */ /* 0x000fc800078e0016 */
[----:B------:R-:W-:Y:S02]  /*2da0*/  IMAD.MOV R12, RZ, RZ, -R12 ;  /* 0x000000ffff0c7224 */ /* 0x000fe400078e0a0c */
[----:B------:R-:W-:-:S04]  /*2db0*/  IMAD.HI.U32 R15, R15, R13, RZ ;  /* 0x0000000d0f0f7227 */ /* 0x000fc800078e00ff */
[----:B------:R-:W-:-:S05]  /*2dc0*/  IMAD R13, R15, R12, R13 ;  /* 0x0000000c0f0d7224 */ /* 0x000fca00078e020d */
[----:B------:R-:W-:-:S13]  /*2dd0*/  ISETP.GT.U32.AND P0, PT, R16, R13, PT ;  /* 0x0000000d1000720c */ /* 0x000fda0003f04070 */
[----:B------:R-:W-:Y:S01]  /*2de0*/  @!P0 IMAD.IADD R13, R13, 0x1, -R16 ;  /* 0x000000010d0d8824 */ /* 0x000fe200078e0a10 */
[----:B------:R-:W-:-:S13]  /*2df0*/  ISETP.GT.U32.AND P0, PT, R17, R20, PT ;  /* 0x000000141100720c */ /* 0x000fda0003f04070 */
[----:B------:R-:W-:Y:S01]  /*2e00*/  @!P0 IMAD.IADD R20, R20, 0x1, -R17 ;  /* 0x0000000114148824 */ /* 0x000fe200078e0a11 */
[----:B------:R-:W-:-:S13]  /*2e10*/  ISETP.GT.U32.AND P0, PT, R16, R13, PT ;  /* 0x0000000d1000720c */ /* 0x000fda0003f04070 */
[----:B------:R-:W-:Y:S01]  /*2e20*/  @!P0 IMAD.IADD R13, R13, 0x1, -R16 ;  /* 0x000000010d0d8824 */ /* 0x000fe200078e0a10 */
[----:B------:R-:W-:-:S13]  /*2e30*/  ISETP.GE.AND P0, PT, R19, RZ, PT ;  /* 0x000000ff1300720c */ /* 0x000fda0003f06270 */
[----:B------:R-:W-:Y:S01]  /*2e40*/  @!P0 IMAD.MOV R20, RZ, RZ, -R20 ;  /* 0x000000ffff148224 */ /* 0x000fe200078e0a14 */
[----:B------:R-:W-:-:S13]  /*2e50*/  ISETP.GE.AND P0, PT, R18, RZ, PT ;  /* 0x000000ff1200720c */ /* 0x000fda0003f06270 */
[----:B------:R-:W-:Y:S01]  /*2e60*/  @!P0 IMAD.MOV R13, RZ, RZ, -R13 ;  /* 0x000000ffff0d8224 */ /* 0x000fe200078e0a0d */
[----:B------:R-:W-:-:S13]  /*2e70*/  ISETP.NE.AND P0, PT, RZ, UR27, PT ;  /* 0x0000001bff007c0c */ /* 0x000fda000bf05270 */
[----:B------:R-:W-:Y:S02]  /*2e80*/  @!P0 LOP3.LUT R20, RZ, UR27, RZ, 0x33, !PT ;  /* 0x0000001bff148c12 */ /* 0x000fe4000f8e33ff */
[----:B------:R-:W-:-:S03]  /*2e90*/  ISETP.NE.AND P0, PT, RZ, UR26, PT ;  /* 0x0000001aff007c0c */ /* 0x000fc6000bf05270 */
[----:B------:R-:W-:-:S10]  /*2ea0*/  IMAD.IADD R16, R19, 0x1, -R20 ;  /* 0x0000000113107824 */ /* 0x000fd400078e0a14 */
[----:B------:R-:W-:Y:S02]  /*2eb0*/  @!P0 LOP3.LUT R13, RZ, UR26, RZ, 0x33, !PT ;  /* 0x0000001aff0d8c12 */ /* 0x000fe4000f8e33ff */
[----:B------:R-:W-:-:S03]  /*2ec0*/  ISETP.NE.AND P0, PT, R11, 0x1, PT ;  /* 0x000000010b00780c */ /* 0x000fc60003f05270 */
[----:B------:R-:W-:-:S05]  /*2ed0*/  IMAD.IADD R13, R18, 0x1, -R13 ;  /* 0x00000001120d7824 */ /* 0x000fca00078e0a0d */
[CC--:B------:R-:W-:Y:S01]  /*2ee0*/  SEL R12, R13.reuse, R16.reuse, !P0 ;  /* 0x000000100d0c7207 */ /* 0x0c0fe20004000000 */
[----:B------:R-:W-:-:S03]  /*2ef0*/  IMAD R16, R13, R16, RZ ;  /* 0x000000100d107224 */ /* 0x000fc600078e02ff */
[----:B------:R-:W-:Y:S02]  /*2f00*/  SHF.R.S32.HI R13, RZ, 0x1f, R12 ;  /* 0x0000001fff0d7819 */ /* 0x000fe4000001140c */
[----:B------:R-:W-:Y:S02]  /*2f10*/  SHF.R.S32.HI R17, RZ, 0x1f, R16 ;  /* 0x0000001fff117819 */ /* 0x000fe40000011410 */
.L_x_19:
[----:B------:R-:W-:Y:S05]  /*2f20*/  BSYNC.RECONVERGENT B0 ;  /* 0x0000000000007941 */ /* 0x000fea0003800200 */
.L_x_18:
[----:B------:R-:W1:Y:S04]  /*2f30*/  SHFL.UP PT, R15, R16, 0x1, RZ ;  /* 0x04200000100f7989 */ /* 0x000e6800000e00ff */
[----:B--2---:R-:W2:Y:S01]  /*2f40*/  SHFL.UP PT, R20, R17, 0x1, RZ ;  /* 0x0420000011147989 */ /* 0x004ea200000e00ff */
[----:B-1----:R-:W-:Y:S02]  /*2f50*/  SEL R15, R15, RZ, P6 ;  /* 0x000000ff0f0f7207 */ /* 0x002fe40003000000 */
[----:B--2---:R-:W-:Y:S02]  /*2f60*/  SEL R20, R20, RZ, P6 ;  /* 0x000000ff14147207 */ /* 0x004fe40003000000 */
[----:B------:R-:W-:-:S05]  /*2f70*/  IADD3 R18, P0, PT, R15, R16, RZ ;  /* 0x000000100f127210 */ /* 0x000fca0007f1e0ff */
[----:B------:R-:W-:Y:S01]  /*2f80*/  IMAD.X R15, R20, 0x1, R17, P0 ;  /* 0x00000001140f7824 */ /* 0x000fe200000e0611 */
[----:B------:R-:W1:Y:S04]  /*2f90*/  SHFL.UP PT, R19, R18, 0x2, RZ ;  /* 0x0440000012137989 */ /* 0x000e6800000e00ff */
[----:B------:R-:W2:Y:S01]  /*2fa0*/  SHFL.UP PT, R20, R15, 0x2, RZ ;  /* 0x044000000f147989 */ /* 0x000ea200000e00ff */
        /* <DEDUP_REMOVED lines=14> */
[----:B------:R-:W-:Y:S01]  /*3090*/  IADD3 R23, P0, PT, R15, R22, RZ ;  /* 0x000000160f177210 */ /* 0x000fe20007f1e0ff */
[----:B------:R-:W-:-:S04]  /*30a0*/  IMAD.U32 R22, RZ, RZ, UR17 ;  /* 0x00000011ff167e24 */ /* 0x000fc8000f8e00ff */
[----:B------:R-:W-:Y:S02]  /*30b0*/  IMAD.X R24, R18, 0x1, R21, P0 ;  /* 0x0000000112187824 */ /* 0x000fe400000e0615 */
[----:B------:R-:W1:Y:S04]  /*30c0*/  SHFL.UP PT, R18, R23, 0x10, RZ ;  /* 0x0600000017127989 */ /* 0x000e6800000e00ff */
[----:B------:R-:W2:Y:S01]  /*30d0*/  SHFL.UP PT, R15, R24, 0x10, RZ ;  /* 0x06000000180f7989 */ /* 0x000ea200000e00ff */
[----:B-1----:R-:W-:Y:S02]  /*30e0*/  SEL R18, R18, RZ, P5 ;  /* 0x000000ff12127207 */ /* 0x002fe40002800000 */
[----:B--2---:R-:W-:Y:S02]  /*30f0*/  SEL R15, R15, RZ, P5 ;  /* 0x000000ff0f0f7207 */ /* 0x004fe40002800000 */
[----:B------:R-:W-:-:S05]  /*3100*/  IADD3 R18, P0, PT, R18, R23, RZ ;  /* 0x0000001712127210 */ /* 0x000fca0007f1e0ff */
[----:B------:R-:W-:Y:S01]  /*3110*/  IMAD.X R15, R15, 0x1, R24, P0 ;  /* 0x000000010f0f7824 */ /* 0x000fe200000e0618 */
[----:B------:R-:W-:-:S05]  /*3120*/  IADD3 R20, P0, PT, R18, R3, RZ ;  /* 0x0000000312147210 */ /* 0x000fca0007f1e0ff */
[----:B------:R-:W-:Y:S01]  /*3130*/  IMAD.X R19, R15, 0x1, R2, P0 ;  /* 0x000000010f137824 */ /* 0x000fe200000e0602 */
[----:B------:R-:W-:-:S04]  /*3140*/  ISETP.LE.U32.AND P0, PT, R20, UR24, PT ;  /* 0x0000001814007c0c */ /* 0x000fc8000bf03070 */
[----:B------:R-:W-:-:S13]  /*3150*/  ISETP.GE.U32.AND.EX P0, PT, R22, R19, PT, P0 ;  /* 0x000000131600720c */ /* 0x000fda0003f06100 */
[----:B------:R-:W-:-:S04]  /*3160*/  VOTE.ANY R21, PT, !P0 ;  /* 0x0000000000157806 */ /* 0x000fc800040e0100 */
[----:B------:R-:W-:-:S13]  /*3170*/  ISETP.NE.AND P0, PT, R21, RZ, PT ;  /* 0x000000ff1500720c */ /* 0x000fda0003f05270 */
[----:B------:R-:W-:Y:S05]  /*3180*/  @!P0 BRA `(.L_x_20) ;  /* 0xfffffff400d08947 */ /* 0x000fea000383ffff */
.L_x_17:
[----:B------:R-:W1:Y:S08]  /*3190*/  BREV R11, R21 ;  /* 0x00000015000b7301 */ /* 0x000e700000000000 */
[----:B-1----:R-:W1:Y:S02]  /*31a0*/  FLO.U32.SH R11, R11 ;  /* 0x0000000b000b7300 */ /* 0x002e6400000e0400 */
[----:B-1----:R-:W1:Y:S02]  /*31b0*/  SHFL.IDX PT, R14, R14, R11, 0x1f ;  /* 0x00001f0b0e0e7589 */ /* 0x002e6400000e0000 */
[----:B-1----:R-:W-:-:S05]  /*31c0*/  IMAD.IADD R19, R7, 0x1, R14 ;  /* 0x0000000107137824 */ /* 0x002fca00078e020e */
[----:B------:R-:W-:-:S13]  /*31d0*/  ISETP.GE.AND P0, PT, R19, UR45, PT ;  /* 0x0000002d13007c0c */ /* 0x000fda000bf06270 */
[----:B------:R-:W1:Y:S02]  /*31e0*/  @!P0 LDC.64 R22, c[0x0][0xbf0] ;  /* 0x0002fc00ff168b82 */ /* 0x000e640000000a00 */
[----:B-1----:R-:W-:-:S05]  /*31f0*/  @!P0 IMAD.WIDE R22, R19, 0xc, R22 ;  /* 0x0000000c13168825 */ /* 0x002fca00078e0216 */
[----:B-----5:R1:W5:Y:S04]  /*3200*/  @!P0 LDG.E R5, desc[UR50][R22.64] ;  /* 0x0000003216058981 */ /* 0x020368000c1e1900 */
[----:B------:R1:W5:Y:S01]  /*3210*/  @!P0 LDG.E R6, desc[UR50][R22.64+0x4] ;  /* 0x0000043216068981 */ /* 0x000362000c1e1900 */
[----:B------:R-:W-:-:S03]  /*3220*/  IADD3 R18, P1, P0, R3, R18, -R16 ;  /* 0x0000001203127210 */ /* 0x000fc6000783e810 */
[----:B------:R-:W-:Y:S01]  /*3230*/  SHFL.IDX PT, R16, R16, R11, 0x1f ;  /* 0x00001f0b10107589 */ /* 0x000fe200000e0000 */
[----:B------:R-:W-:-:S03]  /*3240*/  IADD3.X R2, PT, PT, R2, R15, ~R17, P1, P0 ;  /* 0x0000000f02027210 */ /* 0x000fc60000fe0c11 */
[----:B------:R-:W2:Y:S04]  /*3250*/  SHFL.IDX PT, R18, R18, R11, 0x1f ;  /* 0x00001f0b12127589 */ /* 0x000ea800000e0000 */
[----:B------:R-:W3:Y:S04]  /*3260*/  SHFL.IDX PT, R2, R2, R11, 0x1f ;  /* 0x00001f0b02027589 */ /* 0x000ee800000e0000 */
[----:B------:R1:W4:Y:S04]  /*3270*/  SHFL.IDX PT, R19, R17, R11, 0x1f ;  /* 0x00001f0b11137589 */ /* 0x00032800000e0000 */
[----:B------:R1:W1:Y:S04]  /*3280*/  SHFL.IDX PT, R13, R13, R11, 0x1f ;  /* 0x00001f0b0d0d7589 */ /* 0x00026800000e0000 */
[----:B------:R1:W1:Y:S01]  /*3290*/  SHFL.IDX PT, R12, R12, R11, 0x1f ;  /* 0x00001f0b0c0c7589 */ /* 0x00026200000e0000 */
[----:B--2---:R-:W-:Y:S01]  /*32a0*/  R2UR UR41, R18 ;  /* 0x00000000122972ca */ /* 0x004fe200000e0000 */
[----:B------:R-:W-:Y:S01]  /*32b0*/  IMAD.MOV.U32 R18, RZ, RZ, R16 ;  /* 0x000000ffff127224 */ /* 0x000fe200078e0010 */
[----:B---3--:R-:W-:-:S15]  /*32c0*/  R2UR UR40, R2 ;  /* 0x00000000022872ca */ /* 0x008fde00000e0000 */
.L_x_14:
[----:B------:R-:W-:Y:S01]  /*32d0*/  ISETP.GE.AND P0, PT, R14, UR45, PT ;  /* 0x0000002d0e007c0c */ /* 0x000fe2000bf06270 */
[----:B------:R-:W-:Y:S01]  /*32e0*/  UMOV UR19, 0xffffffff ;  /* 0xffffffff00137882 */ /* 0x000fe20000000000 */
[----:B------:R-:W-:-:S11]  /*32f0*/  MOV R16, 0xffffffff ;  /* 0xffffffff00107802 */ /* 0x000fd60000000f00 */
[----:B------:R-:W-:Y:S05]  /*3300*/  @P0 BRA `(.L_x_13) ;  /* 0x0000000400100947 */ /* 0x000fea0003800000 */
[----:B------:R-:W2:Y:S01]  /*3310*/  LDCU UR8, c[0x0][0xb98] ;  /* 0x00017300ff0877ac */ /* 0x000ea20008000800 */
[----:B-1----:R-:W-:Y:S02]  /*3320*/  R2UR UR4, R12 ;  /* 0x000000000c0472ca */ /* 0x002fe400000e0000 */
[----:B------:R-:W-:Y:S01]  /*3330*/  R2UR UR5, R13 ;  /* 0x000000000d0572ca */ /* 0x000fe200000e0000 */
[----:B------:R-:W1:Y:S01]  /*3340*/  LDCU UR7, c[0x0][0xb88] ;  /* 0x00017100ff0777ac */ /* 0x000e620008000800 */
[----:B------:R-:W3:Y:S01]  /*3350*/  LDCU UR6, c[0x0][0xbdc] ;  /* 0x00017b80ff0677ac */ /* 0x000ee20008000800 */
[----:B------:R-:W-:-:S04]  /*3360*/  UIADD3 UR10, UP0, UPT, -UR41, UR24, URZ ;  /* 0x00000018290a7290 */ /* 0x000fc8000ff1e1ff */
[----:B------:R-:W-:-:S04]  /*3370*/  UIADD3.X UR9, UPT, UPT, ~UR40, UR17, URZ, UP0, !UPT ;  /* 0x0000001128097290 */ /* 0x000fc800087fe5ff */
[----:B--2---:R-:W-:Y:S02]  /*3380*/  USHF.R.U32.HI UR4, URZ, UR8, UR9 ;  /* 0x00000008ff047299 */ /* 0x004fe40008011609 */
[----:B------:R-:W-:Y:S01]  /*3390*/  USHF.R.U64 UR8, UR10, UR8, UR9 ;  /* 0x000000080a087299 */ /* 0x000fe20008001209 */
[----:B-1----:R-:W-:Y:S01]  /*33a0*/  SHF.R.U64 R2, R12, UR7, R13 ;  /* 0x000000070c027c19 */ /* 0x002fe2000800120d */
[----:B------:R-:W-:Y:S02]  /*33b0*/  USHF.R.U32.HI UR11, URZ, UR7, UR4 ;  /* 0x00000007ff0b7299 */ /* 0x000fe40008011604 */
[----:B------:R-:W-:Y:S02]  /*33c0*/  USHF.R.U32.HI UR5, URZ, UR7, UR5 ;  /* 0x00000007ff057299 */ /* 0x000fe40008011605 */
[----:B---3--:R-:W-:Y:S02]  /*33d0*/  USHF.R.U32.HI UR9, URZ, UR6, UR11 ;  /* 0x00000006ff097299 */ /* 0x008fe4000801160b */
[----:B------:R-:W-:Y:S01]  /*33e0*/  USHF.R.U64 UR7, UR8, UR7, UR4 ;  /* 0x0000000708077299 */ /* 0x000fe20008001204 */
[----:B------:R-:W-:Y:S01]  /*33f0*/  R2UR UR4, R2 ;  /* 0x00000000020472ca */ /* 0x000fe200000e0000 */
[----:B------:R-:W-:-:S02]  /*3400*/  ULOP3.LUT UR10, UR9, UR5, URZ, 0xfc, !UPT ;  /* 0x00000005090a7292 */ /* 0x000fc4000f8efcff */
[----:B------:R-:W-:Y:S02]  /*3410*/  USHF.R.U64 UR6, UR7, UR6, UR11 ;  /* 0x0000000607067299 */ /* 0x000fe4000800120b */
[----:B------:R-:W-:-:S09]  /*3420*/  UISETP.NE.U32.AND UP0, UPT, UR10, URZ, UPT ;  /* 0x000000ff0a00728c */ /* 0x000fd2000bf05070 */
[----:B------:R-:W-:Y:S05]  /*3430*/  BRA.U UP0, `(.L_x_21) ;  /* 0x0000000100607547 */ /* 0x000fea000b800000 */
[----:B------:R-:W1:Y:S01]  /*3440*/  I2F.U32.RP R3, UR4 ;  /* 0x0000000400037d06 */ /* 0x000e620008209000 */
[----:B------:R-:W-:Y:S01]  /*3450*/  UMOV UR10, URZ ;  /* 0x000000ff000a7c82 */ /* 0x000fe20008000000 */
[----:B------:R-:W-:-:S06]  /*3460*/  UISETP.NE.U32.AND UP0, UPT, UR4, URZ, UPT ;  /* 0x000000ff0400728c */ /* 0x000fcc000bf05070 */
[----:B-1----:R-:W1:Y:S02]  /*3470*/  MUFU.RCP R2, R3 ;  /* 0x0000000300027308 */ /* 0x002e640000001000 */
[----:B-1----:R-:W-:-:S06]  /*3480*/  IADD3 R2, PT, PT, R2, 0xffffffe, RZ ;  /* 0x0ffffffe02027810 */ /* 0x002fcc0007ffe0ff */
[----:B------:R-:W1:Y:S02]  /*3490*/  F2I.FTZ.U32.TRUNC.NTZ R2, R2 ;  /* 0x0000000200027305 */ /* 0x000e64000021f000 */
[----:B-1----:R-:W-:-:S13]  /*34a0*/  R2UR UR11, R2 ;  /* 0x00000000020b72ca */ /* 0x002fda00000e0000 */
[----:B------:R-:W-:-:S04]  /*34b0*/  UIADD3 UR5, UPT, UPT, URZ, -UR11, URZ ;  /* 0x8000000bff057290 */ /* 0x000fc8000fffe0ff */
[----:B------:R-:W-:-:S04]  /*34c0*/  UIMAD UR5, UR5, UR4, URZ ;  /* 0x00000004050572a4 */ /* 0x000fc8000f8e02ff */
[----:B------:R-:W-:-:S07]  /*34d0*/  UIMAD.WIDE.U32 UR10, UR11, UR5, UR10 ;  /* 0x000000050b0a72a5 */ /* 0x000fce000f8e000a */
[----:B------:R-:W-:Y:S02]  /*34e0*/  UMOV UR5, UR11 ;  /* 0x0000000b00057c82 */ /* 0x000fe40008000000 */
[----:B------:R-:W-:-:S07]  /*34f0*/  UIMAD.WIDE.U32 UR12, UR5, UR6, URZ ;  /* 0x00000006050c72a5 */ /* 0x000fce000f8e00ff */
[----:B------:R-:W-:Y:S02]  /*3500*/  UMOV UR12, UR13 ;  /* 0x0000000d000c7c82 */ /* 0x000fe40008000000 */
[----:B------:R-:W-:-:S04]  /*3510*/  UIADD3 UR5, UPT, UPT, -UR12, URZ, URZ ;  /* 0x000000ff0c057290 */ /* 0x000fc8000fffe1ff */
[----:B------:R-:W-:-:S04]  /*3520*/  UIMAD UR5, UR4, UR5, UR6 ;  /* 0x00000005040572a4 */ /* 0x000fc8000f8e0206 */
[----:B------:R-:W-:-:S11]  /*3530*/  UISETP.GE.U32.AND UP2, UPT, UR5, UR4, UPT ;  /* 0x000000040500728c */ /* 0x000fd6000bf46070 */
[----:B------:R-:W-:Y:S02]  /*3540*/  @UP2 UIADD3 UR5, UPT, UPT, UR5, -UR4, URZ ;  /* 0x8000000405052290 */ /* 0x000fe4000fffe0ff */
[----:B------:R-:W-:Y:S02]  /*3550*/  @UP2 UIADD3 UR12, UPT, UPT, UR12, 0x1, URZ ;  /* 0x000000010c0c2890 */ /* 0x000fe4000fffe0ff */
[----:B------:R-:W-:-:S11]  /*3560*/  UISETP.GE.U32.AND UP1, UPT, UR5, UR4, UPT ;  /* 0x000000040500728c */ /* 0x000fd6000bf26070 */
[----:B------:R-:W-:Y:S02]  /*3570*/  @UP1 UIADD3 UR12, UPT, UPT, UR12, 0x1, URZ ;  /* 0x000000010c0c1890 */ /* 0x000fe4000fffe0ff */
[----:B------:R-:W-:-:S04]  /*3580*/  @!UP0 ULOP3.LUT UR12, URZ, UR4, URZ, 0x33, !UPT ;  /* 0x00000004ff0c8292 */ /* 0x000fc8000f8e33ff */
[----:B------:R-:W-:-:S04]  /*3590*/  UIADD3 UR11, UPT, UPT, -UR12, URZ, URZ ;  /* 0x000000ff0c0b7290 */ /* 0x000fc8000fffe1ff */
[----:B------:R-:W-:Y:S01]  /*35a0*/  UIMAD UR11, UR4, UR11, UR6 ;  /* 0x0000000b040b72a4 */ /* 0x000fe2000f8e0206 */
[----:B------:R-:W-:Y:S11]  /*35b0*/  BRA `(.L_x_22) ;  /* 0x0000000000107947 */ /* 0x000ff60003800000 */
.L_x_21:
[----:B------:R-:W-:Y:S02]  /*35c0*/  MOV R2, 0x35e0 ;  /* 0x000035e000027802 */ /* 0x000fe40000000f00 */
[----:B----45:R-:W-:Y:S05]  /*35d0*/  CALL.REL.NOINC `($__internal_3_$__cuda_sm20_div_u64) ;  /* 0x00000110002c7944 */ /* 0x030fea0003c00000 */
[----:B------:R-:W-:-:S04]  /*35e0*/  UIADD3 UR11, UPT, UPT, -UR12, URZ, URZ ;  /* 0x000000ff0c0b7290 */ /* 0x000fc8000fffe1ff */
[----:B------:R-:W-:-:S12]  /*35f0*/  UIMAD UR11, UR4, UR11, UR6 ;  /* 0x0000000b040b72a4 */ /* 0x000fd8000f8e0206 */
.L_x_22:
[----:B------:R-:W1:Y:S01]  /*3600*/  LDCU UR4, c[0x0][0xbdc] ;  /* 0x00017b80ff0477ac */ /* 0x000e620008000800 */
[----:B------:R-:W-:Y:S01]  /*3610*/  PLOP3.LUT P0, PT, PT, PT, PT, 0x8, 0x80 ;  /* 0x000000000080781c */ /* 0x000fe20003f0e170 */
[----:B------:R-:W-:Y:S01]  /*3620*/  IMAD.MOV.U32 R16, RZ, RZ, R14 ;  /* 0x000000ffff107224 */ /* 0x000fe200078e000e */
[----:B------:R-:W-:Y:S01]  /*3630*/  LOP3.LUT R10, R10, 0xfffffffd, RZ, 0xc0, !PT ;  /* 0xfffffffd0a0a7812 */ /* 0x000fe200078ec0ff */
[----:B------:R-:W2:Y:S01]  /*3640*/  LDCU UR6, c[0x0][0xb80] ;  /* 0x00017000ff0677ac */ /* 0x000ea20008000800 */
[----:B------:R-:W3:Y:S01]  /*3650*/  LDCU UR5, c[0x0][0xbe0] ;  /* 0x00017c00ff0577ac */ /* 0x000ee20008000800 */
[----:B------:R-:W-:Y:S01]  /*3660*/  UMOV UR10, 0xffffffff ;  /* 0xffffffff000a7882 */ /* 0x000fe20000000000 */
[----:B------:R-:W4:Y:S07]  /*3670*/  LDCU UR9, c[0x0][0xb90] ;  /* 0x00017200ff0977ac */ /* 0x000f2e0008000800 */
[----:B------:R-:W-:Y:S01]  /*3680*/  @P0 LOP3.LUT R10, R10, 0x2, RZ, 0xfc, !PT ;  /* 0x000000020a0a0812 */ /* 0x000fe200078efcff */
[----:B-1----:R-:W-:-:S02]  /*3690*/  USHF.L.U32 UR10, UR10, UR4, URZ ;  /* 0x000000040a0a7299 */ /* 0x002fc400080006ff */
[----:B------:R-:W-:Y:S02]  /*36a0*/  USHF.L.U32 UR12, UR12, UR4, URZ ;  /* 0x000000040c0c7299 */ /* 0x000fe400080006ff */
[----:B------:R-:W-:Y:S02]  /*36b0*/  ULOP3.LUT UR10, URZ, UR10, URZ, 0x33, !UPT ;  /* 0x0000000aff0a7292 */ /* 0x000fe4000f8e33ff */
[----:B--2---:R-:W-:Y:S02]  /*36c0*/  UIADD3 UR4, UPT, UPT, UR6, -0x1, URZ ;  /* 0xffffffff06047890 */ /* 0x004fe4000fffe0ff */
[----:B------:R-:W-:Y:S02]  /*36d0*/  ULOP3.LUT UR10, UR7, UR10, URZ, 0xc0, !UPT ;  /* 0x0000000a070a7292 */ /* 0x000fe4000f8ec0ff */
[----:B------:R-:W-:Y:S02]  /*36e0*/  ULOP3.LUT UR4, UR4, UR8, URZ, 0xc0, !UPT ;  /* 0x0000000804047292 */ /* 0x000fe4000f8ec0ff */
[----:B------:R-:W-:-:S02]  /*36f0*/  UIADD3 UR10, UPT, UPT, UR10, UR12, URZ ;  /* 0x0000000c0a0a7290 */ /* 0x000fc4000fffe0ff */
[----:B---3--:R-:W-:Y:S02]  /*3700*/  UISETP.NE.AND UP0, UPT, UR5, 0x1, UPT ;  /* 0x000000010500788c */ /* 0x008fe4000bf05270 */
[----:B------:R-:W-:Y:S02]  /*3710*/  UIMAD UR4, UR11, UR6, UR4 ;  /* 0x000000060b0472a4 */ /* 0x000fe4000f8e0204 */
[----:B----4-:R-:W-:-:S04]  /*3720*/  UIMAD UR9, UR10, UR9, UR32 ;  /* 0x000000090a0972a4 */ /* 0x010fc8000f8e0220 */
[----:B------:R-:W-:Y:S02]  /*3730*/  USEL UR18, UR9, UR4, !UP0 ;  /* 0x0000000409127287 */ /* 0x000fe4000c000000 */
[----:B------:R-:W-:-:S12]  /*3740*/  USEL UR19, UR4, UR9, !UP0 ;  /* 0x0000000904137287 */ /* 0x000fd8000c000000 */
.L_x_13:
[----:B------:R-:W2:Y:S02]  /*3750*/  LDCU UR4, c[0x0][0x36c] ;  /* 0x00006d80ff0477ac */ /* 0x000ea40008000800 */
[----:B--2---:R-:W-:-:S09]  /*3760*/  UISETP.EQ.U32.AND UP0, UPT, UR4, 0x1, UPT ;  /* 0x000000010400788c */ /* 0x004fd2000bf02070 */
[----:B------:R-:W-:Y:S05]  /*3770*/  BRA.U !UP0, `(.L_x_23) ;  /* 0x00000001080c7547 */ /* 0x000fea000b800000 */
[----:B------:R-:W-:Y:S01]  /*3780*/  UCGABAR_WAIT ;  /* 0x0000000000007dc7 */ /* 0x000fe20008000000 */
[----:B------:R-:W-:Y:S01]  /*3790*/  CCTL.IVALL ;  /* 0x00000000ff00798f */ /* 0x000fe20002000000 */
[----:B------:R-:W-:Y:S05]  /*37a0*/  BRA `(.L_x_24) ;  /* 0x0000000000047947 */ /* 0x000fea0003800000 */
.L_x_23:
[----:B------:R-:W-:Y:S06]  /*37b0*/  BAR.SYNC.DEFER_BLOCKING 0x0 ;  /* 0x0000000000007b1d */ /* 0x000fec0000010000 */
.L_x_24:
[----:B------:R-:W-:-:S13]  /*37c0*/  LOP3.LUT P0, RZ, R10, 0x2, RZ, 0xc0, !PT ;  /* 0x000000020aff7812 */ /* 0x000fda000780c0ff */
[----:B------:R-:W-:Y:S05]  /*37d0*/  @P0 EXIT ;  /* 0x000000000000094d */ /* 0x000fea0003800000 */
[----:B------:R-:W2:Y:S01]  /*37e0*/  S2UR UR5, SR_CgaCtaId ;  /* 0x00000000000579c3 */ /* 0x000ea20000008800 */
[----:B------:R-:W-:-:S09]  /*37f0*/  UISETP.NE.AND UP0, UPT, UR37, 0x2, UPT ;  /* 0x000000022500788c */ /* 0x000fd2000bf05270 */
[----:B------:R-:W-:Y:S05]  /*3800*/  BRA.U UP0, `(.L_x_25) ;  /* 0x0000001500347547 */ /* 0x000fea000b800000 */
[----:B------:R-:W-:-:S04]  /*3810*/  USHF.L.U32 UR16, UR42, 0x7, URZ ;  /* 0x000000072a107899 */ /* 0x000fc800080006ff */
[----:B------:R-:W-:-:S04]  /*3820*/  ULOP3.LUT UR16, UR16, 0x80, URZ, 0xc0, !UPT ;  /* 0x0000008010107892 */ /* 0x000fc8000f8ec0ff */
[----:B-1--45:R-:W1:-:S00]  /*3830*/  USETMAXREG.DEALLOC.CTAPOOL 0x88 ;  /* 0x00000088000079c8 */ /* 0x032e4000080e0500 */
[----:B-1----:R-:W-:Y:S01]  /*3840*/  ISETP.NE.AND P1, PT, R7, RZ, P2 ;  /* 0x000000ff0700720c */ /* 0x002fe20001725270 */
[----:B------:R-:W-:Y:S01]  /*3850*/  IMAD.MOV.U32 R17, RZ, RZ, 0x1 ;  /* 0x00000001ff117424 */ /* 0x000fe200078e00ff */
[----:B------:R-:W-:Y:S01]  /*3860*/  PLOP3.LUT P4, PT, PT, PT, PT, 0x8, 0x80 ;  /* 0x000000000080781c */ /* 0x000fe20003f8e170 */
[----:B------:R-:W-:Y:S01]  /*3870*/  IMAD.MOV.U32 R14, RZ, RZ, RZ ;  /* 0x000000ffff0e7224 */ /* 0x000fe200078e00ff */
[----:B------:R-:W-:Y:S01]  /*3880*/  PRMT R15, RZ, 0x7610, R15 ;  /* 0x00007610ff0f7816 */ /* 0x000fe2000000000f */
[----:B------:R-:W-:Y:S01]  /*3890*/  UMOV UR15, URZ ;  /* 0x000000ff000f7c82 */ /* 0x000fe20008000000 */
[----:B------:R-:W-:-:S09]  /*38a0*/  UMOV UR14, URZ ;  /* 0x000000ff000e7c82 */ /* 0x000fd20008000000 */
.L_x_49:
[----:B------:R-:W1:Y:S02]  /*38b0*/  LDC.64 R22, c[0x0][0x390] ;  /* 0x0000e400ff167b82 */ /* 0x000e640000000a00 */
[----:B-1--4-:R-:W-:-:S05]  /*38c0*/  IMAD.WIDE R22, R16, 0xc, R22 ;  /* 0x0000000c10167825 */ /* 0x012fca00078e0216 */
[----:B------:R-:W3:Y:S02]  /*38d0*/  LDG.E R0, desc[UR50][R22.64+0x8] ;  /* 0x0000083216007981 */ /* 0x000ee4000c1e1900 */
[----:B---3--:R-:W-:Y:S01]  /*38e0*/  R2UR UR4, R0 ;  /* 0x00000000000472ca */ /* 0x008fe200000e0000 */
[----:B------:R-:W-:-:S14]  /*38f0*/  @P4 BRA `(.L_x_26) ;  /* 0x0000000400d44947 */ /* 0x000fdc0003800000 */
[----:B------:R-:W1:Y:S01]  /*3900*/  S2R R12, SR_LANEID ;  /* 0x00000000000c7919 */ /* 0x000e620000000000 */
[----:B------:R-:W-:Y:S02]  /*3910*/  ELECT P0, URZ, PT ;  /* 0x0000000000ff782f */ /* 0x000fe40003800000 */
[----:B------:R-:W-:Y:S01]  /*3920*/  LOP3.LUT R0, R15, 0xffff, RZ, 0xc0, !PT ;  /* 0x0000ffff0f007812 */ /* 0x000fe200078ec0ff */
[----:B------:R-:W-:Y:S01]  /*3930*/  BSSY.RECONVERGENT B0, `(.L_x_27) ;  /* 0x0000057000007945 */ /* 0x000fe20003800200 */
[----:B------:R-:W3:Y:S01]  /*3940*/  S2R R3, SR_CgaCtaId ;  /* 0x0000000000037919 */ /* 0x000ee20000008800 */
[----:B------:R-:W-:Y:S02]  /*3950*/  MOV R2, 0x400 ;  /* 0x0000040000027802 */ /* 0x000fe40000000f00 */
[----:B------:R-:W-:-:S04]  /*3960*/  SHF.R.U32.HI R0, RZ, 0x1, R0 ;  /* 0x00000001ff007819 */ /* 0x000fc80000011600 */
[----:B------:R-:W-:Y:S01]  /*3970*/  LOP3.LUT R13, R0, 0xffff, RZ, 0xc0, !PT ;  /* 0x0000ffff000d7812 */ /* 0x000fe200078ec0ff */
[----:B-1----:R-:W-:Y:S01]  /*3980*/  IMAD.SHL.U32 R12, R12, 0x4, RZ ;  /* 0x000000040c0c7824 */ /* 0x002fe200078e00ff */
[----:B---3--:R-:W-:-:S04]  /*3990*/  LEA R3, R3, R2, 0x18 ;  /* 0x0000000203037211 */ /* 0x008fc800078ec0ff */
[----:B------:R-:W-:Y:S01]  /*39a0*/  IADD3 R0, PT, PT, R12, 0x480, R3 ;  /* 0x000004800c007810 */ /* 0x000fe20007ffe003 */
[----:B------:R-:W-:Y:S06]  /*39b0*/  @!P0 BRA `(.L_x_28) ;  /* 0x0000000400388947 */ /* 0x000fec0003800000 */
[----:B------:R-:W1:Y:S01]  /*39c0*/  LDC.64 R10, c[0x0][0x830] ;  /* 0x00020c00ff0a7b82 */ /* 0x000e620000000a00 */
[----:B------:R-:W3:Y:S04]  /*39d0*/  LDG.E R9, desc[UR50][R22.64] ;  /* 0x0000003216097981 */ /* 0x000ee8000c1e1900 */
[----:B------:R4:W5:Y:S03]  /*39e0*/  LDG.E R18, desc[UR50][R22.64+0x4] ;  /* 0x0000043216127981 */ /* 0x000966000c1e1900 */
[----:B------:R-:W2:Y:S08]  /*39f0*/  LDC.64 R6, c[0x0][0x840] ;  /* 0x00021000ff067b82 */ /* 0x000eb00000000a00 */
[----:B------:R-:W4:Y:S01]  /*3a00*/  LDC.64 R4, c[0x0][0x828] ;  /* 0x00020a00ff047b82 */ /* 0x000f220000000a00 */
[----:B-1----:R-:W-:-:S07]  /*3a10*/  IMAD.WIDE R10, R16, 0x8, R10 ;  /* 0x00000008100a7825 */ /* 0x002fce00078e020a */
[----:B------:R-:W1:Y:S01]  /*3a20*/  LDC.64 R2, c[0x0][0x838] ;  /* 0x00020e00ff027b82 */ /* 0x000e620000000a00 */
[----:B------:R-:W3:Y:S01]  /*3a30*/  LDG.E.64 R10, desc[UR50][R10.64] ;  /* 0x000000320a0a7981 */ /* 0x000ee2000c1e1b00 */
[----:B--2---:R-:W-:-:S06]  /*3a40*/  IMAD.WIDE R6, R16, 0x8, R6 ;  /* 0x0000000810067825 */ /* 0x004fcc00078e0206 */
[----:B------:R-:W2:Y:S01]  /*3a50*/  LDG.E.64 R6, desc[UR50][R6.64] ;  /* 0x0000003206067981 */ /* 0x000ea2000c1e1b00 */
[----:B----4-:R-:W-:-:S06]  /*3a60*/  IMAD.WIDE R24, R16, 0x8, R4 ;  /* 0x0000000810187825 */ /* 0x010fcc00078e0204 */
[----:B------:R-:W4:Y:S01]  /*3a70*/  LDG.E.64 R24, desc[UR50][R24.64] ;  /* 0x0000003218187981 */ /* 0x000f22000c1e1b00 */
[----:B-1----:R-:W-:-:S06]  /*3a80*/  IMAD.WIDE R20, R16, 0x8, R2 ;  /* 0x0000000810147825 */ /* 0x002fcc00078e0202 */
[----:B------:R-:W4:Y:S01]  /*3a90*/  LDG.E.64 R20, desc[UR50][R20.64] ;  /* 0x0000003214147981 */ /* 0x000f22000c1e1b00 */
[----:B------:R-:W1:Y:S01]  /*3aa0*/  S2UR UR5, SR_CgaCtaId ;  /* 0x00000000000579c3 */ /* 0x000e620000008800 */
[----:B------:R-:W-:Y:S02]  /*3ab0*/  UMOV UR6, 0x400 ;  /* 0x0000040000067882 */ /* 0x000fe40000000000 */
[----:B-1----:R-:W-:-:S09]  /*3ac0*/  ULEA UR5, UR5, UR6, 0x18 ;  /* 0x0000000605057291 */ /* 0x002fd2000f8ec0ff */
[----:B------:R-:W1:Y:S04]  /*3ad0*/  LDS R5, [UR5+0x49c] ;  /* 0x00049c05ff057984 */ /* 0x000e680008000800 */
[----:B------:R-:W1:Y:S01]  /*3ae0*/  LDS R4, [UR5+0x51c] ;  /* 0x00051c05ff047984 */ /* 0x000e620008000800 */
[----:B------:R-:W-:Y:S02]  /*3af0*/  UIADD3 UR7, UPT, UPT, UR5, 0x480, URZ ;  /* 0x0000048005077890 */ /* 0x000fe4000fffe0ff */
[----:B------:R-:W-:Y:S01]  /*3b00*/  UIADD3 UR6, UPT, UPT, UR5, 0x500, URZ ;  /* 0x0000050005067890 */ /* 0x000fe2000fffe0ff */
[----:B------:R-:W-:Y:S04]  /*3b10*/  STS [UR5+0x4b0], RZ ;  /* 0x0004b0ffff007988 */ /* 0x000fe80008000805 */
[----:B------:R-:W-:Y:S01]  /*3b20*/  STS [UR5+0x530], RZ ;  /* 0x000530ffff007988 */ /* 0x000fe20008000805 */
[----:B---3--:R-:W-:-:S04]  /*3b30*/  SHF.L.U64.HI R26, R10, 0x1, R11 ;  /* 0x000000010a1a7819 */ /* 0x008fc8000001020b */
[----:B------:R-:W-:Y:S02]  /*3b40*/  LOP3.LUT R26, R26, 0x1fffffff, RZ, 0xc0, !PT ;  /* 0x1fffffff1a1a7812 */ /* 0x000fe400078ec0ff */
[----:B--2---:R-:W-:-:S04]  /*3b50*/  SHF.L.U64.HI R16, R6, 0x1, R7 ;  /* 0x0000000106107819 */ /* 0x004fc80000010207 */
[----:B------:R-:W-:Y:S02]  /*3b60*/  LOP3.LUT R16, R16, 0x1fffffff, RZ, 0xc0, !PT ;  /* 0x1fffffff10107812 */ /* 0x000fe400078ec0ff */
[----:B------:R-:W-:Y:S02]  /*3b70*/  SHF.R.U32.HI R2, RZ, 0x4, R26 ;  /* 0x00000004ff027819 */ /* 0x000fe4000001161a */
[----:B------:R-:W-:Y:S02]  /*3b80*/  SHF.R.U32.HI R3, RZ, 0x4, R16 ;  /* 0x00000004ff037819 */ /* 0x000fe40000011610 */
[----:B-1----:R-:W-:Y:S02]  /*3b90*/  LOP3.LUT R2, R5, 0xf, R2, 0xb8, !PT ;  /* 0x0000000f05027812 */ /* 0x002fe400078eb802 */
[----:B------:R-:W-:-:S03]  /*3ba0*/  LOP3.LUT R11, R4, 0xf, R3, 0xb8, !PT ;  /* 0x0000000f040b7812 */ /* 0x000fc600078eb803 */
[----:B------:R-:W-:Y:S04]  /*3bb0*/  STS [UR5+0x49c], R2 ;  /* 0x00049c02ff007988 */ /* 0x000fe80008000805 */
[----:B------:R-:W-:Y:S04]  /*3bc0*/  STS [UR5+0x51c], R11 ;  /* 0x00051c0bff007988 */ /* 0x000fe80008000805 */
[----:B------:R-:W1:Y:S04]  /*3bd0*/  LDS R4, [UR5+0x49c] ;  /* 0x00049c05ff047984 */ /* 0x000e680008000800 */
[----:B------:R-:W2:Y:S01]  /*3be0*/  LDS R3, [UR5+0x51c] ;  /* 0x00051c05ff037984 */ /* 0x000ea20008000800 */
[----:B-1----:R-:W-:-:S02]  /*3bf0*/  LOP3.LUT R7, R4, 0xf0, RZ, 0xb8, !PT ;  /* 0x000000f004077812 */ /* 0x002fc400078eb8ff */
[----:B--2---:R-:W-:-:S03]  /*3c00*/  LOP3.LUT R8, R3, 0xf0, RZ, 0xb8, !PT ;  /* 0x000000f003087812 */ /* 0x004fc600078eb8ff */
[----:B------:R-:W-:Y:S04]  /*3c10*/  STS [UR5+0x49c], R7 ;  /* 0x00049c07ff007988 */ /* 0x000fe80008000805 */
[----:B------:R-:W-:Y:S04]  /*3c20*/  STS [UR5+0x51c], R8 ;  /* 0x00051c08ff007988 */ /* 0x000fe80008000805 */
[----:B------:R-:W1:Y:S04]  /*3c30*/  LDS R5, [UR5+0x49c] ;  /* 0x00049c05ff057984 */ /* 0x000e680008000800 */
[----:B------:R-:W2:Y:S01]  /*3c40*/  LDS R3, [UR5+0x51c] ;  /* 0x00051c05ff037984 */ /* 0x000ea20008000800 */
[----:B------:R-:W-:-:S02]  /*3c50*/  IMAD.U32 R4, RZ, RZ, UR7 ;  /* 0x00000007ff047e24 */ /* 0x000fc4000f8e00ff */
[----:B------:R-:W-:-:S03]  /*3c60*/  IMAD.U32 R2, RZ, RZ, UR6 ;  /* 0x00000006ff027e24 */ /* 0x000fc6000f8e00ff */
[----:B------:R-:W-:Y:S02]  /*3c70*/  SHF.R.U64 R4, R4, 0x4, RZ ;  /* 0x0000000404047819 */ /* 0x000fe400000012ff */
[----:B------:R-:W-:Y:S02]  /*3c80*/  SHF.R.U64 R2, R2, 0x4, RZ ;  /* 0x0000000402027819 */ /* 0x000fe400000012ff */
[----:B-1----:R-:W-:Y:S02]  /*3c90*/  LOP3.LUT R5, R5, 0xf00, RZ, 0xb8, !PT ;  /* 0x00000f0005057812 */ /* 0x002fe400078eb8ff */
[----:B--2---:R-:W-:-:S03]  /*3ca0*/  LOP3.LUT R3, R3, 0xf00, RZ, 0xb8, !PT ;  /* 0x00000f0003037812 */ /* 0x004fc600078eb8ff */
[----:B------:R5:W-:Y:S04]  /*3cb0*/  STS.64 [UR5+0x498], R4 ;  /* 0x00049804ff007988 */ /* 0x000be80008000a05 */
[----:B------:R-:W-:Y:S04]  /*3cc0*/  STS.64 [UR5+0x518], R2 ;  /* 0x00051802ff007988 */ /* 0x000fe80008000a05 */
[----:B------:R-:W1:Y:S04]  /*3cd0*/  LDS R22, [UR5+0x49c] ;  /* 0x00049c05ff167984 */ /* 0x000e680008000800 */
[----:B------:R-:W2:Y:S01]  /*3ce0*/  LDS R19, [UR5+0x51c] ;  /* 0x00051c05ff137984 */ /* 0x000ea20008000800 */
[----:B------:R-:W-:Y:S01]  /*3cf0*/  IMAD.SHL.U32 R10, R10, 0x2, RZ ;  /* 0x000000020a0a7824 */ /* 0x000fe200078e00ff */
[----:B------:R-:W-:Y:S01]  /*3d00*/  UIADD3 UR6, UPT, UPT, UR4, -0x1, URZ ;  /* 0xffffffff04067890 */ /* 0x000fe2000fffe0ff */
[----:B------:R-:W-:-:S03]  /*3d10*/  IMAD.SHL.U32 R23, R6, 0x2, RZ ;  /* 0x0000000206177824 */ /* 0x000fc600078e00ff */
[----:B------:R-:W-:Y:S02]  /*3d20*/  LOP3.LUT R7, R10, 0xfffffffe, RZ, 0xc0, !PT ;  /* 0xfffffffe0a077812 */ /* 0x000fe400078ec0ff */
[----:B------:R-:W-:Y:S01]  /*3d30*/  IMAD.U32 R8, RZ, RZ, UR6 ;  /* 0x00000006ff087e24 */ /* 0x000fe2000f8e00ff */
[----:B------:R-:W-:Y:S01]  /*3d40*/  LOP3.LUT R23, R23, 0xfffffffe, RZ, 0xc0, !PT ;  /* 0xfffffffe17177812 */ /* 0x000fe200078ec0ff */
[----:B------:R-:W-:Y:S01]  /*3d50*/  STS [UR5+0x490], R4 ;  /* 0x00049004ff007988 */ /* 0x000fe20008000805 */
[----:B------:R-:W-:Y:S02]  /*3d60*/  SHF.R.U64 R26, R7, 0x4, R26 ;  /* 0x00000004071a7819 */ /* 0x000fe4000000121a */
[----:B------:R-:W-:Y:S02]  /*3d70*/  CS2R R10, SRZ ;  /* 0x00000000000a7805 */ /* 0x000fe4000001ff00 */
[----:B------:R-:W-:Y:S01]  /*3d80*/  CS2R R6, SRZ ;  /* 0x0000000000067805 */ /* 0x000fe2000001ff00 */
[----:B------:R3:W-:Y:S01]  /*3d90*/  STS [UR5+0x494], R4 ;  /* 0x00049404ff007988 */ /* 0x0007e20008000805 */
[----:B------:R-:W-:Y:S01]  /*3da0*/  VIADD R9, R9, 0xffffffff ;  /* 0xffffffff09097836 */ /* 0x000fe20000000000 */
[----:B------:R-:W-:Y:S01]  /*3db0*/  SHF.R.U64 R23, R23, 0x4, R16 ;  /* 0x0000000417177819 */ /* 0x000fe20000001210 */
[----:B-----5:R-:W-:Y:S01]  /*3dc0*/  VIADD R5, R18, 0xffffffff ;  /* 0xffffffff12057836 */ /* 0x020fe20000000000 */
[----:B------:R4:W-:Y:S04]  /*3dd0*/  STS [UR5+0x510], R2 ;  /* 0x00051002ff007988 */ /* 0x0009e80008000805 */
[----:B------:R4:W-:Y:S04]  /*3de0*/  STS [UR5+0x514], R2 ;  /* 0x00051402ff007988 */ /* 0x0009e80008000805 */
[----:B------:R4:W-:Y:S04]  /*3df0*/  STS.128 [UR5+0x4a0], R8 ;  /* 0x0004a008ff007988 */ /* 0x0009e80008000c05 */
[----:B------:R4:W-:Y:S01]  /*3e00*/  STS [UR5+0x48c], R26 ;  /* 0x00048c1aff007988 */ /* 0x0009e20008000805 */
[----:B-1----:R-:W-:Y:S01]  /*3e10*/  LOP3.LUT R22, R22, 0xf000, RZ, 0xb8, !PT ;  /* 0x0000f00016167812 */ /* 0x002fe200078eb8ff */
[----:B---3--:R-:W-:Y:S01]  /*3e20*/  IMAD.MOV.U32 R4, RZ, RZ, R8 ;  /* 0x000000ffff047224 */ /* 0x008fe200078e0008 */
[----:B--2---:R-:W-:Y:S01]  /*3e30*/  LOP3.LUT R19, R19, 0xf000, RZ, 0xb8, !PT ;  /* 0x0000f00013137812 */ /* 0x004fe200078eb8ff */
[----:B----4-:R1:W-:Y:S04]  /*3e40*/  STS.64 [UR5+0x480], R24 ;  /* 0x00048018ff007988 */ /* 0x0103e80008000a05 */
[----:B------:R1:W-:Y:S04]  /*3e50*/  STS.128 [UR5+0x520], R4 ;  /* 0x00052004ff007988 */ /* 0x0003e80008000c05 */
[----:B------:R1:W-:Y:S04]  /*3e60*/  STS.64 [UR5+0x500], R20 ;  /* 0x00050014ff007988 */ /* 0x0003e80008000a05 */
[----:B------:R1:W-:Y:S04]  /*3e70*/  STS [UR5+0x50c], R23 ;  /* 0x00050c17ff007988 */ /* 0x0003e80008000805 */
[----:B------:R1:W-:Y:S04]  /*3e80*/  STS [UR5+0x49c], R22 ;  /* 0x00049c16ff007988 */ /* 0x0003e80008000805 */
[----:B------:R1:W-:Y:S02]  /*3e90*/  STS [UR5+0x51c], R19 ;  /* 0x00051c13ff007988 */ /* 0x0003e40008000805 */
.L_x_28:
[----:B--2---:R-:W-:Y:S05]  /*3ea0*/  BSYNC.RECONVERGENT B0 ;  /* 0x0000000000007941 */ /* 0x004fea0003800200 */
.L_x_27:
[----:B------:R-:W-:Y:S01]  /*3eb0*/  NOP ;  /* 0x0000000000007918 */ /* 0x000fe20000000000 */
[----:B------:R2:W3:Y:S01]  /*3ec0*/  LDS R2, [R0] ;  /* 0x0000000000027984 */ /* 0x0004e20000000800 */
[----:B------:R-:W-:Y:S01]  /*3ed0*/  IMAD R13, R13, 0x4925, RZ ;  /* 0x000049250d0d7824 */ /* 0x000fe200078e02ff */
[----:B------:R-:W-:Y:S01]  /*3ee0*/  ELECT P0, URZ, PT ;  /* 0x0000000000ff782f */ /* 0x000fe20003800000 */
[----:B------:R-:W-:Y:S01]  /*3ef0*/  BSSY.RECONVERGENT B0, `(.L_x_29) ;  /* 0x000000b000007945 */ /* 0x000fe20003800200 */
[----:B------:R2:W4:Y:S02]  /*3f00*/  LDS R3, [R0+0x80] ;  /* 0x0000800000037984 */ /* 0x0005240000000800 */
[----:B-1----:R-:W-:-:S04]  /*3f10*/  SHF.R.U32.HI R4, RZ, 0x11, R13 ;  /* 0x00000011ff047819 */ /* 0x002fc8000001160d */
[----:B------:R-:W-:-:S05]  /*3f20*/  PRMT R4, R4, 0x9910, RZ ;  /* 0x0000991004047816 */ /* 0x000fca00000000ff */
[----:B------:R-:W-:-:S04]  /*3f30*/  IMAD R4, R4, 0xe, RZ ;  /* 0x0000000e04047824 */ /* 0x000fc800078e02ff */
[----:B------:R-:W-:-:S05]  /*3f40*/  IMAD.MOV R4, RZ, RZ, -R4 ;  /* 0x000000ffff047224 */ /* 0x000fca00078e0a04 */
[----:B------:R-:W-:-:S05]  /*3f50*/  PRMT R4, R4, 0x7710, RZ ;  /* 0x0000771004047816 */ /* 0x000fca00000000ff */
[----:B------:R-:W-:Y:S01]  /*3f60*/  IMAD.IADD R4, R4, 0x1, R15 ;  /* 0x0000000104047824 */ /* 0x000fe200078e020f */
[----:B--2---:R-:W-:Y:S05]  /*3f70*/  @!P0 BRA `(.L_x_30) ;  /* 0x0000000000088947 */ /* 0x004fea0003800000 */
[----:B------:R0:W-:Y:S01]  /*3f80*/  UTMACMDFLUSH ;  /* 0x00000000000079b7 */ /* 0x0001e20000000000 */
[----:B------:R-:W-:-:S04]  /*3f90*/  DEPBAR.LE SB0, 0x0 ;  /* 0x000080000000791a */ /* 0x000fc80000000000 */
.L_x_30:
[----:B------:R-:W-:Y:S05]  /*3fa0*/  BSYNC.RECONVERGENT B0 ;  /* 0x0000000000007941 */ /* 0x000fea0003800200 */
.L_x_29:
[----:B------:R-:W-:-:S13]  /*3fb0*/  R2UR UR5, R4 ;  /* 0x00000000040572ca */ /* 0x000fda00000e0000 */
[----:B------:R-:W-:-:S04]  /*3fc0*/  ULOP3.LUT UR5, UR5, 0xffff, URZ, 0xc0, !UPT ;  /* 0x0000ffff05057892 */ /* 0x000fc8000f8ec0ff */
[----:B------:R-:W-:Y:S02]  /*3fd0*/  UIMAD.WIDE.U32 UR6, UR5, 0x80, UR38 ;  /* 0x00000080050678a5 */ /* 0x000fe4000f8e0026 */
[----:B------:R-:W-:-:S04]  /*3fe0*/  UIMAD.WIDE.U32 UR8, UR5, 0x80, UR34 ;  /* 0x00000080050878a5 */ /* 0x000fc8000f8e0022 */
[C---:B------:R-:W-:Y:S02]  /*3ff0*/  IADD3 R4, P3, PT, R12.reuse, UR6, RZ ;  /* 0x000000060c047c10 */ /* 0x040fe4000ff7e0ff */
[----:B------:R-:W-:-:S03]  /*4000*/  IADD3 R12, P0, PT, R12, UR8, RZ ;  /* 0x000000080c0c7c10 */ /* 0x000fc6000ff1e0ff */
[----:B------:R-:W-:Y:S02]  /*4010*/  IMAD.X R5, RZ, RZ, UR7, P3 ;  /* 0x00000007ff057e24 */ /* 0x000fe400098e06ff */
[----:B------:R-:W-:-:S03]  /*4020*/  IMAD.X R13, RZ, RZ, UR9, P0 ;  /* 0x00000009ff0d7e24 */ /* 0x000fc600080e06ff */
[----:B---3--:R1:W5:Y:S04]  /*4030*/  ATOMG.E.EXCH.STRONG.GPU PT, RZ, [R4], R2 ;  /* 0x0000000204ff73a8 */ /* 0x00836800041ee100 */
[----:B----4-:R1:W5:Y:S02]  /*4040*/  ATOMG.E.EXCH.STRONG.GPU PT, RZ, [R12], R3 ;  /* 0x000000030cff73a8 */ /* 0x01036400041ee100 */
.L_x_26:
[----:B------:R-:W-:Y:S01]  /*4050*/  LOP3.LUT R0, R15, 0xffff, RZ, 0xc0, !PT ;  /* 0x0000ffff0f007812 */ /* 0x000fe200078ec0ff */
[----:B------:R-:W3:Y:S01]  /*4060*/  S2UR UR13, SR_CgaCtaId ;  /* 0x00000000000d79c3 */ /* 0x000ee20000008800 */
[----:B------:R-:W-:Y:S02]  /*4070*/  UMOV UR12, 0x400 ;  /* 0x00000400000c7882 */ /* 0x000fe40000000000 */
[----:B------:R-:W-:-:S04]  /*4080*/  SHF.R.U32.HI R0, RZ, 0x1, R0 ;  /* 0x00000001ff007819 */ /* 0x000fc80000011600 */
[----:B------:R-:W-:-:S05]  /*4090*/  LOP3.LUT R0, R0, 0xffff, RZ, 0xc0, !PT ;  /* 0x0000ffff00007812 */ /* 0x000fca00078ec0ff */
[----:B------:R-:W-:-:S05]  /*40a0*/  IMAD R0, R0, 0x4925, RZ ;  /* 0x0000492500007824 */ /* 0x000fca00078e02ff */
[----:B------:R-:W-:-:S04]  /*40b0*/  SHF.R.U32.HI R0, RZ, 0x11, R0 ;  /* 0x00000011ff007819 */ /* 0x000fc80000011600 */
[----:B------:R-:W-:Y:S01]  /*40c0*/  PRMT R0, R0, 0x9910, RZ ;  /* 0x0000991000007816 */ /* 0x000fe200000000ff */
[----:B---3--:R-:W-:-:S04]  /*40d0*/  ULEA UR12, UR13, UR12, 0x18 ;  /* 0x0000000c0d0c7291 */ /* 0x008fc8000f8ec0ff */
[----:B------:R-:W-:Y:S01]  /*40e0*/  IMAD R0, R0, 0xe, RZ ;  /* 0x0000000e00007824 */ /* 0x000fe200078e02ff */
[----:B--2---:R-:W-:-:S03]  /*40f0*/  ULEA UR5, UR14, UR12, 0x3 ;  /* 0x0000000c0e057291 */ /* 0x004fc6000f8e18ff */
[----:B------:R-:W-:-:S05]  /*4100*/  IMAD.MOV R0, RZ, RZ, -R0 ;  /* 0x000000ffff007224 */ /* 0x000fca00078e0a00 */
[----:B------:R-:W-:-:S05]  /*4110*/  PRMT R0, R0, 0x7710, RZ ;  /* 0x0000771000007816 */ /* 0x000fca00000000ff */
[----:B------:R-:W-:-:S05]  /*4120*/  IMAD.IADD R0, R0, 0x1, R15 ;  /* 0x0000000100007824 */ /* 0x000fca00078e020f */
[----:B------:R-:W-:Y:S02]  /*4130*/  R2UR UR20, R0 ;  /* 0x00000000001472ca */ /* 0x000fe400000e0000 */
[----:B------:R-:W-:-:S11]  /*4140*/  SHF.L.U32 R0, R17, 0x1f, RZ ;  /* 0x0000001f11007819 */ /* 0x000fd600000006ff */
[----:B------:R-:W-:-:S04]  /*4150*/  ULOP3.LUT UR20, UR20, 0xffff, URZ, 0xc0, !UPT ;  /* 0x0000ffff14147892 */ /* 0x000fc8000f8ec0ff */
[----:B------:R-:W-:Y:S02]  /*4160*/  UIMAD.WIDE.U32 UR22, UR20, 0x80, UR38 ;  /* 0x00000080141678a5 */ /* 0x000fe4000f8e0026 */
[----:B------:R-:W-:Y:S01]  /*4170*/  UIMAD.WIDE.U32 UR20, UR20, 0x80, UR34 ;  /* 0x00000080141478a5 */ /* 0x000fe2000f8e0022 */
[----:B------:R-:W-:Y:S11]  /*4180*/  @P4 BRA `(.L_x_31) ;  /* 0x00000000001c4947 */ /* 0x000ff60003800000 */
[----:B------:R-:W-:-:S04]  /*4190*/  DEPBAR {5,4,3,2,1,0} ;  /* 0x0000003f0000791a */ /* 0x000fc80000000000 */
[----:B------:R-:W2:Y:S02]  /*41a0*/  CCTL.E.C.LDCU.IV.DEEP [UR22] ;  /* 0x0000000016007540 */ /* 0x000ea40009c08000 */
[----:B--2---:R2:W-:Y:S01]  /*41b0*/  UTMACCTL.IV [UR22] ;  /* 0x00000000160079b9 */ /* 0x0045e20008000000 */
[----:B------:R-:W-:-:S04]  /*41c0*/  DEPBAR {5,4,3,2,1,0} ;  /* 0x0000003f0000791a */ /* 0x000fc80000000000 */
[----:B------:R-:W3:Y:S02]  /*41d0*/  CCTL.E.C.LDCU.IV.DEEP [UR20] ;  /* 0x0000000014007540 */ /* 0x000ee40009c08000 */
[----:B---3--:R2:W-:Y:S01]  /*41e0*/  UTMACCTL.IV [UR20] ;  /* 0x00000000140079b9 */ /* 0x0085e20008000000 */
[----:B------:R-:W-:Y:S01]  /*41f0*/  NOP ;  /* 0x0000000000007918 */ /* 0x000fe20000000000 */
.L_x_31:
[----:B------:R-:W-:Y:S01]  /*4200*/  UIADD3 UR6, UPT, UPT, UR4, 0x3f, URZ ;  /* 0x0000003f04067890 */ /* 0x000fe2000fffe0ff */
[----:B-----5:R3:W4:Y:S01]  /*4210*/  SYNCS.PHASECHK.TRANS64.TRYWAIT P0, [UR5+0x20], R0 ;  /* 0x00002000ff0075a7 */ /* 0x0207220008001105 */
[----:B------:R-:W-:Y:S02]  /*4220*/  ULEA.HI UR11, UR18, UR18, URZ, 0x1 ;  /* 0x00000012120b7291 */ /* 0x000fe4000f8f08ff */
[----:B------:R-:W-:Y:S02]  /*4230*/  USHF.R.S32.HI UR5, URZ, 0x1f, UR6 ;  /* 0x0000001fff057899 */ /* 0x000fe40008011406 */
[----:B------:R-:W-:Y:S02]  /*4240*/  UIADD3 UR4, UPT, UPT, UR4, 0x7e, URZ ;  /* 0x0000007e04047890 */ /* 0x000fe4000fffe0ff */
[----:B------:R-:W-:Y:S02]  /*4250*/  ULEA.HI UR5, UR5, UR6, URZ, 0x6 ;  /* 0x0000000605057291 */ /* 0x000fe4000f8f30ff */
[----:B------:R-:W-:-:S02]  /*4260*/  ULEA UR7, UR19, UR16, 0x8 ;  /* 0x0000001013077291 */ /* 0x000fc4000f8e40ff */
[----:B------:R-:W-:Y:S02]  /*4270*/  USHF.R.S32.HI UR18, URZ, 0x6, UR5 ;  /* 0x00000006ff127899 */ /* 0x000fe40008011405 */
[----:B------:R-:W-:Y:S02]  /*4280*/  USHF.L.U32 UR11, UR11, 0x7, URZ ;  /* 0x000000070b0b7899 */ /* 0x000fe400080006ff */
[----:B------:R-:W-:Y:S02]  /*4290*/  UISETP.LT.U32.AND UP0, UPT, UR18, 0x4, UPT ;  /* 0x000000041200788c */ /* 0x000fe4000bf01070 */
[----:B------:R-:W-:Y:S02]  /*42a0*/  ULOP3.LUT UR11, UR16, 0xffffff00, UR11, 0xf8, !UPT ;  /* 0xffffff00100b7892 */ /* 0x000fe4000f8ef80b */
[----:B------:R-:W-:Y:S02]  /*42b0*/  USEL UR19, UR18, 0x4, UP0 ;  /* 0x0000000412137887 */ /* 0x000fe40008000000 */
[----:B------:R-:W-:Y:S01]  /*42c0*/  UISETP.GE.U32.AND UP0, UPT, UR4, 0x7f, UPT ;  /* 0x0000007f0400788c */ /* 0x000fe2000bf06070 */
[----:B------:R-:W-:-:S08]  /*42d0*/  UMOV UR17, URZ ;  /* 0x000000ff00117c82 */ /* 0x000fd00008000000 */
[----:B---3--:R-:W-:Y:S05]  /*42e0*/  BRA.U !UP0, `(.L_x_32) ;  /* 0x0000000108a87547 */ /* 0x008fea000b800000 */
[----:B------:R-:W-:Y:S01]  /*42f0*/  UIADD3 UR24, UPT, UPT, -UR19, URZ, URZ ;  /* 0x000000ff13187290 */ /* 0x000fe2000fffe1ff */
[----:B------:R-:W-:Y:S01]  /*4300*/  UMOV UR25, UR14 ;  /* 0x0000000e00197c82 */ /* 0x000fe20008000000 */
[----:B------:R-:W-:-:S10]  /*4310*/  UMOV UR10, URZ ;  /* 0x000000ff000a7c82 */ /* 0x000fd40008000000 */
.L_x_38:
[----:B------:R-:W-:Y:S01]  /*4320*/  UIADD3 UR24, UPT, UPT, UR24, 0x1, URZ ;  /* 0x0000000118187890 */ /* 0x000fe2000fffe0ff */
[----:B-1-3--:R-:W-:Y:S01]  /*4330*/  @P2 MOV R2, 0x10000 ;  /* 0x0001000000022802 */ /* 0x00afe20000000f00 */
[----:B------:R-:W-:Y:S02]  /*4340*/  ULEA UR9, UR25, UR12, 0x3 ;  /* 0x0000000c19097291 */ /* 0x000fe4000f8e18ff */
[----:B------:R-:W-:Y:S01]  /*4350*/  UISETP.NE.AND UP0, UPT, UR24, URZ, UPT ;  /* 0x000000ff1800728c */ /* 0x000fe2000bf05270 */
[----:B--2-4-:R-:W-:Y:S10]  /*4360*/  @P0 BRA `(.L_x_33) ;  /* 0x00000000000c0947 */ /* 0x014ff40003800000 */
[----:B------:R-:W-:-:S04]  /*4370*/  SHF.L.U32 R3, R17, 0x1f, RZ ;  /* 0x0000001f11037819 */ /* 0x000fc800000006ff */
[----:B------:R-:W1:Y:S02]  /*4380*/  SYNCS.PHASECHK.TRANS64.TRYWAIT P0, [UR9+0x20], R3 ;  /* 0x00002003ff0075a7 */ /* 0x000e640008001109 */
[----:B-1----:R-:W-:Y:S05]  /*4390*/  @!P0 BRA `(.L_x_34) ;  /* 0x000000f400688947 */ /* 0x002fea0003800000 */
.L_x_33:
[----:B------:R3:W-:Y:S01]  /*43a0*/  @P2 SYNCS.ARRIVE.TRANS64 RZ, [UR9], R2 ;  /* 0x00000002ffff29a7 */ /* 0x0007e20008000009 */
[----:B------:R-:W-:-:S04]  /*43b0*/  ULOP3.LUT UR4, UR29, 0x2, URZ, 0xfc, !UPT ;  /* 0x000000021d047892 */ /* 0x000fc8000f8efcff */
[----:B------:R-:W-:-:S09]  /*43c0*/  UISETP.NE.AND UP1, UPT, UR4, 0x2, UPT ;  /* 0x000000020400788c */ /* 0x000fd2000bf25270 */
[----:B------:R-:W-:Y:S05]  /*43d0*/  BRA.U UP1, `(.L_x_35) ;  /* 0x0000000101047547 */ /* 0x000fea000b800000 */
[----:B--2---:R-:W-:Y:S05]  /*43e0*/  BPT.TRAP 0x1 ;  /* 0x000000040000795c */ /* 0x004fea0000300000 */
.L_x_35:
[----:B------:R-:W-:Y:S04]  /*43f0*/  BSSY.RECONVERGENT B0, `(.L_x_36) ;  /* 0x0000003000007945 */ /* 0x000fe80003800200 */
[----:B------:R-:W-:Y:S05]  /*4400*/  @!P1 BRA `(.L_x_37) ;  /* 0x0000000000049947 */ /* 0x000fea0003800000 */
[----:B--2---:R-:W-:Y:S05]  /*4410*/  BPT.TRAP 0x1 ;  /* 0x000000040000795c */ /* 0x004fea0000300000 */
.L_x_37:
[----:B--2---:R-:W-:Y:S05]  /*4420*/  BSYNC.RECONVERGENT B0 ;  /* 0x0000000000007941 */ /* 0x004fea0003800200 */
.L_x_36:
[----:B------:R-:W-:Y:S02]  /*4430*/  UIADD3 UR14, UPT, UPT, UR25, 0x1, URZ ;  /* 0x00000001190e7890 */ /* 0x000fe4000fffe0ff */
[----:B------:R-:W-:Y:S02]  /*4440*/  ULOP3.LUT UR9, UR9, 0xfefffff8, URZ, 0xc0, !UPT ;  /* 0xfefffff809097892 */ /* 0x000fe4000f8ec0ff */
[----:B------:R-:W-:Y:S01]  /*4450*/  UISETP.NE.AND UP1, UPT, UR14, 0x4, UPT ;  /* 0x000000040e00788c */ /* 0x000fe2000bf25270 */
[----:B------:R-:W-:Y:S01]  /*4460*/  UMOV UR26, 0x0 ;  /* 0x00000000001a7882 */ /* 0x000fe20000000000 */
[----:B------:R-:W-:Y:S02]  /*4470*/  UMOV UR27, 0x10000000 ;  /* 0x10000000001b7882 */ /* 0x000fe40000000000 */
[----:B------:R-:W-:Y:S02]  /*4480*/  USEL UR5, URZ, 0x1, UP1 ;  /* 0x00000001ff057887 */ /* 0x000fe40008800000 */
[----:B------:R-:W-:Y:S01]  /*4490*/  USEL UR14, UR14, URZ, UP1 ;  /* 0x000000ff0e0e7287 */ /* 0x000fe20008800000 */
[----:B------:R-:W-:Y:S01]  /*44a0*/  UMOV UR6, UR10 ;  /* 0x0000000a00067c82 */ /* 0x000fe20008000000 */
[----:B------:R-:W-:-:S02]  /*44b0*/  UMOV UR17, UR19 ;  /* 0x0000001300117c82 */ /* 0x000fc40008000000 */
[----:B------:R-:W-:Y:S01]  /*44c0*/  ULEA UR4, UR14, UR12, 0x3 ;  /* 0x0000000c0e047291 */ /* 0x000fe2000f8e18ff */
[----:B------:R-:W-:Y:S01]  /*44d0*/  LOP3.LUT R17, R17, UR5, RZ, 0x3c, !PT ;  /* 0x0000000511117c12 */ /* 0x000fe2000f8e3cff */
[----:B------:R-:W-:-:S03]  /*44e0*/  UMOV UR5, UR9 ;  /* 0x0000000900057c82 */ /* 0x000fc60008000000 */
[----:B-1----:R-:W-:-:S04]  /*44f0*/  SHF.L.U32 R0, R17, 0x1f, RZ ;  /* 0x0000001f11007819 */ /* 0x002fc800000006ff */
[----:B------:R1:W2:Y:S01]  /*4500*/  SYNCS.PHASECHK.TRANS64.TRYWAIT P0, [UR4+0x20], R0 ;  /* 0x00002000ff0075a7 */ /* 0x0002a20008001104 */
[----:B------:R-:W-:-:S03]  /*4510*/  ULEA UR4, UR25, UR12, 0xe ;  /* 0x0000000c19047291 */ /* 0x000fc6000f8e70ff */
[----:B------:R-:W-:Y:S01]  /*4520*/  UMOV UR25, UR14 ;  /* 0x0000000e00197c82 */ /* 0x000fe20008000000 */
[----:B------:R-:W-:Y:S02]  /*4530*/  UIADD3 UR8, UPT, UPT, UR4, 0x11400, URZ ;  /* 0x0001140004087890 */ /* 0x000fe4000fffe0ff */
[----:B------:R-:W-:-:S07]  /*4540*/  UIADD3 UR4, UPT, UPT, UR4, 0x21400, URZ ;  /* 0x0002140004047890 */ /* 0x000fce000fffe0ff */
[----:B------:R4:W-:Y:S02]  /*4550*/  UTMALDG.2D.2CTA [UR8], [UR22], desc[UR26] ;  /* 0x00001a08160075b4 */ /* 0x0009e40008209000 */
[----:B------:R1:W-:Y:S01]  /*4560*/  UTMALDG.2D.2CTA [UR4], [UR20], desc[UR26] ;  /* 0x00001a04140075b4 */ /* 0x0003e20008209000 */
[----:B----4-:R-:W-:Y:S01]  /*4570*/  UIADD3 UR10, UPT, UPT, UR10, 0x40, URZ ;  /* 0x000000400a0a7890 */ /* 0x010fe2000fffe0ff */
[----:B------:R-:W-:Y:S11]  /*4580*/  BRA.U UP0, `(.L_x_38) ;  /* 0xfffffffd00647547 */ /* 0x000ff6000b83ffff */
.L_x_32:
[----:B-1----:R-:W-:Y:S01]  /*4590*/  ULEA UR4, UR14, UR12, 0x3 ;  /* 0x0000000c0e047291 */ /* 0x002fe2000f8e18ff */
[----:B------:R-:W-:Y:S01]  /*45a0*/  SHF.L.U32 R0, R17, 0x1f, RZ ;  /* 0x0000001f11007819 */ /* 0x000fe200000006ff */
[----:B------:R-:W-:Y:S01]  /*45b0*/  @!P4 SYNCS.ARRIVE.TRANS64.A1T0 RZ, [UR12+0x88], RZ ;  /* 0x000088ffffffc9a7 */ /* 0x000fe2000810000c */
[----:B------:R-:W-:-:S06]  /*45c0*/  UISETP.GT.AND UP0, UPT, UR18, UR19, UPT ;  /* 0x000000131200728c */ /* 0x000fcc000bf04270 */
[----:B--2-4-:R1:W2:Y:S03]  /*45d0*/  SYNCS.PHASECHK.TRANS64.TRYWAIT P0, [UR4+0x20], R0 ;  /* 0x00002000ff0075a7 */ /* 0x0142a60008001104 */
[----:B------:R-:W-:Y:S05]  /*45e0*/  BRA.U !UP0, `(.L_x_39) ;  /* 0x0000000108a07547 */ /* 0x000fea000b800000 */
[----:B------:R-:W-:-:S03]  /*45f0*/  UIADD3 UR18, UPT, UPT, -UR19, UR17, UR18 ;  /* 0x0000001113127290 */ /* 0x000fc6000fffe112 */
[----:B------:R-:W-:-:S09]  /*4600*/  UMOV UR19, UR14 ;  /* 0x0000000e00137c82 */ /* 0x000fd20008000000 */
.L_x_45:
[----:B----4-:R-:W-:Y:S01]  /*4610*/  ULEA UR9, UR19, UR12, 0x3 ;  /* 0x0000000c13097291 */ /* 0x010fe2000f8e18ff */
[----:B--23--:R-:W-:Y:S01]  /*4620*/  @P2 MOV R2, 0x10000 ;  /* 0x0001000000022802 */ /* 0x00cfe20000000f00 */
[----:B-12---:R-:W-:Y:S10]  /*4630*/  @P0 BRA `(.L_x_40) ;  /* 0x00000000000c0947 */ /* 0x006ff40003800000 */
[----:B------:R-:W-:-:S04]  /*4640*/  SHF.L.U32 R3, R17, 0x1f, RZ ;  /* 0x0000001f11037819 */ /* 0x000fc800000006ff */
[----:B------:R-:W2:Y:S02]  /*4650*/  SYNCS.PHASECHK.TRANS64.TRYWAIT P0, [UR9+0x20], R3 ;  /* 0x00002003ff0075a7 */ /* 0x000ea40008001109 */
[----:B--2---:R-:W-:Y:S05]  /*4660*/  @!P0 BRA `(.L_x_41) ;  /* 0x000000f000cc8947 */ /* 0x004fea0003800000 */
.L_x_40:
[----:B------:R2:W-:Y:S01]  /*4670*/  @P2 SYNCS.ARRIVE.TRANS64 RZ, [UR9], R2 ;  /* 0x00000002ffff29a7 */ /* 0x0005e20008000009 */
[----:B------:R-:W-:-:S04]  /*4680*/  ULOP3.LUT UR4, UR29, 0x2, URZ, 0xfc, !UPT ;  /* 0x000000021d047892 */ /* 0x000fc8000f8efcff */
[----:B------:R-:W-:-:S09]  /*4690*/  UISETP.NE.AND UP0, UPT, UR4, 0x2, UPT ;  /* 0x000000020400788c */ /* 0x000fd2000bf05270 */
[----:B------:R-:W-:Y:S05]  /*46a0*/  BRA.U UP0, `(.L_x_42) ;  /* 0x0000000100047547 */ /* 0x000fea000b800000 */
[----:B------:R-:W-:Y:S05]  /*46b0*/  BPT.TRAP 0x1 ;  /* 0x000000040000795c */ /* 0x000fea0000300000 */
.L_x_42:
[----:B------:R-:W-:Y:S04]  /*46c0*/  BSSY.RECONVERGENT B0, `(.L_x_43) ;  /* 0x0000003000007945 */ /* 0x000fe80003800200 */
[----:B------:R-:W-:Y:S05]  /*46d0*/  @!P1 BRA `(.L_x_44) ;  /* 0x0000000000049947 */ /* 0x000fea0003800000 */
[----:B------:R-:W-:Y:S05]  /*46e0*/  BPT.TRAP 0x1 ;  /* 0x000000040000795c */ /* 0x000fea0000300000 */
.L_x_44:
[----:B------:R-:W-:Y:S05]  /*46f0*/  BSYNC.RECONVERGENT B0 ;  /* 0x0000000000007941 */ /* 0x000fea0003800200 */
.L_x_43:
[----:B------:R-:W-:Y:S02]  /*4700*/  UIADD3 UR14, UPT, UPT, UR19, 0x1, URZ ;  /* 0x00000001130e7890 */ /* 0x000fe4000fffe0ff */
[----:B------:R-:W-:Y:S02]  /*4710*/  USHF.L.U32 UR10, UR17, 0x6, URZ ;  /* 0x00000006110a7899 */ /* 0x000fe400080006ff */
[----:B------:R-:W-:Y:S02]  /*4720*/  UISETP.NE.AND UP0, UPT, UR14, 0x4, UPT ;  /* 0x000000040e00788c */ /* 0x000fe4000bf05270 */
[----:B------:R-:W-:Y:S02]  /*4730*/  ULOP3.LUT UR9, UR9, 0xfefffff8, URZ, 0xc0, !UPT ;  /* 0xfefffff809097892 */ /* 0x000fe4000f8ec0ff */
[----:B------:R-:W-:Y:S02]  /*4740*/  USEL UR5, URZ, 0x1, UP0 ;  /* 0x00000001ff057887 */ /* 0x000fe40008000000 */
[----:B------:R-:W-:Y:S01]  /*4750*/  USEL UR14, UR14, URZ, UP0 ;  /* 0x000000ff0e0e7287 */ /* 0x000fe20008000000 */
[----:B------:R-:W-:Y:S01]  /*4760*/  UMOV UR24, 0x0 ;  /* 0x0000000000187882 */ /* 0x000fe20000000000 */
[----:B------:R-:W-:-:S02]  /*4770*/  UMOV UR25, 0x10000000 ;  /* 0x1000000000197882 */ /* 0x000fc40000000000 */
[----:B------:R-:W-:Y:S01]  /*4780*/  ULEA UR4, UR14, UR12, 0x3 ;  /* 0x0000000c0e047291 */ /* 0x000fe2000f8e18ff */
[----:B------:R-:W-:Y:S01]  /*4790*/  LOP3.LUT R17, R17, UR5, RZ, 0x3c, !PT ;  /* 0x0000000511117c12 */ /* 0x000fe2000f8e3cff */
[----:B------:R-:W-:Y:S01]  /*47a0*/  UMOV UR5, UR9 ;  /* 0x0000000900057c82 */ /* 0x000fe20008000000 */
[----:B------:R-:W-:Y:S01]  /*47b0*/  UMOV UR6, UR10 ;  /* 0x0000000a00067c82 */ /* 0x000fe20008000000 */
[----:B------:R-:W-:Y:S01]  /*47c0*/  UIADD3 UR17, UPT, UPT, UR17, 0x1, URZ ;  /* 0x0000000111117890 */ /* 0x000fe2000fffe0ff */
[----:B-1----:R-:W-:-:S03]  /*47d0*/  SHF.L.U32 R0, R17, 0x1f, RZ ;  /* 0x0000001f11007819 */ /* 0x002fc600000006ff */
[----:B------:R-:W-:Y:S01]  /*47e0*/  UISETP.NE.AND UP0, UPT, UR17, UR18, UPT ;  /* 0x000000121100728c */ /* 0x000fe2000bf05270 */
[----:B------:R4:W1:Y:S01]  /*47f0*/  SYNCS.PHASECHK.TRANS64.TRYWAIT P0, [UR4+0x20], R0 ;  /* 0x00002000ff0075a7 */ /* 0x0008620008001104 */
[----:B------:R-:W-:-:S03]  /*4800*/  ULEA UR4, UR19, UR12, 0xe ;  /* 0x0000000c13047291 */ /* 0x000fc6000f8e70ff */
[----:B------:R-:W-:Y:S01]  /*4810*/  UMOV UR19, UR14 ;  /* 0x0000000e00137c82 */ /* 0x000fe20008000000 */
[----:B------:R-:W-:Y:S02]  /*4820*/  UIADD3 UR8, UPT, UPT, UR4, 0x11400, URZ ;  /* 0x0001140004087890 */ /* 0x000fe4000fffe0ff */
[----:B------:R-:W-:-:S07]  /*4830*/  UIADD3 UR4, UPT, UPT, UR4, 0x21400, URZ ;  /* 0x0002140004047890 */ /* 0x000fce000fffe0ff */
[----:B------:R4:W-:Y:S02]  /*4840*/  UTMALDG.2D.2CTA [UR8], [UR22], desc[UR24] ;  /* 0x00001808160075b4 */ /* 0x0009e40008209000 */
[----:B------:R4:W-:Y:S01]  /*4850*/  UTMALDG.2D.2CTA [UR4], [UR20], desc[UR24] ;  /* 0x00001804140075b4 */ /* 0x0009e20008209000 */
[----:B------:R-:W-:Y:S05]  /*4860*/  BRA.U UP0, `(.L_x_45) ;  /* 0xfffffffd00687547 */ /* 0x000fea000b83ffff */
.L_x_39:
[----:B------:R-:W-:Y:S01]  /*4870*/  UISETP.NE.AND UP0, UPT, UR37, 0x8, UPT ;  /* 0x000000082500788c */ /* 0x000fe2000bf05270 */
[----:B------:R-:W-:-:S08]  /*4880*/  NOP ;  /* 0x0000000000007918 */ /* 0x000fd00000000000 */
[----:B------:R-:W-:Y:S05]  /*4890*/  BRA.U UP0, `(.L_x_46) ;  /* 0x0000000100047547 */ /* 0x000fea000b800000 */
[----:B----4-:R-:W-:Y:S05]  /*48a0*/  BPT.TRAP 0x1 ;  /* 0x000000040000795c */ /* 0x010fea0000300000 */
.L_x_46:
[----:B----4-:R-:W-:Y:S01]  /*48b0*/  ULEA UR4, UR15, UR12, 0x3 ;  /* 0x0000000c0f047291 */ /* 0x010fe2000f8e18ff */
[----:B------:R-:W-:-:S08]  /*48c0*/  SHF.L.U32 R3, R14, 0x1f, RZ ;  /* 0x0000001f0e037819 */ /* 0x000fd000000006ff */
[----:B-12---:R-:W1:Y:S02]  /*48d0*/  SYNCS.PHASECHK.TRANS64.TRYWAIT P0, [UR4+0x150], R3 ;  /* 0x00015003ff0075a7 */ /* 0x006e640008001104 */
[----:B-1----:R-:W-:Y:S05]  /*48e0*/  @!P0 BRA `(.L_x_47) ;  /* 0x000000f000448947 */ /* 0x002fea0003800000 */
.L_x_238:
[----:B------:R-:W-:-:S09]  /*48f0*/  UIMAD UR5, UR15, 0x14, UR36 ;  /* 0x000000140f0578a4 */ /* 0x000fd2000f8e0224 */
[----:B-1----:R-:W1:Y:S04]  /*4900*/  LDS R3, [UR5] ;  /* 0x00000005ff037984 */ /* 0x002e680008000800 */
[----:B---3--:R-:W2:Y:S04]  /*4910*/  LDS R2, [UR5+0x4] ;  /* 0x00000405ff027984 */ /* 0x008ea80008000800 */
[----:B------:R-:W3:Y:S04]  /*4920*/  LDS.U16 R15, [UR5+0x12] ;  /* 0x00001205ff0f7984 */ /* 0x000ee80008000400 */
[----:B------:R-:W4:Y:S04]  /*4930*/  LDS R16, [UR5+0x8] ;  /* 0x00000805ff107984 */ /* 0x000f280008000800 */
[----:B------:R-:W3:Y:S01]  /*4940*/  LDS R0, [UR5+0xc] ;  /* 0x00000c05ff007984 */ /* 0x000ee20008000800 */
[----:B------:R-:W-:Y:S01]  /*4950*/  @!PT LDS RZ, [RZ] ;  /* 0x00000000fffff984 */ /* 0x000fe20000000800 */
[----:B------:R-:W-:Y:S01]  /*4960*/  @!PT LDS RZ, [RZ] ;  /* 0x00000000fffff984 */ /* 0x000fe20000000800 */
[----:B------:R-:W-:Y:S01]  /*4970*/  @!PT LDS RZ, [RZ] ;  /* 0x00000000fffff984 */ /* 0x000fe20000000800 */
[----:B------:R-:W-:Y:S01]  /*4980*/  @!PT LDS RZ, [RZ] ;  /* 0x00000000fffff984 */ /* 0x000fe20000000800 */
[----:B------:R5:W-:Y:S06]  /*4990*/  MEMBAR.ALL.CTA ;  /* 0x0000000000007992 */ /* 0x000bec0000008000 */
[----:B-----5:R-:W3:Y:S01]  /*49a0*/  FENCE.VIEW.ASYNC.S ;  /* 0x00000000000073c6 */ /* 0x020ee20000000000 */
[----:B-1----:R-:W-:-:S02]  /*49b0*/  R2UR UR18, R3 ;  /* 0x00000000031272ca */ /* 0x002fc400000e0000 */
[----:B--2---:R-:W-:Y:S01]  /*49c0*/  R2UR UR19, R2 ;  /* 0x00000000021372ca */ /* 0x004fe200000e0000 */
[----:B------:R-:W-:-:S14]  /*49d0*/  BRA.U UP0, `(.L_x_48) ;  /* 0x0000000100047547 */ /* 0x000fdc000b800000 */
[----:B------:R-:W-:Y:S05]  /*49e0*/  BPT.TRAP 0x1 ;  /* 0x000000040000795c */ /* 0x000fea0000300000 */
.L_x_48:
[----:B------:R-:W-:Y:S01]  /*49f0*/  UIADD3 UR4, UPT, UPT, UR4, 0x190, URZ ;  /* 0x0000019004047890 */ /* 0x000fe2000fffe0ff */
[----:B---3--:R-:W-:Y:S01]  /*4a00*/  ISETP.NE.AND P0, PT, R0, RZ, PT ;  /* 0x000000ff0000720c */ /* 0x008fe20003f05270 */
[----:B------:R-:W-:Y:S01]  /*4a10*/  UIADD3 UR15, UPT, UPT, UR15, 0x1, URZ ;  /* 0x000000010f0f7890 */ /* 0x000fe2000fffe0ff */
[----:B------:R-:W-:Y:S01]  /*4a20*/  PLOP3.LUT P4, PT, PT, PT, PT, 0x80, 0x8 ;  /* 0x000000000008781c */ /* 0x000fe20003f8f070 */
[----:B------:R-:W-:Y:S02]  /*4a30*/  UPRMT UR4, UR13, 0x654, UR4 ;  /* 0x000006540d047896 */ /* 0x000fe40008000004 */
[----:B------:R-:W-:-:S04]  /*4a40*/  UISETP.NE.AND UP0, UPT, UR15, 0x8, UPT ;  /* 0x000000080f00788c */ /* 0x000fc8000bf05270 */
[----:B------:R-:W-:-:S03]  /*4a50*/  USEL UR15, UR15, URZ, UP0 ;  /* 0x000000ff0f0f7287 */ /* 0x000fc60008000000 */
[----:B------:R-:W-:Y:S01]  /*4a60*/  SYNCS.ARRIVE.TRANS64.RED.A1T0 RZ, [UR4], RZ ;  /* 0x000000ffffff79a7 */ /* 0x000fe20008100404 */
[----:B------:R-:W-:-:S06]  /*4a70*/  USEL UR4, URZ, 0x1, UP0 ;  /* 0x00000001ff047887 */ /* 0x000fcc0008000000 */
[----:B------:R-:W-:Y:S01]  /*4a80*/  LOP3.LUT R14, R14, UR4, RZ, 0x3c, !PT ;  /* 0x000000040e0e7c12 */ /* 0x000fe2000f8e3cff */
[----:B------:R-:W-:Y:S06]  /*4a90*/  @P0 BRA `(.L_x_49) ;  /* 0xffffffec00840947 */ /* 0x000fec000383ffff */
[----:B------:R-:W-:Y:S01]  /*4aa0*/  UIADD3 UR12, UPT, UPT, UR12, 0x20, URZ ;  /* 0x000000200c0c7890 */ /* 0x000fe2000fffe0ff */
[----:B------:R-:W-:-:S03]  /*4ab0*/  SHF.L.U32 R3, R17, 0x1f, RZ ;  /* 0x0000001f11037819 */ /* 0x000fc600000006ff */
[----:B------:R-:W-:-:S09]  /*4ac0*/  ULEA UR4, UR14, UR12, 0x3 ;  /* 0x0000000c0e047291 */ /* 0x000fd2000f8e18ff */
[----:B------:R-:W1:Y:S02]  /*4ad0*/  SYNCS.PHASECHK.TRANS64.TRYWAIT P0, [UR4], R3 ;  /* 0x00000003ff0075a7 */ /* 0x000e640008001104 */
[----:B-1----:R-:W-:Y:S05]  /*4ae0*/  @!P0 BRA `(.L_x_50) ;  /* 0x000000ec00dc8947 */ /* 0x002fea0003800000 */
.L_x_240:
[----:B------:R-:W-:-:S04]  /*4af0*/  UIADD3 UR5, UPT, UPT, UR14, 0x1, URZ ;  /* 0x000000010e057890 */ /* 0x000fc8000fffe0ff */
[----:B------:R-:W-:-:S04]  /*4b00*/  UISETP.NE.AND UP0, UPT, UR5, 0x4, UPT ;  /* 0x000000040500788c */ /* 0x000fc8000bf05270 */
[----:B------:R-:W-:Y:S02]  /*4b10*/  USEL UR6, URZ, 0x1, UP0 ;  /* 0x00000001ff067887 */ /* 0x000fe40008000000 */
[----:B------:R-:W-:-:S04]  /*4b20*/  USEL UR5, UR5, URZ, UP0 ;  /* 0x000000ff05057287 */ /* 0x000fc80008000000 */
[----:B------:R-:W-:Y:S01]  /*4b30*/  ULEA UR4, UR5, UR12, 0x3 ;  /* 0x0000000c05047291 */ /* 0x000fe2000f8e18ff */
[----:B------:R-:W-:-:S04]  /*4b40*/  LOP3.LUT R2, R17, UR6, RZ, 0x3c, !PT ;  /* 0x0000000611027c12 */ /* 0x000fc8000f8e3cff */
[----:B-1----:R-:W-:-:S04]  /*4b50*/  SHF.L.U32 R3, R2, 0x1f, RZ ;  /* 0x0000001f02037819 */ /* 0x002fc800000006ff */
[----:B------:R-:W1:Y:S02]  /*4b60*/  SYNCS.PHASECHK.TRANS64.TRYWAIT P0, [UR4], R3 ;  /* 0x00000003ff0075a7 */ /* 0x000e640008001104 */
[----:B-1----:R-:W-:Y:S05]  /*4b70*/  @!P0 BRA `(.L_x_51) ;  /* 0x000000ec00d08947 */ /* 0x002fea0003800000 */
.L_x_242:
        /* <DEDUP_REMOVED lines=9> */
.L_x_244:
[----:B------:R-:W-:-:S04]  /*4c10*/  UIADD3 UR5, UPT, UPT, UR5, 0x1, URZ ;  /* 0x0000000105057890 */ /* 0x000fc8000fffe0ff */
[----:B------:R-:W-:-:S04]  /*4c20*/  UISETP.NE.AND UP0, UPT, UR5, 0x4, UPT ;  /* 0x000000040500788c */ /* 0x000fc8000bf05270 */
[----:B------:R-:W-:Y:S02]  /*4c30*/  USEL UR4, URZ, 0x1, UP0 ;  /* 0x00000001ff047887 */ /* 0x000fe40008000000 */
[----:B------:R-:W-:-:S04]  /*4c40*/  USEL UR5, UR5, URZ, UP0 ;  /* 0x000000ff05057287 */ /* 0x000fc80008000000 */
[----:B------:R-:W-:Y:S01]  /*4c50*/  LOP3.LUT R2, R2, UR4, RZ, 0x3c, !PT ;  /* 0x0000000402027c12 */ /* 0x000fe2000f8e3cff */
[----:B------:R-:W-:-:S12]  /*4c60*/  ULEA UR5, UR5, UR12, 0x3 ;  /* 0x0000000c05057291 */ /* 0x000fd8000f8e18ff */
.L_x_53:
[----:B-1----:R-:W-:Y:S02]  /*4c70*/  SHF.L.U32 R3, R2, 0x1f, RZ ;  /* 0x0000001f02037819 */ /* 0x002fe400000006ff */
[----:B------:R-:W-:-:S04]  /*4c80*/  MOV R0, UR5 ;  /* 0x0000000500007c02 */ /* 0x000fc80008000f00 */
[----:B------:R1:W2:Y:S03]  /*4c90*/  SYNCS.PHASECHK.TRANS64.TRYWAIT P0, [R0+URZ], R3 ;  /* 0x00000003000075a7 */ /* 0x0002a600080011ff */
[----:B--2---:R-:W-:Y:S05]  /*4ca0*/  @!P0 NANOSLEEP.SYNCS 0x989680 ;  /* 0x009896800000895d */ /* 0x004fea0003900000 */
[----:B------:R-:W2:Y:S02]  /*4cb0*/  @!P0 SYNCS.PHASECHK.TRANS64 P0, [R0+URZ], R3 ;  /* 0x00000003000085a7 */ /* 0x000ea400080010ff */
[----:B--2---:R-:W-:Y:S05]  /*4cc0*/  @P0 EXIT ;  /* 0x000000000000094d */ /* 0x004fea0003800000 */
[----:B------:R-:W-:Y:S05]  /*4cd0*/  BRA `(.L_x_53) ;  /* 0xfffffffc00e47947 */ /* 0x000fea000383ffff */
.L_x_25:
[----:B------:R-:W-:-:S04]  /*4ce0*/  UISETP.LT.U32.AND UP0, UPT, UR37, 0x9, UPT ;  /* 0x000000092500788c */ /* 0x000fc8000bf01070 */
[----:B------:R-:W-:-:S04]  /*4cf0*/  USEL UR4, UR37, 0x9, UP0 ;  /* 0x0000000925047887 */ /* 0x000fc80008000000 */
[----:B------:R-:W-:-:S12]  /*4d00*/  USHF.L.U32 UR4, UR4, 0x2, URZ ;  /* 0x0000000204047899 */ /* 0x000fd800080006ff */
[----:B------:R-:W3:Y:S02]  /*4d10*/  LDCU UR6, c[0x2][UR4] ;  /* 0x00800000040677ac */ /* 0x000ee40008000800 */
[----:B---3--:R-:W-:-:S10]  /*4d20*/  USHF.R.S32.HI UR7, URZ, 0x1f, UR6 ;  /* 0x0000001fff077899 */ /* 0x008fd40008011406 */
.L_x_286:
[----:B--2---:R-:W-:Y:S05]  /*4d30*/  BRXU UR6 -0x4d40                                                                                                                                                                                                                                                                                                                                                                                                                                                                                                                                                                                                                                                                                                                                                                                                                                                                                                                                                                                                                                                                                                                                                                                                                                                                                                                                               (*"BRANCH_TARGETS .L_x_287,.L_x_288,.L_x_295"*) ;  /* 0xffffffb006b07958 */ /* 0x004fea000b83ffff */
.L_x_288:
[----:B------:R-:W-:-:S09]  /*4d40*/  UISETP.NE.AND UP0, UPT, UR37, 0x1, UPT ;  /* 0x000000012500788c */ /* 0x000fd2000bf05270 */
[----:B------:R-:W-:Y:S05]  /*4d50*/  BRA.U UP0, `(.L_x_54) ;  /* 0x0000003900447547 */ /* 0x000fea000b800000 */
[----:B------:R-:W-:-:S08]  /*4d60*/  NOP ;  /* 0x0000000000007918 */ /* 0x000fd00000000000 */
[----:B-1--45:R-:W1:-:S00]  /*4d70*/  USETMAXREG.DEALLOC.CTAPOOL 0x88 ;  /* 0x00000088000079c8 */ /* 0x032e4000080e0500 */
[----:B------:R-:W2:Y:S01]  /*4d80*/  LDCU.64 UR14, c[0x0][0xba0] ;  /* 0x00017400ff0e77ac */ /* 0x000ea20008000a00 */
[----:B-1----:R-:W-:Y:S01]  /*4d90*/  HFMA2 R8, -RZ, RZ, 0, 5.9604644775390625e-08 ;  /* 0x00000001ff087431 */ /* 0x002fe200000001ff */
[----:B------:R-:W-:Y:S01]  /*4da0*/  PRMT R10, RZ, 0x7610, R10 ;  /* 0x00007610ff0a7816 */ /* 0x000fe2000000000a */
[----:B------:R-:W1:Y:S01]  /*4db0*/  LDCU.64 UR12, c[0x0][0xbb8] ;  /* 0x00017700ff0c77ac */ /* 0x000e620008000a00 */
[----:B------:R-:W3:Y:S01]  /*4dc0*/  LDCU UR4, c[0x0][0xbdc] ;  /* 0x00017b80ff0477ac */ /* 0x000ee20008000800 */
[----:B------:R-:W4:Y:S01]  /*4dd0*/  LDCU UR19, c[0x0][0xb80] ;  /* 0x00017000ff1377ac */ /* 0x000f220008000800 */
[----:B------:R-:W-:Y:S01]  /*4de0*/  UMOV UR5, 0xffffffff ;  /* 0xffffffff00057882 */ /* 0x000fe20000000000 */
[----:B------:R-:W-:Y:S01]  /*4df0*/  UMOV UR20, URZ ;  /* 0x000000ff00147c82 */ /* 0x000fe20008000000 */
[----:B--2---:R-:W-:-:S04]  /*4e00*/  UIADD3 UR18, UP0, UPT, UR14, -0x1, URZ ;  /* 0xffffffff0e127890 */ /* 0x004fc8000ff1e0ff */
[----:B------:R-:W-:Y:S02]  /*4e10*/  UIADD3.X UR15, UPT, UPT, UR15, -0x1, URZ, UP0, !UPT ;  /* 0xffffffff0f0f7890 */ /* 0x000fe400087fe4ff */
[----:B-1----:R-:W-:Y:S02]  /*4e20*/  UIADD3 UR14, UP0, UPT, UR12, -0x1, URZ ;  /* 0xffffffff0c0e7890 */ /* 0x002fe4000ff1e0ff */
[----:B---3--:R-:W-:Y:S02]  /*4e30*/  USHF.L.U32 UR4, UR5, UR4, URZ ;  /* 0x0000000405047299 */ /* 0x008fe400080006ff */
[----:B------:R-:W-:Y:S02]  /*4e40*/  UIADD3.X UR13, UPT, UPT, UR13, -0x1, URZ, UP0, !UPT ;  /* 0xffffffff0d0d7890 */ /* 0x000fe400087fe4ff */
[----:B----4-:R-:W-:Y:S02]  /*4e50*/  UIADD3 UR19, UPT, UPT, UR19, -0x1, URZ ;  /* 0xffffffff13137890 */ /* 0x010fe4000fffe0ff */
[----:B------:R-:W-:-:S12]  /*4e60*/  ULOP3.LUT UR12, URZ, UR4, URZ, 0x33, !UPT ;  /* 0x00000004ff0c7292 */ /* 0x000fd8000f8e33ff */
.L_x_71:
[----:B------:R-:W1:Y:S01]  /*4e70*/  LDC.64 R2, c[0x0][0xbd0] ;  /* 0x0002f400ff027b82 */ /* 0x000e620000000a00 */
[----:B------:R-:W-:Y:S01]  /*4e80*/  UIADD3 UR24, UP0, UPT, UR24, UR30, URZ ;  /* 0x0000001e18187290 */ /* 0x000fe2000ff1e0ff */
[----:B------:R-:W-:Y:S01]  /*4e90*/  ISETP.NE.AND P1, PT, RZ, UR16, PT ;  /* 0x00000010ff007c0c */ /* 0x000fe2000bf25270 */
[----:B------:R-:W-:Y:S01]  /*4ea0*/  IMAD.MOV.U32 R17, RZ, RZ, -0x1 ;  /* 0xffffffffff117424 */ /* 0x000fe200078e00ff */
[----:B------:R-:W-:Y:S01]  /*4eb0*/  PLOP3.LUT P2, PT, PT, PT, PT, 0x80, 0x8 ;  /* 0x000000000008781c */ /* 0x000fe20003f4f070 */
[----:B------:R-:W-:Y:S01]  /*4ec0*/  UIADD3.X UR17, UPT, UPT, UR17, UR25, URZ, UP0, !UPT ;  /* 0x0000001911117290 */ /* 0x000fe200087fe4ff */
[----:B------:R-:W-:Y:S02]  /*4ed0*/  IMAD.MOV.U32 R9, RZ, RZ, -0x1 ;  /* 0xffffffffff097424 */ /* 0x000fe400078e00ff */
[----:B------:R-:W-:Y:S02]  /*4ee0*/  P2R R11, PR, RZ, 0x4 ;  /* 0x00000004ff0b7803 */ /* 0x000fe40000000000 */
[----:B-1----:R-:W-:Y:S01]  /*4ef0*/  ISETP.LE.U32.AND P0, PT, R2, UR24, PT ;  /* 0x0000001802007c0c */ /* 0x002fe2000bf03070 */
[----:B------:R-:W-:-:S05]  /*4f00*/  IMAD.U32 R2, RZ, RZ, UR17 ;  /* 0x00000011ff027e24 */ /* 0x000fca000f8e00ff */
[----:B------:R-:W-:Y:S01]  /*4f10*/  ISETP.GE.U32.AND.EX P0, PT, R2, R3, PT, P0 ;  /* 0x000000030200720c */ /* 0x000fe20003f06100 */
[----:B------:R-:W-:Y:S02]  /*4f20*/  IMAD.MOV.U32 R3, RZ, RZ, RZ ;  /* 0x000000ffff037224 */ /* 0x000fe400078e00ff */
[----:B------:R-:W-:-:S10]  /*4f30*/  IMAD.MOV.U32 R2, RZ, RZ, -0x1 ;  /* 0xffffffffff027424 */ /* 0x000fd400078e00ff */
[----:B----45:R-:W-:Y:S05]  /*4f40*/  @P0 BRA P1, `(.L_x_55) ;  /* 0x0000001800080947 */ /* 0x030fea0000800000 */
[----:B------:R-:W-:Y:S01]  /*4f50*/  IADD3 R15, P1, PT, R18, UR41, RZ ;  /* 0x00000029120f7c10 */ /* 0x000fe2000ff3e0ff */
[----:B------:R-:W-:-:S03]  /*4f60*/  IMAD.U32 R9, RZ, RZ, UR17 ;  /* 0x00000011ff097e24 */ /* 0x000fc6000f8e00ff */
[----:B------:R-:W-:Y:S02]  /*4f70*/  ISETP.LE.U32.AND P0, PT, R15, UR24, PT ;  /* 0x000000180f007c0c */ /* 0x000fe4000bf03070 */
[----:B------:R-:W-:-:S04]  /*4f80*/  IADD3.X R20, PT, PT, R19, UR40, RZ, P1, !PT ;  /* 0x0000002813147c10 */ /* 0x000fc80008ffe4ff */
[----:B------:R-:W-:-:S13]  /*4f90*/  ISETP.GE.U32.AND.EX P0, PT, R9, R20, PT, P0 ;  /* 0x000000140900720c */ /* 0x000fda0003f06100 */
[----:B------:R-:W-:Y:S05]  /*4fa0*/  @!P0 BRA `(.L_x_56) ;  /* 0x0000001000ec8947 */ /* 0x000fea0003800000 */
[----:B------:R-:W1:Y:S01]  /*4fb0*/  LDCU UR21, c[0x0][0xbe8] ;  /* 0x00017d00ff1577ac */ /* 0x000e620008000800 */
[----:B------:R-:W-:Y:S01]  /*4fc0*/  IMAD.IADD R23, R7, 0x1, R14 ;  /* 0x0000000107177824 */ /* 0x000fe200078e020e */
[----:B------:R-:W-:Y:S01]  /*4fd0*/  MOV R14, R5 ;  /* 0x00000005000e7202 */ /* 0x000fe20000000f00 */
[----:B------:R-:W-:Y:S02]  /*4fe0*/  IMAD.MOV.U32 R17, RZ, RZ, R6 ;  /* 0x000000ffff117224 */ /* 0x000fe400078e0006 */
[----:B------:R-:W-:-:S05]  /*4ff0*/  VIADD R9, R23, 0x20 ;  /* 0x0000002017097836 */ /* 0x000fca0000000000 */
[----:B-1----:R-:W-:-:S13]  /*5000*/  ISETP.GE.AND P0, PT, R9, UR21, PT ;  /* 0x0000001509007c0c */ /* 0x002fda000bf06270 */
[----:B------:R-:W1:Y:S01]  /*5010*/  @!P0 LDC.64 R20, c[0x0][0xbf0] ;  /* 0x0002fc00ff148b82 */ /* 0x000e620000000a00 */
[----:B------:R-:W-:Y:S01]  /*5020*/  BSSY.RECONVERGENT B0, `(.L_x_57) ;  /* 0x0000062000007945 */ /* 0x000fe20003800200 */
[----:B------:R-:W-:Y:S01]  /*5030*/  HFMA2 R15, -RZ, RZ, 0, 0 ;  /* 0x00000000ff0f7431 */ /* 0x000fe200000001ff */
[----:B------:R-:W-:Y:S01]  /*5040*/  MOV R18, 0x7fffffff ;  /* 0x7fffffff00127802 */ /* 0x000fe20000000f00 */
[----:B-1----:R-:W-:-:S05]  /*5050*/  @!P0 IMAD.WIDE R20, R23, 0xc, R20 ;  /* 0x0000000c17148825 */ /* 0x002fca00078e0214 */
[----:B------:R1:W5:Y:S04]  /*5060*/  @!P0 LDG.E R5, desc[UR50][R20.64+0x180] ;  /* 0x0001803214058981 */ /* 0x000368000c1e1900 */
[----:B------:R1:W5:Y:S01]  /*5070*/  @!P0 LDG.E R6, desc[UR50][R20.64+0x184] ;  /* 0x0001843214068981 */ /* 0x000362000c1e1900 */
[----:B------:R-:W-:-:S13]  /*5080*/  ISETP.GE.AND P0, PT, R23, UR21, PT ;  /* 0x0000001517007c0c */ /* 0x000fda000bf06270 */
[----:B------:R-:W-:Y:S05]  /*5090*/  @P0 BRA `(.L_x_58) ;  /* 0x0000000400680947 */ /* 0x000fea0003800000 */
[----:B------:R-:W-:Y:S01]  /*50a0*/  IABS R13, R4 ;  /* 0x00000004000d7213 */ /* 0x000fe20000000000 */
[----:B------:R-:W2:Y:S01]  /*50b0*/  LDCU.128 UR4, c[0x0][0xbc0] ;  /* 0x00017800ff0477ac */ /* 0x000ea20008000c00 */
[----:B------:R-:W-:Y:S02]  /*50c0*/  IABS R12, R0 ;  /* 0x00000000000c7213 */ /* 0x000fe40000000000 */
[----:B------:R-:W3:Y:S01]  /*50d0*/  I2F.RP R24, R13 ;  /* 0x0000000d00187306 */ /* 0x000ee20000209400 */
[----:B------:R-:W4:Y:S01]  /*50e0*/  LDCU.64 UR8, c[0x0][0xbb0] ;  /* 0x00017600ff0877ac */ /* 0x000f220008000a00 */
[C---:B-1----:R-:W-:Y:S02]  /*50f0*/  IADD3 R20, P2, PT, R17.reuse, UR14, RZ ;  /* 0x0000000e11147c10 */ /* 0x042fe4000ff5e0ff */
[----:B------:R-:W-:Y:S01]  /*5100*/  IADD3 R15, P0, PT, R14, UR18, RZ ;  /* 0x000000120e0f7c10 */ /* 0x000fe2000ff1e0ff */
[----:B------:R-:W1:Y:S01]  /*5110*/  LDCU.64 UR10, c[0x0][0xba8] ;  /* 0x00017500ff0a77ac */ /* 0x000e620008000a00 */
[----:B------:R-:W-:-:S02]  /*5120*/  LEA.HI.X.SX32 R19, R17, UR13, 0x1, P2 ;  /* 0x0000000d11137c11 */ /* 0x000fc400090f0eff */
[----:B------:R-:W1:Y:S01]  /*5130*/  I2F.RP R9, R12 ;  /* 0x0000000c00097306 */ /* 0x000e620000209400 */
[----:B------:R-:W-:Y:S02]  /*5140*/  LEA.HI.X.SX32 R14, R14, UR15, 0x1, P0 ;  /* 0x0000000f0e0e7c11 */ /* 0x000fe400080f0eff */
[----:B--2---:R-:W-:-:S05]  /*5150*/  IADD3 R22, P1, PT, R20, UR7, RZ ;  /* 0x0000000714167c10 */ /* 0x004fca000ff3e0ff */
[----:B---3--:R-:W2:Y:S01]  /*5160*/  MUFU.RCP R24, R24 ;  /* 0x0000001800187308 */ /* 0x008ea20000001000 */
[----:B----4-:R-:W-:Y:S01]  /*5170*/  IADD3 R18, P0, PT, R15, UR9, RZ ;  /* 0x000000090f127c10 */ /* 0x010fe2000ff1e0ff */
[----:B------:R-:W-:Y:S02]  /*5180*/  IMAD.X R21, RZ, RZ, R19, P1 ;  /* 0x000000ffff157224 */ /* 0x000fe400008e0613 */
[----:B------:R-:W-:-:S04]  /*5190*/  IMAD.WIDE.U32 R36, R22, UR4, RZ ;  /* 0x0000000416247c25 */ /* 0x000fc8000f8e00ff */
[----:B-1----:R-:W1:Y:S01]  /*51a0*/  MUFU.RCP R9, R9 ;  /* 0x0000000900097308 */ /* 0x002e620000001000 */
[----:B------:R-:W-:Y:S02]  /*51b0*/  IMAD.X R17, RZ, RZ, R14, P0 ;  /* 0x000000ffff117224 */ /* 0x000fe400000e060e */
[----:B------:R-:W-:-:S04]  /*51c0*/  IMAD.WIDE.U32 R26, R21, UR4, RZ ;  /* 0x00000004151a7c25 */ /* 0x000fc8000f8e00ff */
[----:B------:R-:W-:-:S04]  /*51d0*/  IMAD.WIDE.U32 R28, R17, UR10, RZ ;  /* 0x0000000a111c7c25 */ /* 0x000fc8000f8e00ff */
[----:B--2---:R-:W-:Y:S02]  /*51e0*/  VIADD R24, R24, 0xffffffe ;  /* 0x0ffffffe18187836 */ /* 0x004fe40000000000 */
[----:B------:R-:W-:Y:S02]  /*51f0*/  IMAD.WIDE.U32 R26, P0, R22, UR5, R26 ;  /* 0x00000005161a7c25 */ /* 0x000fe4000f80001a */
[----:B------:R-:W2:Y:S02]  /*5200*/  F2I.FTZ.U32.TRUNC.NTZ R25, R24 ;  /* 0x0000001800197305 */ /* 0x000ea4000021f000 */
[----:B------:R-:W-:Y:S01]  /*5210*/  IMAD.WIDE.U32 R28, P1, R18, UR11, R28 ;  /* 0x0000000b121c7c25 */ /* 0x000fe2000f82001c */
[----:B------:R-:W-:-:S03]  /*5220*/  IADD3 RZ, P2, PT, R37, R26, RZ ;  /* 0x0000001a25ff7210 */ /* 0x000fc60007f5e0ff */
[----:B------:R-:W-:-:S04]  /*5230*/  IMAD.WIDE.U32 R34, R18, UR10, RZ ;  /* 0x0000000a12227c25 */ /* 0x000fc8000f8e00ff */
[----:B-1----:R-:W-:Y:S02]  /*5240*/  VIADD R9, R9, 0xffffffe ;  /* 0x0ffffffe09097836 */ /* 0x002fe40000000000 */
[----:B------:R-:W-:Y:S01]  /*5250*/  IMAD.X R33, RZ, RZ, RZ, P1 ;  /* 0x000000ffff217224 */ /* 0x000fe200008e06ff */
[----:B------:R-:W-:Y:S01]  /*5260*/  IADD3 RZ, P1, PT, R35, R28, RZ ;  /* 0x0000001c23ff7210 */ /* 0x000fe20007f3e0ff */
[----:B------:R-:W-:Y:S02]  /*5270*/  IMAD.MOV.U32 R30, RZ, RZ, R27 ;  /* 0x000000ffff1e7224 */ /* 0x000fe400078e001b */
[----:B------:R-:W1:Y:S01]  /*5280*/  F2I.FTZ.U32.TRUNC.NTZ R27, R9 ;  /* 0x00000009001b7305 */ /* 0x000e62000021f000 */
[----:B------:R-:W-:Y:S02]  /*5290*/  IMAD.MOV.U32 R32, RZ, RZ, R29 ;  /* 0x000000ffff207224 */ /* 0x000fe400078e001d */
[----:B------:R-:W-:Y:S01]  /*52a0*/  IMAD.X R31, RZ, RZ, RZ, P0 ;  /* 0x000000ffff1f7224 */ /* 0x000fe200000e06ff */
[----:B------:R-:W-:Y:S01]  /*52b0*/  ISETP.NE.U32.AND P0, PT, RZ, UR10, PT ;  /* 0x0000000aff007c0c */ /* 0x000fe2000bf05070 */
[----:B------:R-:W-:Y:S01]  /*52c0*/  IMAD.WIDE.U32.X R32, R17, UR11, R32, P1 ;  /* 0x0000000b11207c25 */ /* 0x000fe200088e0420 */
[----:B------:R-:W-:-:S02]  /*52d0*/  ISETP.NE.U32.AND P1, PT, RZ, UR4, PT ;  /* 0x00000004ff007c0c */ /* 0x000fc4000bf25070 */
[----:B------:R-:W-:Y:S01]  /*52e0*/  ISETP.NE.AND.EX P0, PT, RZ, UR11, PT, P0 ;  /* 0x0000000bff007c0c */ /* 0x000fe2000bf05300 */
[----:B--2---:R-:W-:Y:S01]  /*52f0*/  IMAD.MOV R18, RZ, RZ, -R25 ;  /* 0x000000ffff127224 */ /* 0x004fe200078e0a19 */
[----:B------:R-:W-:Y:S01]  /*5300*/  ISETP.NE.AND.EX P1, PT, RZ, UR5, PT, P1 ;  /* 0x00000005ff007c0c */ /* 0x000fe2000bf25310 */
[----:B------:R-:W-:Y:S01]  /*5310*/  IMAD.WIDE.U32.X R30, R21, UR5, R30, P2 ;  /* 0x00000005151e7c25 */ /* 0x000fe200090e041e */
[----:B------:R-:W-:Y:S02]  /*5320*/  SEL R15, R15, R32, !P0 ;  /* 0x000000200f0f7207 */ /* 0x000fe40004000000 */
[----:B------:R-:W-:Y:S01]  /*5330*/  SEL R14, R14, R33, !P0 ;  /* 0x000000210e0e7207 */ /* 0x000fe20004000000 */
[----:B------:R-:W-:Y:S01]  /*5340*/  IMAD R17, R18, R13, RZ ;  /* 0x0000000d12117224 */ /* 0x000fe200078e02ff */
[----:B------:R-:W-:Y:S01]  /*5350*/  SEL R20, R20, R30, !P1 ;  /* 0x0000001e14147207 */ /* 0x000fe20004800000 */
[----:B------:R-:W-:Y:S01]  /*5360*/  IMAD.MOV.U32 R24, RZ, RZ, RZ ;  /* 0x000000ffff187224 */ /* 0x000fe200078e00ff */
[----:B------:R-:W-:Y:S01]  /*5370*/  SEL R19, R19, R31, !P1 ;  /* 0x0000001f13137207 */ /* 0x000fe20004800000 */
[----:B-1----:R-:W-:Y:S01]  /*5380*/  IMAD.MOV R9, RZ, RZ, -R27 ;  /* 0x000000ffff097224 */ /* 0x002fe200078e0a1b */
[----:B------:R-:W-:Y:S01]  /*5390*/  SHF.R.U64 R21, R15, UR8, R14 ;  /* 0x000000080f157c19 */ /* 0x000fe2000800120e */
[----:B------:R-:W-:Y:S01]  /*53a0*/  IMAD.HI.U32 R17, R25, R17, R24 ;  /* 0x0000001119117227 */ /* 0x000fe200078e0018 */
[----:B------:R-:W-:-:S02]  /*53b0*/  SHF.R.U64 R25, R20, UR6, R19 ;  /* 0x0000000614197c19 */ /* 0x000fc40008001213 */
[----:B------:R-:W-:Y:S01]  /*53c0*/  IADD3 R21, PT, PT, R4, -0x1, R21 ;  /* 0xffffffff04157810 */ /* 0x000fe20007ffe015 */
[----:B------:R-:W-:Y:S01]  /*53d0*/  IMAD.MOV.U32 R19, RZ, RZ, R9 ;  /* 0x000000ffff137224 */ /* 0x000fe200078e0009 */
[----:B------:R-:W-:Y:S01]  /*53e0*/  IABS R15, R4 ;  /* 0x00000004000f7213 */ /* 0x000fe20000000000 */
[----:B------:R-:W-:Y:S01]  /*53f0*/  IMAD.MOV.U32 R26, RZ, RZ, RZ ;  /* 0x000000ffff1a7224 */ /* 0x000fe200078e00ff */
[----:B------:R-:W-:Y:S01]  /*5400*/  IADD3 R20, PT, PT, R0, -0x1, R25 ;  /* 0xffffffff00147810 */ /* 0x000fe20007ffe019 */
[----:B------:R-:W-:Y:S01]  /*5410*/  IMAD R19, R19, R12, RZ ;  /* 0x0000000c13137224 */ /* 0x000fe200078e02ff */
[----:B------:R-:W-:Y:S01]  /*5420*/  IABS R18, R21 ;  /* 0x0000001500127213 */ /* 0x000fe20000000000 */
[----:B------:R-:W-:Y:S01]  /*5430*/  IMAD.MOV R15, RZ, RZ, -R15 ;  /* 0x000000ffff0f7224 */ /* 0x000fe200078e0a0f */
[----:B------:R-:W-:Y:S01]  /*5440*/  IABS R9, R0 ;  /* 0x0000000000097213 */ /* 0x000fe20000000000 */
[----:B------:R-:W-:Y:S01]  /*5450*/  IMAD.HI.U32 R19, R27, R19, R26 ;  /* 0x000000131b137227 */ /* 0x000fe200078e001a */
[----:B------:R-:W-:-:S02]  /*5460*/  IABS R14, R20 ;  /* 0x00000014000e7213 */ /* 0x000fc40000000000 */
[----:B------:R-:W-:Y:S01]  /*5470*/  ISETP.GE.AND P4, PT, R21, RZ, PT ;  /* 0x000000ff1500720c */ /* 0x000fe20003f86270 */
[----:B------:R-:W-:Y:S01]  /*5480*/  IMAD.HI.U32 R17, R17, R18, RZ ;  /* 0x0000001211117227 */ /* 0x000fe200078e00ff */
[----:B------:R-:W-:-:S03]  /*5490*/  ISETP.GE.AND P2, PT, R20, RZ, PT ;  /* 0x000000ff1400720c */ /* 0x000fc60003f46270 */
[----:B------:R-:W-:Y:S02]  /*54a0*/  IMAD.MOV R9, RZ, RZ, -R9 ;  /* 0x000000ffff097224 */ /* 0x000fe400078e0a09 */
[----:B------:R-:W-:-:S04]  /*54b0*/  IMAD.HI.U32 R19, R19, R14, RZ ;  /* 0x0000000e13137227 */ /* 0x000fc800078e00ff */
[----:B------:R-:W-:Y:S02]  /*54c0*/  IMAD R18, R17, R15, R18 ;  /* 0x0000000f11127224 */ /* 0x000fe400078e0212 */
[----:B------:R-:W-:Y:S02]  /*54d0*/  IMAD R19, R19, R9, R14 ;  /* 0x0000000913137224 */ /* 0x000fe400078e020e */
[----:B------:R-:W1:Y:S01]  /*54e0*/  LDC R9, c[0x0][0xbe0] ;  /* 0x0002f800ff097b82 */ /* 0x000e620000000800 */
[----:B------:R-:W-:Y:S02]  /*54f0*/  ISETP.GT.U32.AND P1, PT, R13, R18, PT ;  /* 0x000000120d00720c */ /* 0x000fe40003f24070 */
[----:B------:R-:W-:-:S11]  /*5500*/  ISETP.GT.U32.AND P0, PT, R12, R19, PT ;  /* 0x000000130c00720c */ /* 0x000fd60003f04070 */
[----:B------:R-:W-:Y:S01]  /*5510*/  @!P1 IMAD.IADD R18, R18, 0x1, -R13 ;  /* 0x0000000112129824 */ /* 0x000fe200078e0a0d */
[----:B------:R-:W-:Y:S01]  /*5520*/  ISETP.NE.AND P1, PT, RZ, UR27, PT ;  /* 0x0000001bff007c0c */ /* 0x000fe2000bf25270 */
[----:B------:R-:W-:-:S03]  /*5530*/  @!P0 IMAD.IADD R19, R19, 0x1, -R12 ;  /* 0x0000000113138824 */ /* 0x000fc600078e0a0c */
[----:B------:R-:W-:Y:S02]  /*5540*/  ISETP.GT.U32.AND P0, PT, R13, R18, PT ;  /* 0x000000120d00720c */ /* 0x000fe40003f04070 */
[----:B------:R-:W-:-:S11]  /*5550*/  ISETP.GT.U32.AND P3, PT, R12, R19, PT ;  /* 0x000000130c00720c */ /* 0x000fd60003f64070 */
[----:B------:R-:W-:Y:S01]  /*5560*/  @!P0 IMAD.IADD R18, R18, 0x1, -R13 ;  /* 0x0000000112128824 */ /* 0x000fe200078e0a0d */
[----:B------:R-:W-:Y:S01]  /*5570*/  ISETP.NE.AND P0, PT, RZ, UR26, PT ;  /* 0x0000001aff007c0c */ /* 0x000fe2000bf05270 */
[----:B------:R-:W-:Y:S02]  /*5580*/  @!P3 IMAD.IADD R19, R19, 0x1, -R12 ;  /* 0x000000011313b824 */ /* 0x000fe400078e0a0c */
[----:B------:R-:W-:Y:S01]  /*5590*/  @!P4 IMAD.MOV R18, RZ, RZ, -R18 ;  /* 0x000000ffff12c224 */ /* 0x000fe200078e0a12 */
[----:B------:R-:W-:Y:S01]  /*55a0*/  @!P1 LOP3.LUT R18, RZ, UR27, RZ, 0x33, !PT ;  /* 0x0000001bff129c12 */ /* 0x000fe2000f8e33ff */
[----:B------:R-:W-:-:S04]  /*55b0*/  @!P2 IMAD.MOV R19, RZ, RZ, -R19 ;  /* 0x000000ffff13a224 */ /* 0x000fc800078e0a13 */
[----:B------:R-:W-:-:S04]  /*55c0*/  IMAD.IADD R21, R21, 0x1, -R18 ;  /* 0x0000000115157824 */ /* 0x000fc800078e0a12 */
[----:B------:R-:W-:Y:S02]  /*55d0*/  @!P0 LOP3.LUT R19, RZ, UR26, RZ, 0x33, !PT ;  /* 0x0000001aff138c12 */ /* 0x000fe4000f8e33ff */
[----:B-1----:R-:W-:-:S03]  /*55e0*/  ISETP.NE.AND P0, PT, R9, 0x1, PT ;  /* 0x000000010900780c */ /* 0x002fc60003f05270 */
[----:B------:R-:W-:-:S04]  /*55f0*/  IMAD.IADD R12, R20, 0x1, -R19 ;  /* 0x00000001140c7824 */ /* 0x000fc800078e0a13 */
[----:B------:R-:W-:Y:S01]  /*5600*/  IMAD R18, R21, R12, RZ ;  /* 0x0000000c15127224 */ /* 0x000fe200078e02ff */
[----:B------:R-:W-:-:S04]  /*5610*/  SEL R12, R12, R21, !P0 ;  /* 0x000000150c0c7207 */ /* 0x000fc80004000000 */
[----:B------:R-:W-:Y:S02]  /*5620*/  SHF.R.S32.HI R15, RZ, 0x1f, R18 ;  /* 0x0000001fff0f7819 */ /* 0x000fe40000011412 */
[----:B------:R-:W-:Y:S02]  /*5630*/  SHF.R.S32.HI R13, RZ, 0x1f, R12 ;  /* 0x0000001fff0d7819 */ /* 0x000fe4000001140c */
.L_x_58:
[----:B------:R-:W-:Y:S05]  /*5640*/  BSYNC.RECONVERGENT B0 ;  /* 0x0000000000007941 */ /* 0x000fea0003800200 */
.L_x_57:
[----:B------:R-:W2:Y:S01]  /*5650*/  SHFL.UP PT, R9, R18, 0x1, RZ ;  /* 0x0420000012097989 */ /* 0x000ea200000e00ff */
[C---:B------:R-:W-:Y:S02]  /*5660*/  ISETP.NE.AND P5, PT, R7.reuse, RZ, PT ;  /* 0x000000ff0700720c */ /* 0x040fe40003fa5270 */
[C---:B------:R-:W-:Y:S01]  /*5670*/  ISETP.GE.U32.AND P4, PT, R7.reuse, 0x2, PT ;  /* 0x000000020700780c */ /* 0x040fe20003f86070 */
[----:B-1----:R-:W1:Y:S01]  /*5680*/  SHFL.UP PT, R20, R15, 0x1, RZ ;  /* 0x042000000f147989 */ /* 0x002e6200000e00ff */
[C---:B------:R-:W-:Y:S02]  /*5690*/  ISETP.GE.U32.AND P1, PT, R7.reuse, 0x4, PT ;  /* 0x000000040700780c */ /* 0x040fe40003f26070 */
[C---:B------:R-:W-:Y:S02]  /*56a0*/  ISETP.GE.U32.AND P2, PT, R7.reuse, 0x8, PT ;  /* 0x000000080700780c */ /* 0x040fe40003f46070 */
[----:B------:R-:W-:Y:S02]  /*56b0*/  ISETP.GE.U32.AND P3, PT, R7, 0x10, PT ;  /* 0x000000100700780c */ /* 0x000fe40003f66070 */
[----:B--2---:R-:W-:-:S02]  /*56c0*/  SEL R9, R9, RZ, P5 ;  /* 0x000000ff09097207 */ /* 0x004fc40002800000 */
[----:B-1----:R-:W-:Y:S02]  /*56d0*/  SEL R20, R20, RZ, P5 ;  /* 0x000000ff14147207 */ /* 0x002fe40002800000 */
[----:B------:R-:W-:-:S05]  /*56e0*/  IADD3 R14, P0, PT, R9, R18, RZ ;  /* 0x00000012090e7210 */ /* 0x000fca0007f1e0ff */
[----:B------:R-:W-:Y:S01]  /*56f0*/  IMAD.X R9, R20, 0x1, R15, P0 ;  /* 0x0000000114097824 */ /* 0x000fe200000e060f */
[----:B------:R-:W1:Y:S04]  /*5700*/  SHFL.UP PT, R17, R14, 0x2, RZ ;  /* 0x044000000e117989 */ /* 0x000e6800000e00ff */
[----:B------:R-:W2:Y:S01]  /*5710*/  SHFL.UP PT, R19, R9, 0x2, RZ ;  /* 0x0440000009137989 */ /* 0x000ea200000e00ff */
[----:B-1----:R-:W-:-:S04]  /*5720*/  SEL R17, R17, RZ, P4 ;  /* 0x000000ff11117207 */ /* 0x002fc80002000000 */
[----:B------:R-:W-:Y:S02]  /*5730*/  IADD3 R17, P0, PT, R17, R14, RZ ;  /* 0x0000000e11117210 */ /* 0x000fe40007f1e0ff */
[----:B--2---:R-:W-:-:S05]  /*5740*/  SEL R20, R19, RZ, P4 ;  /* 0x000000ff13147207 */ /* 0x004fca0002000000 */
[----:B------:R-:W-:Y:S02]  /*5750*/  IMAD.X R19, R20, 0x1, R9, P0 ;  /* 0x0000000114137824 */ /* 0x000fe400000e0609 */
[----:B------:R-:W1:Y:S04]  /*5760*/  SHFL.UP PT, R20, R17, 0x4, RZ ;  /* 0x0480000011147989 */ /* 0x000e6800000e00ff */
[----:B------:R-:W2:Y:S01]  /*5770*/  SHFL.UP PT, R21, R19, 0x4, RZ ;  /* 0x0480000013157989 */ /* 0x000ea200000e00ff */
[----:B-1----:R-:W-:-:S04]  /*5780*/  SEL R20, R20, RZ, P1 ;  /* 0x000000ff14147207 */ /* 0x002fc80000800000 */
[----:B------:R-:W-:Y:S02]  /*5790*/  IADD3 R20, P0, PT, R20, R17, RZ ;  /* 0x0000001114147210 */ /* 0x000fe40007f1e0ff */
[----:B--2---:R-:W-:-:S03]  /*57a0*/  SEL R14, R21, RZ, P1 ;  /* 0x000000ff150e7207 */ /* 0x004fc60000800000 */
[----:B------:R-:W1:Y:S02]  /*57b0*/  SHFL.UP PT, R21, R20, 0x8, RZ ;  /* 0x0500000014157989 */ /* 0x000e6400000e00ff */
[----:B------:R-:W-:Y:S02]  /*57c0*/  IMAD.X R9, R14, 0x1, R19, P0 ;  /* 0x000000010e097824 */ /* 0x000fe400000e0613 */
[----:B------:R-:W-:-:S03]  /*57d0*/  IMAD.U32 R19, RZ, RZ, UR17 ;  /* 0x00000011ff137e24 */ /* 0x000fc6000f8e00ff */
        /* <DEDUP_REMOVED lines=10> */
[----:B------:R-:W-:Y:S01]  /*5880*/  IMAD.X R20, R9, 0x1, R22, P0 ;  /* 0x0000000109147824 */ /* 0x000fe200000e0616 */
[----:B------:R-:W-:-:S04]  /*5890*/  IADD3 R9, P0, PT, R17, UR41, RZ ;  /* 0x0000002911097c10 */ /* 0x000fc8000ff1e0ff */
[----:B------:R-:W-:Y:S02]  /*58a0*/  IADD3.X R14, PT, PT, R20, UR40, RZ, P0, !PT ;  /* 0x00000028140e7c10 */ /* 0x000fe400087fe4ff */
[----:B------:R-:W-:-:S04]  /*58b0*/  ISETP.LE.U32.AND P0, PT, R9, UR24, PT ;  /* 0x0000001809007c0c */ /* 0x000fc8000bf03070 */
[----:B------:R-:W-:-:S13]  /*58c0*/  ISETP.GE.U32.AND.EX P0, PT, R19, R14, PT, P0 ;  /* 0x0000000e1300720c */ /* 0x000fda0003f06100 */
[----:B------:R-:W-:-:S04]  /*58d0*/  VOTE.ANY R19, PT, !P0 ;  /* 0x0000000000137806 */ /* 0x000fc800040e0100 */
[----:B------:R-:W-:-:S13]  /*58e0*/  ISETP.NE.AND P0, PT, R19, RZ, PT ;  /* 0x000000ff1300720c */ /* 0x000fda0003f05270 */
[----:B------:R-:W-:Y:S05]  /*58f0*/  @P0 BRA `(.L_x_59) ;  /* 0x00000008004c0947 */ /* 0x000fea0003800000 */
[----:B------:R-:W1:Y:S01]  /*5900*/  LDC R15, c[0x0][0xbe0] ;  /* 0x0002f800ff0f7b82 */ /* 0x000e620000000800 */
[----:B------:R-:W2:Y:S01]  /*5910*/  LDCU UR21, c[0x0][0xbe8] ;  /* 0x00017d00ff1577ac */ /* 0x000ea20008000800 */
[----:B------:R-:W3:Y:S01]  /*5920*/  LDCU.64 UR10, c[0x0][0xba8] ;  /* 0x00017500ff0a77ac */ /* 0x000ee20008000a00 */
[----:B------:R-:W4:Y:S01]  /*5930*/  LDCU.64 UR8, c[0x0][0xbb0] ;  /* 0x00017600ff0877ac */ /* 0x000f220008000a00 */
[----:B------:R-:W1:Y:S02]  /*5940*/  LDCU.128 UR4, c[0x0][0xbc0] ;  /* 0x00017800ff0477ac */ /* 0x000e640008000c00 */
[----:B-1234-:R-:W-:-:S13]  /*5950*/  ISETP.NE.AND P6, PT, R15, 0x1, PT ;  /* 0x000000010f00780c */ /* 0x01efda0003fc5270 */
.L_x_62:
[C---:B------:R-:W-:Y:S01]  /*5960*/  VIADD R15, R23.reuse, 0x40 ;  /* 0x00000040170f7836 */ /* 0x040fe20000000000 */
[----:B-----5:R-:W-:Y:S01]  /*5970*/  MOV R19, R5 ;  /* 0x0000000500137202 */ /* 0x020fe20000000f00 */
[----:B------:R-:W-:Y:S02]  /*5980*/  VIADD R23, R23, 0x20 ;  /* 0x0000002017177836 */ /* 0x000fe40000000000 */
[----:B------:R-:W-:Y:S01]  /*5990*/  IMAD.MOV.U32 R17, RZ, RZ, R6 ;  /* 0x000000ffff117224 */ /* 0x000fe200078e0006 */
[----:B------:R-:W-:-:S13]  /*59a0*/  ISETP.GE.AND P0, PT, R15, UR21, PT ;  /* 0x000000150f007c0c */ /* 0x000fda000bf06270 */
[----:B------:R-:W1:Y:S01]  /*59b0*/  @!P0 LDC.64 R20, c[0x0][0xbf0] ;  /* 0x0002fc00ff148b82 */ /* 0x000e620000000a00 */
[----:B------:R-:W2:Y:S01]  /*59c0*/  SHFL.IDX PT, R14, R14, 0x1f, 0x1f ;  /* 0x03e01f000e0e7f89 */ /* 0x000ea200000e0000 */
[----:B------:R-:W-:Y:S01]  /*59d0*/  BSSY.RECONVERGENT B0, `(.L_x_60) ;  /* 0x000005d000007945 */ /* 0x000fe20003800200 */
[----:B------:R-:W-:Y:S02]  /*59e0*/  HFMA2 R15, -RZ, RZ, 0, 0 ;  /* 0x00000000ff0f7431 */ /* 0x000fe400000001ff */
[----:B------:R-:W3:Y:S01]  /*59f0*/  SHFL.IDX PT, R9, R9, 0x1f, 0x1f ;  /* 0x03e01f0009097f89 */ /* 0x000ee200000e0000 */
[----:B-1----:R-:W-:-:S05]  /*5a00*/  @!P0 IMAD.WIDE R20, R23, 0xc, R20 ;  /* 0x0000000c17148825 */ /* 0x002fca00078e0214 */
[----:B------:R1:W5:Y:S04]  /*5a10*/  @!P0 LDG.E R5, desc[UR50][R20.64+0x180] ;  /* 0x0001803214058981 */ /* 0x000368000c1e1900 */
[----:B------:R1:W5:Y:S01]  /*5a20*/  @!P0 LDG.E R6, desc[UR50][R20.64+0x184] ;  /* 0x0001843214068981 */ /* 0x000362000c1e1900 */
[----:B------:R-:W-:Y:S02]  /*5a30*/  ISETP.GE.AND P0, PT, R23, UR21, PT ;  /* 0x0000001517007c0c */ /* 0x000fe4000bf06270 */
[----:B------:R-:W-:-:S11]  /*5a40*/  MOV R18, 0x7fffffff ;  /* 0x7fffffff00127802 */ /* 0x000fd60000000f00 */
[----:B--23--:R-:W-:Y:S05]  /*5a50*/  @P0 BRA `(.L_x_61) ;  /* 0x0000000400500947 */ /* 0x00cfea0003800000 */
[----:B------:R-:W-:-:S04]  /*5a60*/  IADD3 R13, P0, PT, R19, UR18, RZ ;  /* 0x00000012130d7c10 */ /* 0x000fc8000ff1e0ff */
[----:B------:R-:W-:Y:S02]  /*5a70*/  LEA.HI.X.SX32 R12, R19, UR15, 0x1, P0 ;  /* 0x0000000f130c7c11 */ /* 0x000fe400080f0eff */
[----:B------:R-:W-:-:S04]  /*5a80*/  IADD3 R19, P0, PT, R17, UR14, RZ ;  /* 0x0000000e11137c10 */ /* 0x000fc8000ff1e0ff */
[----:B------:R-:W-:Y:S02]  /*5a90*/  LEA.HI.X.SX32 R18, R17, UR13, 0x1, P0 ;  /* 0x0000000d11127c11 */ /* 0x000fe400080f0eff */
[----:B------:R-:W-:-:S05]  /*5aa0*/  IADD3 R17, P0, PT, R13, UR9, RZ ;  /* 0x000000090d117c10 */ /* 0x000fca000ff1e0ff */
[----:B------:R-:W-:Y:S01]  /*5ab0*/  IMAD.X R15, RZ, RZ, R12, P0 ;  /* 0x000000ffff0f7224 */ /* 0x000fe200000e060c */
[----:B-1----:R-:W-:Y:S01]  /*5ac0*/  IADD3 R21, P0, PT, R19, UR7, RZ ;  /* 0x0000000713157c10 */ /* 0x002fe2000ff1e0ff */
        /* <DEDUP_REMOVED lines=22> */
[----:B------:R-:W-:-:S02]  /*5c30*/  IABS R12, R4 ;  /* 0x00000004000c7213 */ /* 0x000fc40000000000 */
[----:B------:R-:W-:Y:S02]  /*5c40*/  SEL R22, R18, R21, !P0 ;  /* 0x0000001512167207 */ /* 0x000fe40004000000 */
[----:B------:R-:W-:Y:S01]  /*5c50*/  IABS R18, R4 ;  /* 0x0000000400127213 */ /* 0x000fe20000000000 */
[----:B------:R-:W-:Y:S01]  /*5c60*/  IMAD.MOV R12, RZ, RZ, -R12 ;  /* 0x000000ffff0c7224 */ /* 0x000fe200078e0a0c */
[----:B------:R-:W-:Y:S02]  /*5c70*/  SEL R19, R19, R20, !P0 ;  /* 0x0000001413137207 */ /* 0x000fe40004000000 */
[----:B------:R-:W1:Y:S01]  /*5c80*/  I2F.RP R17, R18 ;  /* 0x0000001200117306 */ /* 0x000e620000209400 */
[----:B------:R-:W-:Y:S02]  /*5c90*/  IADD3 R20, PT, PT, R4, -0x1, R13 ;  /* 0xffffffff04147810 */ /* 0x000fe40007ffe00d */
[----:B------:R-:W-:Y:S02]  /*5ca0*/  SHF.R.U64 R19, R19, UR6, R22 ;  /* 0x0000000613137c19 */ /* 0x000fe40008001216 */
[----:B------:R-:W-:-:S02]  /*5cb0*/  IABS R13, R20 ;  /* 0x00000014000d7213 */ /* 0x000fc40000000000 */
[----:B------:R-:W-:Y:S01]  /*5cc0*/  IADD3 R19, PT, PT, R0, -0x1, R19 ;  /* 0xffffffff00137810 */ /* 0x000fe20007ffe013 */
[----:B-1----:R-:W1:Y:S02]  /*5cd0*/  MUFU.RCP R24, R17 ;  /* 0x0000001100187308 */ /* 0x002e640000001000 */
[----:B-1----:R-:W-:Y:S01]  /*5ce0*/  VIADD R24, R24, 0xffffffe ;  /* 0x0ffffffe18187836 */ /* 0x002fe20000000000 */
[----:B------:R-:W-:-:S05]  /*5cf0*/  IABS R17, R0 ;  /* 0x0000000000117213 */ /* 0x000fca0000000000 */
[----:B------:R-:W1:Y:S08]  /*5d00*/  F2I.FTZ.U32.TRUNC.NTZ R25, R24 ;  /* 0x0000001800197305 */ /* 0x000e70000021f000 */
[----:B------:R-:W2:Y:S01]  /*5d10*/  I2F.RP R26, R17 ;  /* 0x00000011001a7306 */ /* 0x000ea20000209400 */
[----:B-1----:R-:W-:Y:S02]  /*5d20*/  IMAD.MOV R15, RZ, RZ, -R25 ;  /* 0x000000ffff0f7224 */ /* 0x002fe400078e0a19 */
[----:B------:R-:W-:-:S02]  /*5d30*/  IMAD.MOV.U32 R24, RZ, RZ, RZ ;  /* 0x000000ffff187224 */ /* 0x000fc400078e00ff */
[----:B------:R-:W-:-:S04]  /*5d40*/  IMAD R15, R15, R18, RZ ;  /* 0x000000120f0f7224 */ /* 0x000fc800078e02ff */
[----:B------:R-:W-:Y:S02]  /*5d50*/  IMAD.HI.U32 R15, R25, R15, R24 ;  /* 0x0000000f190f7227 */ /* 0x000fe400078e0018 */
[----:B--2---:R-:W1:Y:S04]  /*5d60*/  MUFU.RCP R24, R26 ;  /* 0x0000001a00187308 */ /* 0x004e680000001000 */
[----:B------:R-:W-:-:S04]  /*5d70*/  IMAD.HI.U32 R15, R15, R13, RZ ;  /* 0x0000000d0f0f7227 */ /* 0x000fc800078e00ff */
[----:B------:R-:W-:Y:S01]  /*5d80*/  IMAD R21, R15, R12, R13 ;  /* 0x0000000c0f157224 */ /* 0x000fe200078e020d */
[----:B------:R-:W-:-:S04]  /*5d90*/  IABS R13, R19 ;  /* 0x00000013000d7213 */ /* 0x000fc80000000000 */
[----:B------:R-:W-:Y:S01]  /*5da0*/  ISETP.GT.U32.AND P0, PT, R18, R21, PT ;  /* 0x000000151200720c */ /* 0x000fe20003f04070 */
[----:B-1----:R-:W-:-:S04]  /*5db0*/  VIADD R24, R24, 0xffffffe ;  /* 0x0ffffffe18187836 */ /* 0x002fc80000000000 */
[----:B------:R-:W1:Y:S08]  /*5dc0*/  F2I.FTZ.U32.TRUNC.NTZ R25, R24 ;  /* 0x0000001800197305 */ /* 0x000e70000021f000 */
[----:B------:R-:W-:Y:S02]  /*5dd0*/  @!P0 IMAD.IADD R21, R21, 0x1, -R18 ;  /* 0x0000000115158824 */ /* 0x000fe400078e0a12 */
[----:B-1----:R-:W-:-:S02]  /*5de0*/  IMAD.MOV R12, RZ, RZ, -R25 ;  /* 0x000000ffff0c7224 */ /* 0x002fc400078e0a19 */
        /* <DEDUP_REMOVED lines=21> */
[----:B------:R-:W-:-:S05]  /*5f40*/  @!P0 LOP3.LUT R12, RZ, UR26, RZ, 0x33, !PT ;  /* 0x0000001aff0c8c12 */ /* 0x000fca000f8e33ff */
[----:B------:R-:W-:-:S05]  /*5f50*/  IMAD.IADD R19, R19, 0x1, -R12 ;  /* 0x0000000113137824 */ /* 0x000fca00078e0a0c */
[CC--:B------:R-:W-:Y:S01]  /*5f60*/  SEL R12, R19.reuse, R18.reuse, !P6 ;  /* 0x00000012130c7207 */ /* 0x0c0fe20007000000 */
[----:B------:R-:W-:-:S03]  /*5f70*/  IMAD R18, R19, R18, RZ ;  /* 0x0000001213127224 */ /* 0x000fc600078e02ff */
[----:B------:R-:W-:Y:S02]  /*5f80*/  SHF.R.S32.HI R13, RZ, 0x1f, R12 ;  /* 0x0000001fff0d7819 */ /* 0x000fe4000001140c */
[----:B------:R-:W-:Y:S02]  /*5f90*/  SHF.R.S32.HI R15, RZ, 0x1f, R18 ;  /* 0x0000001fff0f7819 */ /* 0x000fe40000011412 */
.L_x_61:
[----:B------:R-:W-:Y:S05]  /*5fa0*/  BSYNC.RECONVERGENT B0 ;  /* 0x0000000000007941 */ /* 0x000fea0003800200 */
.L_x_60:
[----:B------:R-:W2:Y:S01]  /*5fb0*/  SHFL.UP PT, R19, R18, 0x1, RZ ;  /* 0x0420000012137989 */ /* 0x000ea200000e00ff */
[----:B------:R-:W-:Y:S02]  /*5fc0*/  R2UR UR41, R9 ;  /* 0x00000000092972ca */ /* 0x000fe400000e0000 */
[----:B------:R-:W-:Y:S01]  /*5fd0*/  R2UR UR40, R14 ;  /* 0x000000000e2872ca */ /* 0x000fe200000e0000 */
[----:B-1----:R-:W1:Y:S01]  /*5fe0*/  SHFL.UP PT, R20, R15, 0x1, RZ ;  /* 0x042000000f147989 */ /* 0x002e6200000e00ff */
[----:B--2---:R-:W-:Y:S02]  /*5ff0*/  SEL R19, R19, RZ, P5 ;  /* 0x000000ff13137207 */ /* 0x004fe40002800000 */
[----:B-1----:R-:W-:Y:S02]  /*6000*/  SEL R20, R20, RZ, P5 ;  /* 0x000000ff14147207 */ /* 0x002fe40002800000 */
        /* <DEDUP_REMOVED lines=26> */
[----:B------:R-:W-:Y:S01]  /*61b0*/  IADD3 R9, P0, PT, R17, UR41, RZ ;  /* 0x0000002911097c10 */ /* 0x000fe2000ff1e0ff */
[----:B------:R-:W-:-:S03]  /*61c0*/  IMAD.U32 R19, RZ, RZ, UR17 ;  /* 0x00000011ff137e24 */ /* 0x000fc6000f8e00ff */
[----:B------:R-:W-:Y:S02]  /*61d0*/  IADD3.X R14, PT, PT, R20, UR40, RZ, P0, !PT ;  /* 0x00000028140e7c10 */ /* 0x000fe400087fe4ff */
[----:B------:R-:W-:-:S04]  /*61e0*/  ISETP.LE.U32.AND P0, PT, R9, UR24, PT ;  /* 0x0000001809007c0c */ /* 0x000fc8000bf03070 */
[----:B------:R-:W-:-:S13]  /*61f0*/  ISETP.GE.U32.AND.EX P0, PT, R19, R14, PT, P0 ;  /* 0x0000000e1300720c */ /* 0x000fda0003f06100 */
[----:B------:R-:W-:-:S04]  /*6200*/  VOTE.ANY R19, PT, !P0 ;  /* 0x0000000000137806 */ /* 0x000fc800040e0100 */
[----:B------:R-:W-:-:S13]  /*6210*/  ISETP.NE.AND P0, PT, R19, RZ, PT ;  /* 0x000000ff1300720c */ /* 0x000fda0003f05270 */
[----:B------:R-:W-:Y:S05]  /*6220*/  @!P0 BRA `(.L_x_62) ;  /* 0xfffffff400cc8947 */ /* 0x000fea000383ffff */
.L_x_59:
        /* <DEDUP_REMOVED lines=9> */
[----:B------:R-:W-:-:S03]  /*62c0*/  IADD3 R22, P1, P0, R17, UR41, -R18 ;  /* 0x0000002911167c10 */ /* 0x000fc6000f83e812 */
[----:B------:R-:W-:Y:S01]  /*62d0*/  SHFL.IDX PT, R19, R15, R9, 0x1f ;  /* 0x00001f090f137589 */ /* 0x000fe200000e0000 */
[----:B------:R-:W-:-:S03]  /*62e0*/  IADD3.X R20, PT, PT, R20, UR40, ~R15, P1, P0 ;  /* 0x0000002814147c10 */ /* 0x000fc60008fe0c0f */
[----:B------:R-:W2:Y:S04]  /*62f0*/  SHFL.IDX PT, R22, R22, R9, 0x1f ;  /* 0x00001f0916167589 */ /* 0x000ea800000e0000 */
[----:B------:R-:W3:Y:S04]  /*6300*/  SHFL.IDX PT, R17, R20, R9, 0x1f ;  /* 0x00001f0914117589 */ /* 0x000ee800000e0000 */
[----:B------:R1:W4:Y:S04]  /*6310*/  SHFL.IDX PT, R18, R18, R9, 0x1f ;  /* 0x00001f0912127589 */ /* 0x00032800000e0000 */
[----:B------:R1:W1:Y:S04]  /*6320*/  SHFL.IDX PT, R13, R13, R9, 0x1f ;  /* 0x00001f090d0d7589 */ /* 0x00026800000e0000 */
[----:B------:R1:W1:Y:S01]  /*6330*/  SHFL.IDX PT, R12, R12, R9, 0x1f ;  /* 0x00001f090c0c7589 */ /* 0x00026200000e0000 */
[----:B--2---:R-:W-:-:S02]  /*6340*/  R2UR UR41, R22 ;  /* 0x00000000162972ca */ /* 0x004fc400000e0000 */
[----:B---3--:R-:W-:-:S15]  /*6350*/  R2UR UR40, R17 ;  /* 0x00000000112872ca */ /* 0x008fde00000e0000 */
.L_x_56:
[----:B------:R-:W2:Y:S01]  /*6360*/  LDCU UR4, c[0x0][0xbe8] ;  /* 0x00017d00ff0477ac */ /* 0x000ea20008000800 */
[----:B------:R-:W-:Y:S01]  /*6370*/  IMAD.MOV.U32 R17, RZ, RZ, -0x1 ;  /* 0xffffffffff117424 */ /* 0x000fe200078e00ff */
[----:B-1----:R-:W-:Y:S02]  /*6380*/  MOV R9, 0xffffffff ;  /* 0xffffffff00097802 */ /* 0x002fe40000000f00 */
[----:B--2---:R-:W-:-:S13]  /*6390*/  ISETP.GE.AND P0, PT, R14, UR4, PT ;  /* 0x000000040e007c0c */ /* 0x004fda000bf06270 */
[----:B------:R-:W-:Y:S05]  /*63a0*/  @P0 BRA `(.L_x_55) ;  /* 0x0000000000f00947 */ /* 0x000fea0003800000 */
[----:B------:R-:W1:Y:S01]  /*63b0*/  LDCU UR9, c[0x0][0xb98] ;  /* 0x00017300ff0977ac */ /* 0x000e620008000800 */
[----:B------:R-:W2:Y:S01]  /*63c0*/  LDCU UR7, c[0x0][0xb88] ;  /* 0x00017100ff0777ac */ /* 0x000ea20008000800 */
[----:B------:R-:W3:Y:S01]  /*63d0*/  LDCU UR5, c[0x0][0xbdc] ;  /* 0x00017b80ff0577ac */ /* 0x000ee20008000800 */
[----:B------:R-:W-:-:S04]  /*63e0*/  UIADD3 UR11, UP0, UPT, -UR41, UR24, URZ ;  /* 0x00000018290b7290 */ /* 0x000fc8000ff1e1ff */
[----:B------:R-:W-:-:S04]  /*63f0*/  UIADD3.X UR10, UPT, UPT, ~UR40, UR17, URZ, UP0, !UPT ;  /* 0x00000011280a7290 */ /* 0x000fc800087fe5ff */
[----:B-1----:R-:W-:Y:S01]  /*6400*/  USHF.R.U32.HI UR8, URZ, UR9, UR10 ;  /* 0x00000009ff087299 */ /* 0x002fe2000801160a */
[--C-:B--2---:R-:W-:Y:S01]  /*6410*/  SHF.R.U32.HI R3, RZ, UR7, R13.reuse ;  /* 0x00000007ff037c19 */ /* 0x104fe2000801160d */
[----:B------:R-:W-:Y:S01]  /*6420*/  USHF.R.U64 UR11, UR11, UR9, UR10 ;  /* 0x000000090b0b7299 */ /* 0x000fe2000800120a */
[----:B------:R-:W-:Y:S01]  /*6430*/  SHF.R.U64 R20, R12, UR7, R13 ;  /* 0x000000070c147c19 */ /* 0x000fe2000800120d */
[----:B------:R-:W-:Y:S02]  /*6440*/  USHF.R.U32.HI UR6, URZ, UR7, UR8 ;  /* 0x00000007ff067299 */ /* 0x000fe40008011608 */
[----:B------:R-:W-:Y:S02]  /*6450*/  USHF.R.U64 UR8, UR11, UR7, UR8 ;  /* 0x000000070b087299 */ /* 0x000fe40008001208 */
[----:B---3--:R-:W-:Y:S02]  /*6460*/  USHF.R.U32.HI UR4, URZ, UR5, UR6 ;  /* 0x00000005ff047299 */ /* 0x008fe40008011606 */
[----:B------:R-:W-:-:S04]  /*6470*/  USHF.R.U64 UR5, UR8, UR5, UR6 ;  /* 0x0000000508057299 */ /* 0x000fc80008001206 */
[----:B------:R-:W-:-:S04]  /*6480*/  LOP3.LUT R2, R3, UR4, RZ, 0xfc, !PT ;  /* 0x0000000403027c12 */ /* 0x000fc8000f8efcff */
[----:B------:R-:W-:-:S13]  /*6490*/  ISETP.NE.U32.AND P0, PT, R2, RZ, PT ;  /* 0x000000ff0200720c */ /* 0x000fda0003f05070 */
[----:B------:R-:W-:Y:S05]  /*64a0*/  @P0 BRA `(.L_x_63) ;  /* 0x0000000000540947 */ /* 0x000fea0003800000 */
[----:B------:R-:W1:Y:S01]  /*64b0*/  I2F.U32.RP R9, R20 ;  /* 0x0000001400097306 */ /* 0x000e620000209000 */
[----:B------:R-:W-:-:S07]  /*64c0*/  ISETP.NE.U32.AND P1, PT, R20, RZ, PT ;  /* 0x000000ff1400720c */ /* 0x000fce0003f25070 */
[----:B-1----:R-:W1:Y:S02]  /*64d0*/  MUFU.RCP R22, R9 ;  /* 0x0000000900167308 */ /* 0x002e640000001000 */
[----:B-1----:R-:W-:-:S06]  /*64e0*/  IADD3 R22, PT, PT, R22, 0xffffffe, RZ ;  /* 0x0ffffffe16167810 */ /* 0x002fcc0007ffe0ff */
[----:B------:R1:W2:Y:S02]  /*64f0*/  F2I.FTZ.U32.TRUNC.NTZ R23, R22 ;  /* 0x0000001600177305 */ /* 0x0002a4000021f000 */
[----:B-1----:R-:W-:Y:S02]  /*6500*/  HFMA2 R22, -RZ, RZ, 0, 0 ;  /* 0x00000000ff167431 */ /* 0x002fe400000001ff */
[----:B--2---:R-:W-:-:S04]  /*6510*/  IMAD.MOV R2, RZ, RZ, -R23 ;  /* 0x000000ffff027224 */ /* 0x004fc800078e0a17 */
[----:B------:R-:W-:-:S04]  /*6520*/  IMAD R2, R2, R20, RZ ;  /* 0x0000001402027224 */ /* 0x000fc800078e02ff */
[----:B------:R-:W-:-:S06]  /*6530*/  IMAD.HI.U32 R2, R23, R2, R22 ;  /* 0x0000000217027227 */ /* 0x000fcc00078e0016 */
[----:B------:R-:W-:-:S04]  /*6540*/  IMAD.HI.U32 R15, R2, UR5, RZ ;  /* 0x00000005020f7c27 */ /* 0x000fc8000f8e00ff */
[----:B------:R-:W-:-:S04]  /*6550*/  IMAD.MOV R3, RZ, RZ, -R15 ;  /* 0x000000ffff037224 */ /* 0x000fc800078e0a0f */
[----:B------:R-:W-:-:S05]  /*6560*/  IMAD R3, R20, R3, UR5 ;  /* 0x0000000514037e24 */ /* 0x000fca000f8e0203 */
[----:B------:R-:W-:-:S13]  /*6570*/  ISETP.GE.U32.AND P0, PT, R3, R20, PT ;  /* 0x000000140300720c */ /* 0x000fda0003f06070 */
[----:B------:R-:W-:Y:S01]  /*6580*/  @P0 IADD3 R3, PT, PT, R3, -R20, RZ ;  /* 0x8000001403030210 */ /* 0x000fe20007ffe0ff */
[----:B------:R-:W-:-:S03]  /*6590*/  @P0 VIADD R15, R15, 0x1 ;  /* 0x000000010f0f0836 */ /* 0x000fc60000000000 */
[----:B------:R-:W-:-:S13]  /*65a0*/  ISETP.GE.U32.AND P2, PT, R3, R20, PT ;  /* 0x000000140300720c */ /* 0x000fda0003f46070 */
[----:B------:R-:W-:Y:S02]  /*65b0*/  @P2 IADD3 R15, PT, PT, R15, 0x1, RZ ;  /* 0x000000010f0f2810 */ /* 0x000fe40007ffe0ff */
[----:B------:R-:W-:-:S04]  /*65c0*/  @!P1 LOP3.LUT R15, RZ, R20, RZ, 0x33, !PT ;  /* 0x00000014ff0f9212 */ /* 0x000fc800078e33ff */
[----:B------:R-:W-:-:S05]  /*65d0*/  IADD3 R11, PT, PT, -R15, RZ, RZ ;  /* 0x000000ff0f0b7210 */ /* 0x000fca0007ffe1ff */
[----:B------:R-:W-:Y:S01]  /*65e0*/  IMAD R11, R20, R11, UR5 ;  /* 0x00000005140b7e24 */ /* 0x000fe2000f8e020b */
[----:B------:R-:W-:Y:S06]  /*65f0*/  BRA `(.L_x_64) ;  /* 0x0000000000187947 */ /* 0x000fec0003800000 */
.L_x_63:
[----:B------:R-:W-:Y:S01]  /*6600*/  IMAD.U32 R17, RZ, RZ, UR5 ;  /* 0x00000005ff117e24 */ /* 0x000fe2000f8e00ff */
[----:B------:R-:W-:Y:S02]  /*6610*/  MOV R15, UR4 ;  /* 0x00000004000f7c02 */ /* 0x000fe40008000f00 */
[----:B------:R-:W-:Y:S02]  /*6620*/  MOV R2, 0x6640 ;  /* 0x0000664000027802 */ /* 0x000fe40000000f00 */
[----:B----45:R-:W-:Y:S05]  /*6630*/  CALL.REL.NOINC `(.L_x_65) ;  /* 0x000000e400307944 */ /* 0x030fea0003c00000 */
[----:B------:R-:W-:-:S05]  /*6640*/  IADD3 R11, PT, PT, -R15, RZ, RZ ;  /* 0x000000ff0f0b7210 */ /* 0x000fca0007ffe1ff */
[----:B------:R-:W-:-:S07]  /*6650*/  IMAD R11, R20, R11, UR5 ;  /* 0x00000005140b7e24 */ /* 0x000fce000f8e020b */
.L_x_64:
[----:B------:R-:W1:Y:S01]  /*6660*/  LDC R20, c[0x0][0xbdc] ;  /* 0x0002f700ff147b82 */ /* 0x000e620000000800 */
[----:B------:R-:W-:Y:S01]  /*6670*/  ULOP3.LUT UR8, UR8, UR12, URZ, 0xc0, !UPT ;  /* 0x0000000c08087292 */ /* 0x000fe2000f8ec0ff */
[----:B------:R-:W-:Y:S01]  /*6680*/  PLOP3.LUT P1, PT, PT, PT, PT, 0x8, 0x80 ;  /* 0x000000000080781c */ /* 0x000fe20003f2e170 */
[----:B------:R-:W-:-:S05]  /*6690*/  ULOP3.LUT UR11, UR19, UR11, URZ, 0xc0, !UPT ;  /* 0x0000000b130b7292 */ /* 0x000fca000f8ec0ff */
[----:B------:R-:W2:Y:S08]  /*66a0*/  LDC R2, c[0x0][0xb80] ;  /* 0x0002e000ff027b82 */ /* 0x000eb00000000800 */
[----:B------:R-:W3:Y:S08]  /*66b0*/  LDC R3, c[0x0][0xb90] ;  /* 0x0002e400ff037b82 */ /* 0x000ef00000000800 */
[----:B------:R-:W4:Y:S01]  /*66c0*/  LDC R9, c[0x0][0xbe0] ;  /* 0x0002f800ff097b82 */ /* 0x000f220000000800 */
[----:B-1----:R-:W-:-:S05]  /*66d0*/  SHF.L.U32 R15, R15, R20, RZ ;  /* 0x000000140f0f7219 */ /* 0x002fca00000006ff */
[----:B------:R-:W-:Y:S02]  /*66e0*/  VIADD R20, R15, UR8 ;  /* 0x000000080f147c36 */ /* 0x000fe40008000000 */
[----:B--2---:R-:W-:Y:S02]  /*66f0*/  IMAD R11, R11, R2, UR11 ;  /* 0x0000000b0b0b7e24 */ /* 0x004fe4000f8e0202 */
[----:B---3--:R-:W-:Y:S02]  /*6700*/  IMAD R20, R20, R3, UR32 ;  /* 0x0000002014147e24 */ /* 0x008fe4000f8e0203 */
[----:B------:R-:W-:Y:S01]  /*6710*/  IMAD.MOV.U32 R3, RZ, RZ, 0x1 ;  /* 0x00000001ff037424 */ /* 0x000fe200078e00ff */
[----:B----4-:R-:W-:Y:S01]  /*6720*/  ISETP.NE.AND P0, PT, R9, 0x1, PT ;  /* 0x000000010900780c */ /* 0x010fe20003f05270 */
[----:B------:R-:W-:-:S03]  /*6730*/  IMAD.MOV.U32 R9, RZ, RZ, R14 ;  /* 0x000000ffff097224 */ /* 0x000fc600078e000e */
[----:B------:R-:W-:Y:S02]  /*6740*/  SEL R2, R20, R11, !P0 ;  /* 0x0000000b14027207 */ /* 0x000fe40004000000 */
[----:B------:R-:W-:Y:S02]  /*6750*/  SEL R17, R11, R20, !P0 ;  /* 0x000000140b117207 */ /* 0x000fe40004000000 */
[----:B------:R-:W-:Y:S02]  /*6760*/  P2R R11, PR, RZ, 0x2 ;  /* 0x00000002ff0b7803 */ /* 0x000fe40000000000 */
.L_x_55:
[----:B------:R-:W-:-:S09]  /*6770*/  UISETP.NE.AND UP0, UPT, UR37, 0x1, UPT ;  /* 0x000000012500788c */ /* 0x000fd2000bf05270 */
[----:B------:R-:W-:Y:S05]  /*6780*/  BRA.U !UP0, `(.L_x_66) ;  /* 0x0000000108047547 */ /* 0x000fea000b800000 */
[----:B------:R-:W-:Y:S05]  /*6790*/  BPT.TRAP 0x1 ;  /* 0x000000040000795c */ /* 0x000fea0000300000 */
.L_x_66:
[----:B------:R-:W1:Y:S01]  /*67a0*/  S2UR UR4, SR_CgaCtaId ;  /* 0x00000000000479c3 */ /* 0x000e620000008800 */
[----:B------:R-:W-:Y:S01]  /*67b0*/  UMOV UR5, 0x400 ;  /* 0x0000040000057882 */ /* 0x000fe20000000000 */
[----:B------:R-:W-:Y:S01]  /*67c0*/  SHF.L.U32 R15, R8, 0x1f, RZ ;  /* 0x0000001f080f7819 */ /* 0x000fe200000006ff */
[----:B------:R-:W-:Y:S01]  /*67d0*/  VIADD R20, R10, 0x1 ;  /* 0x000000010a147836 */ /* 0x000fe20000000000 */
[----:B------:R-:W-:Y:S01]  /*67e0*/  ISETP.NE.AND P1, PT, R16, R9, PT ;  /* 0x000000091000720c */ /* 0x000fe20003f25270 */
[----:B-1----:R-:W-:-:S04]  /*67f0*/  ULEA UR4, UR4, UR5, 0x18 ;  /* 0x0000000504047291 */ /* 0x002fc8000f8ec0ff */
[----:B------:R-:W-:-:S09]  /*6800*/  ULEA UR4, UR20, UR4, 0x3 ;  /* 0x0000000414047291 */ /* 0x000fd2000f8e18ff */
[----:B------:R-:W1:Y:S02]  /*6810*/  SYNCS.PHASECHK.TRANS64.TRYWAIT P0, [UR4+0xd0], R15 ;  /* 0x0000d00fff0075a7 */ /* 0x000e640008001104 */
[----:B-1----:R-:W-:Y:S05]  /*6820*/  @!P0 BRA `(.L_x_67) ;  /* 0x000000d000d48947 */ /* 0x002fea0003800000 */
.L_x_246:
[----:B------:R-:W-:Y:S01]  /*6830*/  ELECT P0, URZ, PT ;  /* 0x0000000000ff782f */ /* 0x000fe20003800000 */
[----:B------:R-:W-:Y:S01]  /*6840*/  @!P1 IMAD.MOV R20, RZ, RZ, R10 ;  /* 0x000000ffff149224 */ /* 0x000fe200078e020a */
[----:B------:R-:W-:Y:S01]  /*6850*/  BSSY.RECONVERGENT B0, `(.L_x_68) ;  /* 0x0000017000007945 */ /* 0x000fe20003800200 */
[----:B------:R-:W-:-:S03]  /*6860*/  ISETP.NE.AND P2, PT, R11, RZ, PT ;  /* 0x000000ff0b00720c */ /* 0x000fc60003f45270 */
[----:B------:R-:W-:-:S07]  /*6870*/  PRMT R10, R20, 0x7610, R10 ;  /* 0x00007610140a7816 */ /* 0x000fce000000000a */
[----:B------:R-:W-:Y:S05]  /*6880*/  @!P0 BRA `(.L_x_69) ;  /* 0x00000000004c8947 */ /* 0x000fea0003800000 */
[----:B------:R-:W-:Y:S01]  /*6890*/  PLOP3.LUT P0, PT, P1, P2, PT, 0x20, 0x2 ;  /* 0x000000000002781c */ /* 0x000fe20000f04470 */
[----:B------:R-:W-:Y:S01]  /*68a0*/  UIMAD UR5, UR20, 0x14, UR36 ;  /* 0x00000014140578a4 */ /* 0x000fe2000f8e0224 */
[----:B------:R-:W-:Y:S02]  /*68b0*/  SEL R11, R10, RZ, !P2 ;  /* 0x000000ff0a0b7207 */ /* 0x000fe40005000000 */
[----:B-1----:R-:W-:-:S04]  /*68c0*/  SEL R16, RZ, 0x1, !P0 ;  /* 0x00000001ff107807 */ /* 0x002fc80004000000 */
[----:B------:R-:W-:Y:S02]  /*68d0*/  PRMT R11, R16, 0x5410, R11 ;  /* 0x00005410100b7816 */ /* 0x000fe4000000000b */
[----:B------:R1:W-:Y:S04]  /*68e0*/  STS [UR5], R2 ;  /* 0x00000002ff007988 */ /* 0x0003e80008000805 */
[----:B------:R1:W-:Y:S04]  /*68f0*/  STS [UR5+0x4], R17 ;  /* 0x00000411ff007988 */ /* 0x0003e80008000805 */
[----:B------:R1:W-:Y:S04]  /*6900*/  STS [UR5+0xc], R3 ;  /* 0x00000c03ff007988 */ /* 0x0003e80008000805 */
[----:B------:R1:W-:Y:S04]  /*6910*/  STS [UR5+0x10], R11 ;  /* 0x0000100bff007988 */ /* 0x0003e80008000805 */
[----:B------:R1:W-:Y:S01]  /*6920*/  STS [UR5+0x8], R9 ;  /* 0x00000809ff007988 */ /* 0x0003e20008000805 */
[----:B------:R-:W-:Y:S01]  /*6930*/  @!PT LDS RZ, [RZ] ;  /* 0x00000000fffff984 */ /* 0x000fe20000000800 */
[----:B------:R-:W-:Y:S01]  /*6940*/  @!PT LDS RZ, [RZ] ;  /* 0x00000000fffff984 */ /* 0x000fe20000000800 */
[----:B------:R-:W-:Y:S01]  /*6950*/  @!PT LDS RZ, [RZ] ;  /* 0x00000000fffff984 */ /* 0x000fe20000000800 */
[----:B------:R-:W-:Y:S01]  /*6960*/  @!PT LDS RZ, [RZ] ;  /* 0x00000000fffff984 */ /* 0x000fe20000000800 */
[----:B------:R2:W-:Y:S06]  /*6970*/  MEMBAR.ALL.CTA ;  /* 0x0000000000007992 */ /* 0x0005ec0000008000 */
[----:B--2---:R-:W2:Y:S01]  /*6980*/  FENCE.VIEW.ASYNC.S ;  /* 0x00000000000073c6 */ /* 0x004ea20000000000 */
[----:B------:R-:W-:Y:S05]  /*6990*/  BRA.U !UP0, `(.L_x_70) ;  /* 0x0000000108047547 */ /* 0x000fea000b800000 */
[----:B------:R-:W-:Y:S05]  /*69a0*/  BPT.TRAP 0x1 ;  /* 0x000000040000795c */ /* 0x000fea0000300000 */
.L_x_70:
[----:B--2---:R-:W-:Y:S01]  /*69b0*/  SYNCS.ARRIVE.TRANS64.A1T0 RZ, [UR4+0x90], RZ ;  /* 0x000090ffffff79a7 */ /* 0x004fe20008100004 */
.L_x_69:
[----:B------:R-:W-:Y:S05]  /*69c0*/  BSYNC.RECONVERGENT B0 ;  /* 0x0000000000007941 */ /* 0x000fea0003800200 */
.L_x_68:
[----:B------:R-:W-:Y:S01]  /*69d0*/  UIADD3 UR20, UPT, UPT, UR20, 0x1, URZ ;  /* 0x0000000114147890 */ /* 0x000fe2000fffe0ff */
[----:B-1----:R-:W-:-:S03]  /*69e0*/  MOV R16, R9 ;  /* 0x0000000900107202 */ /* 0x002fc60000000f00 */
[----:B------:R-:W-:-:S04]  /*69f0*/  UISETP.NE.AND UP0, UPT, UR20, 0x8, UPT ;  /* 0x000000081400788c */ /* 0x000fc8000bf05270 */
[----:B------:R-:W-:Y:S02]  /*6a00*/  USEL UR4, URZ, 0x1, UP0 ;  /* 0x00000001ff047887 */ /* 0x000fe40008000000 */
[----:B------:R-:W-:-:S04]  /*6a10*/  USEL UR20, UR20, URZ, UP0 ;  /* 0x000000ff14147287 */ /* 0x000fc80008000000 */
[----:B------:R-:W-:Y:S01]  /*6a20*/  LOP3.LUT R8, R8, UR4, RZ, 0x3c, !PT ;  /* 0x0000000408087c12 */ /* 0x000fe2000f8e3cff */
[----:B------:R-:W-:Y:S07]  /*6a30*/  @!P2 BRA `(.L_x_71) ;  /* 0xffffffe4000ca947 */ /* 0x000fee000383ffff */
[----:B------:R-:W-:Y:S01]  /*6a40*/  HFMA2 R10, -RZ, RZ, 0, 0 ;  /* 0x00000000ff0a7431 */ /* 0x000fe200000001ff */
[----:B------:R-:W-:Y:S02]  /*6a50*/  PRMT R11, RZ, 0x7610, R11 ;  /* 0x00007610ff0b7816 */ /* 0x000fe4000000000b */
.L_x_87:
[----:B-1----:R-:W1:Y:S01]  /*6a60*/  LDC.64 R2, c[0x0][0xbd0] ;  /* 0x0002f400ff027b82 */ /* 0x002e620000000a00 */
[----:B------:R-:W-:Y:S01]  /*6a70*/  UIADD3 UR24, UP0, UPT, UR24, UR30, URZ ;  /* 0x0000001e18187290 */ /* 0x000fe2000ff1e0ff */
[----:B------:R-:W-:Y:S01]  /*6a80*/  ISETP.NE.AND P1, PT, RZ, UR16, PT ;  /* 0x00000010ff007c0c */ /* 0x000fe2000bf25270 */
[----:B------:R-:W-:Y:S01]  /*6a90*/  IMAD.MOV.U32 R23, RZ, RZ, RZ ;  /* 0x000000ffff177224 */ /* 0x000fe200078e00ff */
[----:B------:R-:W-:Y:S01]  /*6aa0*/  PLOP3.LUT P2, PT, PT, PT, PT, 0x80, 0x8 ;  /* 0x000000000008781c */ /* 0x000fe20003f4f070 */
[----:B------:R-:W-:Y:S01]  /*6ab0*/  UIADD3.X UR17, UPT, UPT, UR17, UR25, URZ, UP0, !UPT ;  /* 0x0000001911117290 */ /* 0x000fe200087fe4ff */
[----:B------:R-:W-:Y:S02]  /*6ac0*/  IMAD.MOV.U32 R22, RZ, RZ, -0x1 ;  /* 0xffffffffff167424 */ /* 0x000fe400078e00ff */
[----:B------:R-:W-:Y:S01]  /*6ad0*/  P2R R24, PR, RZ, 0x4 ;  /* 0x00000004ff187803 */ /* 0x000fe20000000000 */
[----:B------:R-:W-:Y:S01]  /*6ae0*/  IMAD.MOV.U32 R16, RZ, RZ, -0x1 ;  /* 0xffffffffff107424 */ /* 0x000fe200078e00ff */
[----:B-1----:R-:W-:Y:S01]  /*6af0*/  ISETP.LE.U32.AND P0, PT, R2, UR24, PT ;  /* 0x0000001802007c0c */ /* 0x002fe2000bf03070 */
[----:B------:R-:W-:-:S05]  /*6b00*/  IMAD.U32 R2, RZ, RZ, UR17 ;  /* 0x00000011ff027e24 */ /* 0x000fca000f8e00ff */
[----:B------:R-:W-:Y:S01]  /*6b10*/  ISETP.GE.U32.AND.EX P0, PT, R2, R3, PT, P0 ;  /* 0x000000030200720c */ /* 0x000fe20003f06100 */
[----:B------:R-:W-:-:S12]  /*6b20*/  IMAD.MOV.U32 R3, RZ, RZ, -0x1 ;  /* 0xffffffffff037424 */ /* 0x000fd800078e00ff */
[----:B------:R-:W-:Y:S05]  /*6b30*/  @P0 BRA P1, `(.L_x_72) ;  /* 0x0000001800080947 */ /* 0x000fea0000800000 */
[----:B----4-:R-:W-:Y:S01]  /*6b40*/  IADD3 R3, P1, PT, R18, UR41, RZ ;  /* 0x0000002912037c10 */ /* 0x010fe2000ff3e0ff */
[----:B------:R-:W-:-:S03]  /*6b50*/  IMAD.U32 R2, RZ, RZ, UR17 ;  /* 0x00000011ff027e24 */ /* 0x000fc6000f8e00ff */
[----:B------:R-:W-:Y:S02]  /*6b60*/  ISETP.LE.U32.AND P0, PT, R3, UR24, PT ;  /* 0x0000001803007c0c */ /* 0x000fe4000bf03070 */
[----:B------:R-:W-:-:S04]  /*6b70*/  IADD3.X R3, PT, PT, R19, UR40, RZ, P1, !PT ;  /* 0x0000002813037c10 */ /* 0x000fc80008ffe4ff */
[----:B------:R-:W-:-:S13]  /*6b80*/  ISETP.GE.U32.AND.EX P0, PT, R2, R3, PT, P0 ;  /* 0x000000030200720c */ /* 0x000fda0003f06100 */
[----:B------:R-:W-:Y:S05]  /*6b90*/  @!P0 BRA `(.L_x_73) ;  /* 0x0000001000e88947 */ /* 0x000fea0003800000 */
[----:B------:R-:W1:Y:S01]  /*6ba0*/  LDCU UR21, c[0x0][0xbe8] ;  /* 0x00017d00ff1577ac */ /* 0x000e620008000800 */
[----:B------:R-:W-:Y:S01]  /*6bb0*/  IMAD.IADD R21, R7, 0x1, R14 ;  /* 0x0000000107157824 */ /* 0x000fe200078e020e */
[----:B-----5:R-:W-:Y:S01]  /*6bc0*/  MOV R16, R5 ;  /* 0x0000000500107202 */ /* 0x020fe20000000f00 */
        /* <DEDUP_REMOVED lines=13> */
[----:B------:R-:W2:Y:S01]  /*6ca0*/  LDCU.64 UR8, c[0x0][0xbb0] ;  /* 0x00017600ff0877ac */ /* 0x000ea20008000a00 */
[----:B-1----:R-:W-:Y:S02]  /*6cb0*/  IABS R3, R0 ;  /* 0x0000000000037213 */ /* 0x002fe40000000000 */
[----:B------:R-:W1:Y:S01]  /*6cc0*/  I2F.RP R26, R12 ;  /* 0x0000000c001a7306 */ /* 0x000e620000209400 */
[----:B------:R-:W3:Y:S01]  /*6cd0*/  LDCU.128 UR4, c[0x0][0xbc0] ;  /* 0x00017800ff0477ac */ /* 0x000ee20008000c00 */
[C---:B------:R-:W-:Y:S02]  /*6ce0*/  IADD3 R14, P0, PT, R16.reuse, UR18, RZ ;  /* 0x00000012100e7c10 */ /* 0x040fe4000ff1e0ff */
[----:B------:R-:W-:Y:S01]  /*6cf0*/  IADD3 R18, P2, PT, R15, UR14, RZ ;  /* 0x0000000e0f127c10 */ /* 0x000fe2000ff5e0ff */
[----:B------:R-:W4:Y:S01]  /*6d00*/  LDCU.64 UR10, c[0x0][0xba8] ;  /* 0x00017500ff0a77ac */ /* 0x000f220008000a00 */
[----:B------:R-:W-:-:S02]  /*6d10*/  LEA.HI.X.SX32 R13, R16, UR15, 0x1, P0 ;  /* 0x0000000f100d7c11 */ /* 0x000fc400080f0eff */
[----:B------:R-:W4:Y:S01]  /*6d20*/  I2F.RP R2, R3 ;  /* 0x0000000300027306 */ /* 0x000f220000209400 */
[----:B------:R-:W-:Y:S02]  /*6d30*/  LEA.HI.X.SX32 R17, R15, UR13, 0x1, P2 ;  /* 0x0000000d0f117c11 */ /* 0x000fe400090f0eff */
[----:B--2---:R-:W-:-:S05]  /*6d40*/  IADD3 R16, P0, PT, R14, UR9, RZ ;  /* 0x000000090e107c10 */ /* 0x004fca000ff1e0ff */
[----:B-1----:R-:W1:Y:S01]  /*6d50*/  MUFU.RCP R26, R26 ;  /* 0x0000001a001a7308 */ /* 0x002e620000001000 */
[----:B---3--:R-:W-:Y:S01]  /*6d60*/  IADD3 R20, P1, PT, R18, UR7, RZ ;  /* 0x0000000712147c10 */ /* 0x008fe2000ff3e0ff */
[----:B------:R-:W-:Y:S02]  /*6d70*/  IMAD.X R15, RZ, RZ, R13, P0 ;  /* 0x000000ffff0f7224 */ /* 0x000fe400000e060d */
[----:B----4-:R-:W-:-:S04]  /*6d80*/  IMAD.WIDE.U32 R36, R16, UR10, RZ ;  /* 0x0000000a10247c25 */ /* 0x010fc8000f8e00ff */
[----:B------:R-:W2:Y:S01]  /*6d90*/  MUFU.RCP R2, R2 ;  /* 0x0000000200027308 */ /* 0x000ea20000001000 */
[----:B------:R-:W-:Y:S02]  /*6da0*/  IMAD.X R19, RZ, RZ, R17, P1 ;  /* 0x000000ffff137224 */ /* 0x000fe400008e0611 */
[----:B------:R-:W-:-:S04]  /*6db0*/  IMAD.WIDE.U32 R30, R15, UR10, RZ ;  /* 0x0000000a0f1e7c25 */ /* 0x000fc8000f8e00ff */
[----:B------:R-:W-:-:S04]  /*6dc0*/  IMAD.WIDE.U32 R28, R19, UR4, RZ ;  /* 0x00000004131c7c25 */ /* 0x000fc8000f8e00ff */
[----:B------:R-:W-:-:S04]  /*6dd0*/  IMAD.WIDE.U32 R30, P1, R16, UR11, R30 ;  /* 0x0000000b101e7c25 */ /* 0x000fc8000f82001e */
[----:B-1----:R-:W-:Y:S02]  /*6de0*/  VIADD R26, R26, 0xffffffe ;  /* 0x0ffffffe1a1a7836 */ /* 0x002fe40000000000 */
[C---:B------:R-:W-:Y:S02]  /*6df0*/  IMAD.WIDE.U32 R28, P0, R20.reuse, UR5, R28 ;  /* 0x00000005141c7c25 */ /* 0x040fe4000f80001c */
[----:B------:R-:W1:Y:S02]  /*6e00*/  F2I.FTZ.U32.TRUNC.NTZ R27, R26 ;  /* 0x0000001a001b7305 */ /* 0x000e64000021f000 */
[----:B------:R-:W-:-:S04]  /*6e10*/  IMAD.WIDE.U32 R38, R20, UR4, RZ ;  /* 0x0000000414267c25 */ /* 0x000fc8000f8e00ff */
[----:B------:R-:W-:Y:S01]  /*6e20*/  IMAD.X R35, RZ, RZ, RZ, P1 ;  /* 0x000000ffff237224 */ /* 0x000fe200008e06ff */
[----:B------:R-:W-:Y:S01]  /*6e30*/  IADD3 RZ, P1, PT, R37, R30, RZ ;  /* 0x0000001e25ff7210 */ /* 0x000fe20007f3e0ff */
[----:B--2---:R-:W-:Y:S01]  /*6e40*/  VIADD R2, R2, 0xffffffe ;  /* 0x0ffffffe02027836 */ /* 0x004fe20000000000 */
[----:B------:R-:W-:Y:S01]  /*6e50*/  IADD3 RZ, P2, PT, R39, R28, RZ ;  /* 0x0000001c27ff7210 */ /* 0x000fe20007f5e0ff */
[----:B------:R-:W-:Y:S02]  /*6e60*/  IMAD.MOV.U32 R34, RZ, RZ, R31 ;  /* 0x000000ffff227224 */ /* 0x000fe400078e001f */
[----:B------:R-:W-:Y:S01]  /*6e70*/  IMAD.X R33, RZ, RZ, RZ, P0 ;  /* 0x000000ffff217224 */ /* 0x000fe200000e06ff */
[----:B------:R-:W-:Y:S01]  /*6e80*/  ISETP.NE.U32.AND P0, PT, RZ, UR10, PT ;  /* 0x0000000aff007c0c */ /* 0x000fe2000bf05070 */
[----:B------:R-:W-:Y:S02]  /*6e90*/  IMAD.MOV.U32 R32, RZ, RZ, R29 ;  /* 0x000000ffff207224 */ /* 0x000fe400078e001d */
[----:B------:R-:W2:Y:S01]  /*6ea0*/  F2I.FTZ.U32.TRUNC.NTZ R29, R2 ;  /* 0x00000002001d7305 */ /* 0x000ea2000021f000 */
[----:B------:R-:W-:Y:S01]  /*6eb0*/  IMAD.WIDE.U32.X R34, R15, UR11, R34, P1 ;  /* 0x0000000b0f227c25 */ /* 0x000fe200088e0422 */
[----:B------:R-:W-:-:S02]  /*6ec0*/  ISETP.NE.U32.AND P1, PT, RZ, UR4, PT ;  /* 0x00000004ff007c0c */ /* 0x000fc4000bf25070 */
[----:B------:R-:W-:Y:S01]  /*6ed0*/  ISETP.NE.AND.EX P0, PT, RZ, UR11, PT, P0 ;  /* 0x0000000bff007c0c */ /* 0x000fe2000bf05300 */
[----:B------:R-:W-:Y:S01]  /*6ee0*/  IMAD.WIDE.U32.X R32, R19, UR5, R32, P2 ;  /* 0x0000000513207c25 */ /* 0x000fe200090e0420 */
[----:B------:R-:W-:Y:S02]  /*6ef0*/  ISETP.NE.AND.EX P1, PT, RZ, UR5, PT, P1 ;  /* 0x00000005ff007c0c */ /* 0x000fe4000bf25310 */
[----:B------:R-:W-:Y:S01]  /*6f00*/  SEL R14, R14, R34, !P0 ;  /* 0x000000220e0e7207 */ /* 0x000fe20004000000 */
[----:B-1----:R-:W-:Y:S01]  /*6f10*/  IMAD.MOV R16, RZ, RZ, -R27 ;  /* 0x000000ffff107224 */ /* 0x002fe200078e0a1b */
[----:B------:R-:W-:Y:S01]  /*6f20*/  SEL R13, R13, R35, !P0 ;  /* 0x000000230d0d7207 */ /* 0x000fe20004000000 */
[----:B------:R-:W-:Y:S01]  /*6f30*/  IMAD.MOV.U32 R26, RZ, RZ, RZ ;  /* 0x000000ffff1a7224 */ /* 0x000fe200078e00ff */
[----:B------:R-:W-:Y:S01]  /*6f40*/  SEL R18, R18, R32, !P1 ;  /* 0x0000002012127207 */ /* 0x000fe20004800000 */
[----:B------:R-:W-:Y:S01]  /*6f50*/  IMAD R15, R16, R12, RZ ;  /* 0x0000000c100f7224 */ /* 0x000fe200078e02ff */
[----:B------:R-:W-:Y:S01]  /*6f60*/  SEL R17, R17, R33, !P1 ;  /* 0x0000002111117207 */ /* 0x000fe20004800000 */
[----:B--2---:R-:W-:Y:S01]  /*6f70*/  IMAD.MOV R20, RZ, RZ, -R29 ;  /* 0x000000ffff147224 */ /* 0x004fe200078e0a1d */
[----:B------:R-:W-:Y:S01]  /*6f80*/  SHF.R.U64 R13, R14, UR8, R13 ;  /* 0x000000080e0d7c19 */ /* 0x000fe2000800120d */
[----:B------:R-:W-:Y:S01]  /*6f90*/  IMAD.HI.U32 R15, R27, R15, R26 ;  /* 0x0000000f1b0f7227 */ /* 0x000fe200078e001a */
[----:B------:R-:W-:-:S02]  /*6fa0*/  SHF.R.U64 R17, R18, UR6, R17 ;  /* 0x0000000612117c19 */ /* 0x000fc40008001211 */
[----:B------:R-:W-:Y:S01]  /*6fb0*/  IADD3 R19, PT, PT, R4, -0x1, R13 ;  /* 0xffffffff04137810 */ /* 0x000fe20007ffe00d */
[----:B------:R-:W-:Y:S01]  /*6fc0*/  IMAD.MOV.U32 R28, RZ, RZ, RZ ;  /* 0x000000ffff1c7224 */ /* 0x000fe200078e00ff */
[----:B------:R-:W-:Y:S01]  /*6fd0*/  IADD3 R18, PT, PT, R0, -0x1, R17 ;  /* 0xffffffff00127810 */ /* 0x000fe20007ffe011 */
[----:B------:R-:W-:Y:S01]  /*6fe0*/  IMAD R17, R20, R3, RZ ;  /* 0x0000000314117224 */ /* 0x000fe200078e02ff */
[----:B------:R-:W-:Y:S02]  /*6ff0*/  IABS R14, R4 ;  /* 0x00000004000e7213 */ /* 0x000fe40000000000 */
[----:B------:R-:W-:Y:S01]  /*7000*/  IABS R16, R19 ;  /* 0x0000001300107213 */ /* 0x000fe20000000000 */
[----:B------:R-:W-:Y:S01]  /*7010*/  IMAD.HI.U32 R17, R29, R17, R28 ;  /* 0x000000111d117227 */ /* 0x000fe200078e001c */
[----:B------:R-:W-:Y:S02]  /*7020*/  IABS R2, R0 ;  /* 0x0000000000027213 */ /* 0x000fe40000000000 */
[----:B------:R-:W-:Y:S01]  /*7030*/  IABS R13, R18 ;  /* 0x00000012000d7213 */ /* 0x000fe20000000000 */
[----:B------:R-:W-:Y:S01]  /*7040*/  IMAD.MOV R14, RZ, RZ, -R14 ;  /* 0x000000ffff0e7224 */ /* 0x000fe200078e0a0e */
        /* <DEDUP_REMOVED lines=29> */
.L_x_75:
[----:B------:R-:W-:Y:S05]  /*7220*/  BSYNC.RECONVERGENT B0 ;  /* 0x0000000000007941 */ /* 0x000fea0003800200 */
.L_x_74:
[----:B-1----:R-:W1:Y:S01]  /*7230*/  SHFL.UP PT, R3, R18, 0x1, RZ ;  /* 0x0420000012037989 */ /* 0x002e6200000e00ff */
[C---:B------:R-:W-:Y:S02]  /*7240*/  ISETP.NE.AND P5, PT, R7.reuse, RZ, PT ;  /* 0x000000ff0700720c */ /* 0x040fe40003fa5270 */
[C---:B------:R-:W-:Y:S01]  /*7250*/  ISETP.GE.U32.AND P4, PT, R7.reuse, 0x2, PT ;  /* 0x000000020700780c */ /* 0x040fe20003f86070 */
[----:B------:R-:W2:Y:S01]  /*7260*/  SHFL.UP PT, R2, R17, 0x1, RZ ;  /* 0x0420000011027989 */ /* 0x000ea200000e00ff */
[C---:B------:R-:W-:Y:S02]  /*7270*/  ISETP.GE.U32.AND P1, PT, R7.reuse, 0x4, PT ;  /* 0x000000040700780c */ /* 0x040fe40003f26070 */
[C---:B------:R-:W-:Y:S02]  /*7280*/  ISETP.GE.U32.AND P2, PT, R7.reuse, 0x8, PT ;  /* 0x000000080700780c */ /* 0x040fe40003f46070 */
[----:B------:R-:W-:Y:S02]  /*7290*/  ISETP.GE.U32.AND P3, PT, R7, 0x10, PT ;  /* 0x000000100700780c */ /* 0x000fe40003f66070 */
[----:B-1----:R-:W-:-:S02]  /*72a0*/  SEL R3, R3, RZ, P5 ;  /* 0x000000ff03037207 */ /* 0x002fc40002800000 */
[----:B--2---:R-:W-:Y:S02]  /*72b0*/  SEL R2, R2, RZ, P5 ;  /* 0x000000ff02027207 */ /* 0x004fe40002800000 */
[----:B------:R-:W-:-:S05]  /*72c0*/  IADD3 R3, P0, PT, R3, R18, RZ ;  /* 0x0000001203037210 */ /* 0x000fca0007f1e0ff */
[----:B------:R-:W-:Y:S01]  /*72d0*/  IMAD.X R2, R2, 0x1, R17, P0 ;  /* 0x0000000102027824 */ /* 0x000fe200000e0611 */
[----:B------:R-:W1:Y:S04]  /*72e0*/  SHFL.UP PT, R14, R3, 0x2, RZ ;  /* 0x04400000030e7989 */ /* 0x000e6800000e00ff */
        /* <DEDUP_REMOVED lines=8> */
[----:B------:R-:W-:Y:S01]  /*7370*/  IADD3 R19, P0, PT, R19, R14, RZ ;  /* 0x0000000e13137210 */ /* 0x000fe20007f1e0ff */
[----:B------:R-:W-:Y:S01]  /*7380*/  IMAD.U32 R14, RZ, RZ, UR17 ;  /* 0x00000011ff0e7e24 */ /* 0x000fe2000f8e00ff */
        /* <DEDUP_REMOVED lines=27> */
.L_x_79:
[C---:B------:R-:W-:Y:S01]  /*7540*/  VIADD R14, R21.reuse, 0x40 ;  /* 0x00000040150e7836 */ /* 0x040fe20000000000 */
[----:B-----5:R-:W-:Y:S01]  /*7550*/  MOV R15, R5 ;  /* 0x00000005000f7202 */ /* 0x020fe20000000f00 */
[----:B------:R-:W-:-:S03]  /*7560*/  VIADD R21, R21, 0x20 ;  /* 0x0000002015157836 */ /* 0x000fc60000000000 */
[----:B------:R-:W-:Y:S01]  /*7570*/  ISETP.GE.AND P0, PT, R14, UR21, PT ;  /* 0x000000150e007c0c */ /* 0x000fe2000bf06270 */
[----:B------:R-:W-:-:S12]  /*7580*/  IMAD.MOV.U32 R14, RZ, RZ, R6 ;  /* 0x000000ffff0e7224 */ /* 0x000fd800078e0006 */
        /* <DEDUP_REMOVED lines=17> */
[----:B------:R-:W-:Y:S01]  /*76a0*/  IADD3 R19, P0, PT, R17, UR7, RZ ;  /* 0x0000000711137c10 */ /* 0x000fe2000ff1e0ff */
[----:B------:R-:W-:-:S04]  /*76b0*/  IMAD.WIDE.U32 R34, R15, UR10, RZ ;  /* 0x0000000a0f227c25 */ /* 0x000fc8000f8e00ff */
[----:B------:R-:W-:-:S04]  /*76c0*/  IMAD.WIDE.U32 R32, R14, UR10, RZ ;  /* 0x0000000a0e207c25 */ /* 0x000fc8000f8e00ff */
[----:B------:R-:W-:Y:S02]  /*76d0*/  IMAD.X R18, RZ, RZ, R16, P0 ;  /* 0x000000ffff127224 */ /* 0x000fe400000e0610 */
[----:B------:R-:W-:-:S04]  /*76e0*/  IMAD.WIDE.U32 R32, P0, R15, UR11, R32 ;  /* 0x0000000b0f207c25 */ /* 0x000fc8000f800020 */
[----:B------:R-:W-:-:S04]  /*76f0*/  IMAD.WIDE.U32 R28, R18, UR4, RZ ;  /* 0x00000004121c7c25 */ /* 0x000fc8000f8e00ff */
[----:B------:R-:W-:Y:S02]  /*7700*/  IMAD.X R31, RZ, RZ, RZ, P0 ;  /* 0x000000ffff1f7224 */ /* 0x000fe400000e06ff */
[----:B------:R-:W-:-:S04]  /*7710*/  IMAD.WIDE.U32 R28, P0, R19, UR5, R28 ;  /* 0x00000005131c7c25 */ /* 0x000fc8000f80001c */
[----:B-1----:R-:W-:Y:S01]  /*7720*/  IMAD.X R27, RZ, RZ, RZ, P0 ;  /* 0x000000ffff1b7224 */ /* 0x002fe200000e06ff */
[----:B------:R-:W-:Y:S01]  /*7730*/  IADD3 RZ, P0, PT, R35, R32, RZ ;  /* 0x0000002023ff7210 */ /* 0x000fe20007f1e0ff */
[----:B------:R-:W-:Y:S02]  /*7740*/  IMAD.MOV.U32 R30, RZ, RZ, R33 ;  /* 0x000000ffff1e7224 */ /* 0x000fe400078e0021 */
[----:B------:R-:W-:Y:S02]  /*7750*/  IMAD.MOV.U32 R26, RZ, RZ, R29 ;  /* 0x000000ffff1a7224 */ /* 0x000fe400078e001d */
[----:B------:R-:W-:-:S04]  /*7760*/  IMAD.WIDE.U32.X R14, R14, UR11, R30, P0 ;  /* 0x0000000b0e0e7c25 */ /* 0x000fc800080e041e */
[----:B------:R-:W-:-:S05]  /*7770*/  IMAD.WIDE.U32 R30, R19, UR4, RZ ;  /* 0x00000004131e7c25 */ /* 0x000fca000f8e00ff */
[----:B------:R-:W-:-:S05]  /*7780*/  IADD3 RZ, P0, PT, R31, R28, RZ ;  /* 0x0000001c1fff7210 */ /* 0x000fca0007f1e0ff */
        /* <DEDUP_REMOVED lines=19> */
[----:B-1----:R-:W-:-:S06]  /*78c0*/  VIADD R26, R26, 0xffffffe ;  /* 0x0ffffffe1a1a7836 */ /* 0x002fcc0000000000 */
[----:B------:R-:W1:Y:S02]  /*78d0*/  F2I.FTZ.U32.TRUNC.NTZ R27, R26 ;  /* 0x0000001a001b7305 */ /* 0x000e64000021f000 */
[----:B-1----:R-:W-:Y:S02]  /*78e0*/  IMAD.MOV R15, RZ, RZ, -R27 ;  /* 0x000000ffff0f7224 */ /* 0x002fe400078e0a1b */
[----:B------:R-:W-:Y:S02]  /*78f0*/  IMAD.MOV.U32 R26, RZ, RZ, RZ ;  /* 0x000000ffff1a7224 */ /* 0x000fe400078e00ff */
[----:B------:R-:W-:-:S04]  /*7900*/  IMAD R15, R15, R16, RZ ;  /* 0x000000100f0f7224 */ /* 0x000fc800078e02ff */
[----:B------:R-:W-:-:S06]  /*7910*/  IMAD.HI.U32 R15, R27, R15, R26 ;  /* 0x0000000f1b0f7227 */ /* 0x000fcc00078e001a */
[----:B------:R-:W-:-:S04]  /*7920*/  IMAD.HI.U32 R15, R15, R13, RZ ;  /* 0x0000000d0f0f7227 */ /* 0x000fc800078e00ff */
[----:B------:R-:W-:Y:S01]  /*7930*/  IMAD R19, R15, R12, R13 ;  /* 0x0000000c0f137224 */ /* 0x000fe200078e020d */
[----:B------:R-:W-:Y:S02]  /*7940*/  IABS R15, R0 ;  /* 0x00000000000f7213 */ /* 0x000fe40000000000 */
[----:B------:R-:W-:Y:S02]  /*7950*/  IABS R13, R17 ;  /* 0x00000011000d7213 */ /* 0x000fe40000000000 */
[----:B------:R-:W1:Y:S01]  /*7960*/  I2F.RP R20, R15 ;  /* 0x0000000f00147306 */ /* 0x000e620000209400 */
[----:B------:R-:W-:-:S13]  /*7970*/  ISETP.GT.U32.AND P0, PT, R16, R19, PT ;  /* 0x000000131000720c */ /* 0x000fda0003f04070 */
[----:B------:R-:W-:Y:S01]  /*7980*/  @!P0 IMAD.IADD R19, R19, 0x1, -R16 ;  /* 0x0000000113138824 */ /* 0x000fe200078e0a10 */
[----:B-1----:R-:W1:Y:S02]  /*7990*/  MUFU.RCP R26, R20 ;  /* 0x00000014001a7308 */ /* 0x002e640000001000 */
[----:B-1----:R-:W-:-:S06]  /*79a0*/  VIADD R26, R26, 0xffffffe ;  /* 0x0ffffffe1a1a7836 */ /* 0x002fcc0000000000 */
        /* <DEDUP_REMOVED lines=29> */
.L_x_78:
[----:B------:R-:W-:Y:S05]  /*7b80*/  BSYNC.RECONVERGENT B0 ;  /* 0x0000000000007941 */ /* 0x000fea0003800200 */
.L_x_77:
[----:B------:R-:W2:Y:S01]  /*7b90*/  SHFL.UP PT, R15, R18, 0x1, RZ ;  /* 0x04200000120f7989 */ /* 0x000ea200000e00ff */
[----:B------:R-:W-:Y:S02]  /*7ba0*/  R2UR UR41, R2 ;  /* 0x00000000022972ca */ /* 0x000fe400000e0000 */
[----:B------:R-:W-:Y:S01]  /*7bb0*/  R2UR UR40, R3 ;  /* 0x00000000032872ca */ /* 0x000fe200000e0000 */
[----:B------:R-:W3:Y:S01]  /*7bc0*/  SHFL.UP PT, R14, R17, 0x1, RZ ;  /* 0x04200000110e7989 */ /* 0x000ee200000e00ff */
[----:B--2---:R-:W-:Y:S02]  /*7bd0*/  SEL R15, R15, RZ, P5 ;  /* 0x000000ff0f0f7207 */ /* 0x004fe40002800000 */
[----:B---3--:R-:W-:Y:S02]  /*7be0*/  SEL R14, R14, RZ, P5 ;  /* 0x000000ff0e0e7207 */ /* 0x008fe40002800000 */
[----:B------:R-:W-:-:S05]  /*7bf0*/  IADD3 R15, P0, PT, R15, R18, RZ ;  /* 0x000000120f0f7210 */ /* 0x000fca0007f1e0ff */
[----:B------:R-:W-:Y:S01]  /*7c00*/  IMAD.X R14, R14, 0x1, R17, P0 ;  /* 0x000000010e0e7824 */ /* 0x000fe200000e0611 */
[----:B------:R-:W2:Y:S04]  /*7c10*/  SHFL.UP PT, R16, R15, 0x2, RZ ;  /* 0x044000000f107989 */ /* 0x000ea800000e00ff */
        /* <DEDUP_REMOVED lines=16> */
[----:B-1----:R-:W-:Y:S02]  /*7d20*/  IMAD.X R26, R15, 0x1, R20, P0 ;  /* 0x000000010f1a7824 */ /* 0x002fe400000e0614 */
[----:B------:R-:W1:Y:S01]  /*7d30*/  SHFL.UP PT, R15, R14, 0x10, RZ ;  /* 0x060000000e0f7989 */ /* 0x000e6200000e00ff */
[----:B------:R-:W-:-:S03]  /*7d40*/  IMAD.U32 R20, RZ, RZ, UR17 ;  /* 0x00000011ff147e24 */ /* 0x000fc6000f8e00ff */
[----:B------:R-:W2:Y:S01]  /*7d50*/  SHFL.UP PT, R19, R26, 0x10, RZ ;  /* 0x060000001a137989 */ /* 0x000ea200000e00ff */
[----:B-1----:R-:W-:Y:S02]  /*7d60*/  SEL R15, R15, RZ, P3 ;  /* 0x000000ff0f0f7207 */ /* 0x002fe40001800000 */
[----:B--2---:R-:W-:Y:S02]  /*7d70*/  SEL R19, R19, RZ, P3 ;  /* 0x000000ff13137207 */ /* 0x004fe40001800000 */
[----:B------:R-:W-:-:S05]  /*7d80*/  IADD3 R15, P0, PT, R15, R14, RZ ;  /* 0x0000000e0f0f7210 */ /* 0x000fca0007f1e0ff */
[----:B------:R-:W-:Y:S01]  /*7d90*/  IMAD.X R16, R19, 0x1, R26, P0 ;  /* 0x0000000113107824 */ /* 0x000fe200000e061a */
[----:B------:R-:W-:-:S04]  /*7da0*/  IADD3 R2, P0, PT, R15, UR41, RZ ;  /* 0x000000290f027c10 */ /* 0x000fc8000ff1e0ff */
[----:B------:R-:W-:Y:S02]  /*7db0*/  IADD3.X R3, PT, PT, R16, UR40, RZ, P0, !PT ;  /* 0x0000002810037c10 */ /* 0x000fe400087fe4ff */
[----:B------:R-:W-:-:S04]  /*7dc0*/  ISETP.LE.U32.AND P0, PT, R2, UR24, PT ;  /* 0x0000001802007c0c */ /* 0x000fc8000bf03070 */
[----:B------:R-:W-:-:S13]  /*7dd0*/  ISETP.GE.U32.AND.EX P0, PT, R20, R3, PT, P0 ;  /* 0x000000031400720c */ /* 0x000fda0003f06100 */
[----:B------:R-:W-:-:S04]  /*7de0*/  VOTE.ANY R19, PT, !P0 ;  /* 0x0000000000137806 */ /* 0x000fc800040e0100 */
[----:B------:R-:W-:-:S13]  /*7df0*/  ISETP.NE.AND P0, PT, R19, RZ, PT ;  /* 0x000000ff1300720c */ /* 0x000fda0003f05270 */
[----:B------:R-:W-:Y:S05]  /*7e00*/  @!P0 BRA `(.L_x_79) ;  /* 0xfffffff400cc8947 */ /* 0x000fea000383ffff */
.L_x_76:
        /* <DEDUP_REMOVED lines=19> */
.L_x_73:
[----:B------:R-:W2:Y:S01]  /*7f40*/  LDCU UR4, c[0x0][0xbe8] ;  /* 0x00017d00ff0477ac */ /* 0x000ea20008000800 */
[----:B-1----:R-:W-:Y:S01]  /*7f50*/  IMAD.MOV.U32 R3, RZ, RZ, -0x1 ;  /* 0xffffffffff037424 */ /* 0x002fe200078e00ff */
[----:B------:R-:W-:Y:S02]  /*7f60*/  MOV R16, 0xffffffff ;  /* 0xffffffff00107802 */ /* 0x000fe40000000f00 */
        /* <DEDUP_REMOVED lines=39> */
.L_x_80:
[----:B------:R-:W-:Y:S01]  /*81e0*/  IMAD.U32 R17, RZ, RZ, UR5 ;  /* 0x00000005ff117e24 */ /* 0x000fe2000f8e00ff */
[----:B------:R-:W-:Y:S02]  /*81f0*/  MOV R15, UR4 ;  /* 0x00000004000f7c02 */ /* 0x000fe40008000f00 */
[----:B------:R-:W-:Y:S02]  /*8200*/  MOV R2, 0x8220 ;  /* 0x0000822000027802 */ /* 0x000fe40000000f00 */
[----:B----45:R-:W-:Y:S05]  /*8210*/  CALL.REL.NOINC `(.L_x_65) ;  /* 0x000000c800387944 */ /* 0x030fea0003c00000 */
[----:B------:R-:W-:Y:S02]  /*8220*/  IADD3 R3, PT, PT, -R15, RZ, RZ ;  /* 0x000000ff0f037210 */ /* 0x000fe40007ffe1ff */
[----:B------:R-:W-:-:S03]  /*8230*/  MOV R2, R15 ;  /* 0x0000000f00027202 */ /* 0x000fc60000000f00 */
[----:B------:R-:W-:-:S07]  /*8240*/  IMAD R20, R20, R3, UR5 ;  /* 0x0000000514147e24 */ /* 0x000fce000f8e0203 */
.L_x_81:
[----:B------:R-:W1:Y:S01]  /*8250*/  LDC R17, c[0x0][0xbdc] ;  /* 0x0002f700ff117b82 */ /* 0x000e620000000800 */
[----:B------:R-:W-:Y:S01]  /*8260*/  ULOP3.LUT UR8, UR8, UR12, URZ, 0xc0, !UPT ;  /* 0x0000000c08087292 */ /* 0x000fe2000f8ec0ff */
[----:B------:R-:W-:Y:S01]  /*8270*/  PLOP3.LUT P1, PT, PT, PT, PT, 0x8, 0x80 ;  /* 0x000000000080781c */ /* 0x000fe20003f2e170 */
[----:B------:R-:W-:Y:S01]  /*8280*/  ULOP3.LUT UR11, UR19, UR11, URZ, 0xc0, !UPT ;  /* 0x0000000b130b7292 */ /* 0x000fe2000f8ec0ff */
[----:B------:R-:W-:Y:S02]  /*8290*/  IMAD.MOV.U32 R23, RZ, RZ, 0x1 ;  /* 0x00000001ff177424 */ /* 0x000fe400078e00ff */
[----:B------:R-:W-:Y:S02]  /*82a0*/  P2R R24, PR, RZ, 0x2 ;  /* 0x00000002ff187803 */ /* 0x000fe40000000000 */
[----:B------:R-:W2:Y:S08]  /*82b0*/  LDC R3, c[0x0][0xb80] ;  /* 0x0002e000ff037b82 */ /* 0x000eb00000000800 */
[----:B------:R-:W3:Y:S08]  /*82c0*/  LDC R15, c[0x0][0xb90] ;  /* 0x0002e400ff0f7b82 */ /* 0x000ef00000000800 */
[----:B------:R-:W4:Y:S01]  /*82d0*/  LDC R16, c[0x0][0xbe0] ;  /* 0x0002f800ff107b82 */ /* 0x000f220000000800 */
[----:B-1----:R-:W-:-:S05]  /*82e0*/  SHF.L.U32 R2, R2, R17, RZ ;  /* 0x0000001102027219 */ /* 0x002fca00000006ff */
[----:B------:R-:W-:Y:S02]  /*82f0*/  VIADD R2, R2, UR8 ;  /* 0x0000000802027c36 */ /* 0x000fe40008000000 */
[----:B--2---:R-:W-:Y:S02]  /*8300*/  IMAD R3, R20, R3, UR11 ;  /* 0x0000000b14037e24 */ /* 0x004fe4000f8e0203 */
[----:B---3--:R-:W-:Y:S01]  /*8310*/  IMAD R2, R2, R15, UR32 ;  /* 0x0000002002027e24 */ /* 0x008fe2000f8e020f */
[----:B----4-:R-:W-:Y:S01]  /*8320*/  ISETP.NE.AND P0, PT, R16, 0x1, PT ;  /* 0x000000011000780c */ /* 0x010fe20003f05270 */
[----:B------:R-:W-:-:S03]  /*8330*/  IMAD.MOV.U32 R16, RZ, RZ, R14 ;  /* 0x000000ffff107224 */ /* 0x000fc600078e000e */
[----:B------:R-:W-:Y:S02]  /*8340*/  SEL R22, R2, R3, !P0 ;  /* 0x0000000302167207 */ /* 0x000fe40004000000 */
[----:B------:R-:W-:Y:S02]  /*8350*/  SEL R3, R3, R2, !P0 ;  /* 0x0000000203037207 */ /* 0x000fe40004000000 */
.L_x_72:
[----:B------:R-:W-:-:S09]  /*8360*/  UISETP.NE.AND UP0, UPT, UR37, 0x1, UPT ;  /* 0x000000012500788c */ /* 0x000fd2000bf05270 */
[----:B------:R-:W-:Y:S05]  /*8370*/  BRA.U !UP0, `(.L_x_82) ;  /* 0x0000000108047547 */ /* 0x000fea000b800000 */
[----:B------:R-:W-:Y:S05]  /*8380*/  BPT.TRAP 0x1 ;  /* 0x000000040000795c */ /* 0x000fea0000300000 */
.L_x_82:
[----:B------:R-:W1:Y:S01]  /*8390*/  S2UR UR4, SR_CgaCtaId ;  /* 0x00000000000479c3 */ /* 0x000e620000008800 */
[----:B------:R-:W-:Y:S01]  /*83a0*/  UMOV UR5, 0x400 ;  /* 0x0000040000057882 */ /* 0x000fe20000000000 */
[----:B------:R-:W-:Y:S02]  /*83b0*/  SHF.L.U32 R2, R8, 0x1f, RZ ;  /* 0x0000001f08027819 */ /* 0x000fe400000006ff */
[----:B------:R-:W-:Y:S02]  /*83c0*/  ISETP.NE.AND P1, PT, R9, R16, PT ;  /* 0x000000100900720c */ /* 0x000fe40003f25270 */
[----:B------:R-:W-:-:S04]  /*83d0*/  ISETP.NE.AND P2, PT, R24, RZ, PT ;  /* 0x000000ff1800720c */ /* 0x000fc80003f45270 */
[----:B------:R-:W-:Y:S01]  /*83e0*/  ISETP.NE.AND P2, PT, R9, R16, !P2 ;  /* 0x000000100900720c */ /* 0x000fe20005745270 */
[----:B------:R-:W-:-:S06]  /*83f0*/  VIADD R9, R11, 0x1 ;  /* 0x000000010b097836 */ /* 0x000fcc0000000000 */
[----:B------:R-:W-:Y:S01]  /*8400*/  @!P1 IMAD.MOV R9, RZ, RZ, R11 ;  /* 0x000000ffff099224 */ /* 0x000fe200078e020b */
[----:B-1----:R-:W-:-:S04]  /*8410*/  ULEA UR4, UR4, UR5, 0x18 ;  /* 0x0000000504047291 */ /* 0x002fc8000f8ec0ff */
[----:B------:R-:W-:-:S09]  /*8420*/  ULEA UR4, UR20, UR4, 0x3 ;  /* 0x0000000414047291 */ /* 0x000fd2000f8e18ff */
[----:B------:R-:W1:Y:S02]  /*8430*/  SYNCS.PHASECHK.TRANS64.TRYWAIT P0, [UR4+0xd0], R2 ;  /* 0x0000d002ff0075a7 */ /* 0x000e640008001104 */
[----:B-1----:R-:W-:Y:S05]  /*8440*/  @!P0 BRA `(.L_x_83) ;  /* 0x000000b400e48947 */ /* 0x002fea0003800000 */
.L_x_248:
[----:B------:R-:W-:Y:S02]  /*8450*/  ELECT P0, URZ, PT ;  /* 0x0000000000ff782f */ /* 0x000fe40003800000 */
[----:B------:R-:W-:Y:S01]  /*8460*/  ISETP.NE.AND P1, PT, R24, RZ, PT ;  /* 0x000000ff1800720c */ /* 0x000fe20003f25270 */
[----:B------:R-:W-:Y:S03]  /*8470*/  BSSY.RECONVERGENT B0, `(.L_x_84) ;  /* 0x0000015000007945 */ /* 0x000fe60003800200 */
[----:B------:R-:W-:-:S04]  /*8480*/  SEL R9, R9, RZ, !P1 ;  /* 0x000000ff09097207 */ /* 0x000fc80004800000 */
[----:B-1----:R-:W-:-:S03]  /*8490*/  PRMT R11, R9, 0x7610, R11 ;  /* 0x00007610090b7816 */ /* 0x002fc6000000000b */
[----:B------:R-:W-:Y:S05]  /*84a0*/  @!P0 BRA `(.L_x_85) ;  /* 0x0000000000448947 */ /* 0x000fea0003800000 */
[----:B------:R-:W-:Y:S01]  /*84b0*/  UIMAD UR5, UR20, 0x14, UR36 ;  /* 0x00000014140578a4 */ /* 0x000fe2000f8e0224 */
[----:B------:R-:W-:-:S04]  /*84c0*/  SEL R2, RZ, 0x1, !P2 ;  /* 0x00000001ff027807 */ /* 0x000fc80005000000 */
[----:B------:R-:W-:-:S04]  /*84d0*/  PRMT R2, R2, 0x5410, R11 ;  /* 0x0000541002027816 */ /* 0x000fc8000000000b */
        /* <DEDUP_REMOVED lines=13> */
.L_x_86:
[----:B--2---:R-:W-:Y:S01]  /*85b0*/  SYNCS.ARRIVE.TRANS64.A1T0 RZ, [UR4+0x90], RZ ;  /* 0x000090ffffff79a7 */ /* 0x004fe20008100004 */
.L_x_85:
[----:B------:R-:W-:Y:S05]  /*85c0*/  BSYNC.RECONVERGENT B0 ;  /* 0x0000000000007941 */ /* 0x000fea0003800200 */
.L_x_84:
[----:B------:R-:W-:Y:S01]  /*85d0*/  UIADD3 UR20, UPT, UPT, UR20, 0x1, URZ ;  /* 0x0000000114147890 */ /* 0x000fe2000fffe0ff */
[----:B------:R-:W-:Y:S02]  /*85e0*/  VIADD R10, R10, 0x1 ;  /* 0x000000010a0a7836 */ /* 0x000fe40000000000 */
[----:B------:R-:W-:Y:S01]  /*85f0*/  IMAD.MOV.U32 R9, RZ, RZ, R16 ;  /* 0x000000ffff097224 */ /* 0x000fe200078e0010 */
[----:B------:R-:W-:Y:S02]  /*8600*/  UISETP.NE.AND UP0, UPT, UR20, 0x8, UPT ;  /* 0x000000081400788c */ /* 0x000fe4000bf05270 */
[----:B------:R-:W-:Y:S02]  /*8610*/  ISETP.NE.AND P0, PT, R10, 0x4, PT ;  /* 0x000000040a00780c */ /* 0x000fe40003f05270 */
[----:B------:R-:W-:Y:S02]  /*8620*/  USEL UR4, URZ, 0x1, UP0 ;  /* 0x00000001ff047887 */ /* 0x000fe40008000000 */
[----:B------:R-:W-:-:S04]  /*8630*/  USEL UR20, UR20, URZ, UP0 ;  /* 0x000000ff14147287 */ /* 0x000fc80008000000 */
[----:B------:R-:W-:-:S05]  /*8640*/  LOP3.LUT R8, R8, UR4, RZ, 0x3c, !PT ;  /* 0x0000000408087c12 */ /* 0x000fca000f8e3cff */
[----:B------:R-:W-:Y:S05]  /*8650*/  @!P0 EXIT ;  /* 0x000000000000894d */ /* 0x000fea0003800000 */
[----:B------:R-:W-:Y:S05]  /*8660*/  BRA `(.L_x_87) ;  /* 0xffffffe000fc7947 */ /* 0x000fea000383ffff */
.L_x_54:
[----:B------:R-:W-:-:S09]  /*8670*/  UISETP.NE.AND UP0, UPT, UR37, 0x3, UPT ;  /* 0x000000032500788c */ /* 0x000fd2000bf05270 */
[----:B------:R-:W-:Y:S05]  /*8680*/  BRA.U UP0, `(.L_x_88) ;  /* 0x0000001100c47547 */ /* 0x000fea000b800000 */
[----:B------:R-:W-:-:S08]  /*8690*/  NOP ;  /* 0x0000000000007918 */ /* 0x000fd00000000000 */
[----:B-1--45:R-:W1:-:S00]  /*86a0*/  USETMAXREG.DEALLOC.CTAPOOL 0x88 ;  /* 0x00000088000079c8 */ /* 0x032e4000080e0500 */
[----:B-1----:R-:W1:Y:S01]  /*86b0*/  LDC.64 R20, c[0x0][0x390] ;  /* 0x0000e400ff147b82 */ /* 0x002e620000000a00 */
[----:B------:R-:W-:Y:S02]  /*86c0*/  HFMA2 R18, -RZ, RZ, 0, 0 ;  /* 0x00000000ff127431 */ /* 0x000fe400000001ff */
[----:B------:R-:W-:Y:S01]  /*86d0*/  IMAD.MOV.U32 R19, RZ, RZ, 0x1 ;  /* 0x00000001ff137424 */ /* 0x000fe200078e00ff */
[----:B------:R-:W-:Y:S01]  /*86e0*/  PRMT R4, RZ, 0x7610, R4 ;  /* 0x00007610ff047816 */ /* 0x000fe20000000004 */
[----:B------:R-:W2:Y:S03]  /*86f0*/  LDCU UR26, c[0x0][0x880] ;  /* 0x00011000ff1a77ac */ /* 0x000ea60008000800 */
[----:B------:R-:W3:Y:S01]  /*8700*/  LDC.64 R10, c[0x0][0xb08] ;  /* 0x0002c200ff0a7b82 */ /* 0x000ee20000000a00 */
[----:B------:R-:W4:Y:S01]  /*8710*/  LDCU.64 UR6, c[0x0][0x888] ;  /* 0x00011100ff0677ac */ /* 0x000f220008000a00 */
[----:B------:R-:W-:Y:S01]  /*8720*/  UPLOP3.LUT UP0, UPT, UPT, UPT, UPT, 0x40, 0x4 ;  /* 0x000000000004789c */ /* 0x000fe20003f0e870 */
[----:B------:R-:W-:-:S05]  /*8730*/  UMOV UR5, URZ ;  /* 0x000000ff00057c82 */ /* 0x000fca0008000000 */
[----:B------:R-:W1:Y:S08]  /*8740*/  LDC.64 R8, c[0x0][0xb10] ;  /* 0x0002c400ff087b82 */ /* 0x000e700000000a00 */
[----:B--2---:R-:W1:Y:S02]  /*8750*/  LDC.64 R2, c[0x0][0x890] ;  /* 0x00022400ff027b82 */ /* 0x004e640000000a00 */
.L_x_122:
[----:B------:R-:W-:Y:S04]  /*8760*/  LOP3.LUT R0, R4, 0xffff, RZ, 0xc0, !PT ;  /* 0x0000ffff04007812 */ /* 0x000fe800078ec0ff */
[----:B------:R-:W-:Y:S04]  /*8770*/  SHF.R.U32.HI R0, RZ, 0x1, R0 ;  /* 0x00000001ff007819 */ /* 0x000fe80000011600 */
[----:B------:R-:W-:Y:S05]  /*8780*/  LOP3.LUT R0, R0, 0xffff, RZ, 0xc0, !PT ;  /* 0x0000ffff00007812 */ /* 0x000fea00078ec0ff */
[----:B------:R-:W-:Y:S05]  /*8790*/  IMAD R0, R0, 0x4925, RZ ;  /* 0x0000492500007824 */ /* 0x000fea00078e02ff */
[----:B------:R-:W-:Y:S04]  /*87a0*/  SHF.R.U32.HI R0, RZ, 0x11, R0 ;  /* 0x00000011ff007819 */ /* 0x000fe80000011600 */
[----:B------:R-:W-:Y:S05]  /*87b0*/  PRMT R0, R0, 0x9910, RZ ;  /* 0x0000991000007816 */ /* 0x000fea00000000ff */
[----:B------:R-:W-:Y:S04]  /*87c0*/  IMAD R0, R0, 0xe, RZ ;  /* 0x0000000e00007824 */ /* 0x000fe800078e02ff */
[----:B------:R-:W-:Y:S05]  /*87d0*/  IMAD.MOV R0, RZ, RZ, -R0 ;  /* 0x000000ffff007224 */ /* 0x000fea00078e0a00 */
[----:B------:R-:W-:Y:S05]  /*87e0*/  PRMT R5, R0, 0x7710, RZ ;  /* 0x0000771000057816 */ /* 0x000fea00000000ff */
[----:B------:R-:W-:Y:S05]  /*87f0*/  IMAD.IADD R5, R5, 0x1, R4 ;  /* 0x0000000105057824 */ /* 0x000fea00078e0204 */
[----:B------:R-:W-:Y:S11]  /*8800*/  R2UR UR4, R5 ;  /* 0x00000000050472ca */ /* 0x000ff600000e0000 */
[----:B------:R-:W-:Y:S02]  /*8810*/  @!UPT UIADD3 URZ, UPT, UPT, URZ, URZ, URZ ;  /* 0x000000fffffff290 */ /* 0x000fe4000fffe0ff */
[----:B------:R-:W-:Y:S06]  /*8820*/  ULOP3.LUT UR4, UR4, 0xffff, URZ, 0xc0, !UPT ;  /* 0x0000ffff04047892 */ /* 0x000fec000f8ec0ff */
[----:B------:R-:W-:Y:S02]  /*8830*/  IMAD.U32 R4, RZ, RZ, UR4 ;  /* 0x00000004ff047e24 */ /* 0x000fe4000f8e00ff */
[----:B------:R-:W-:Y:S03]  /*8840*/  IMAD.U32 R0, RZ, RZ, UR4 ;  /* 0x00000004ff007e24 */ /* 0x000fe6000f8e00ff */
[----:B------:R-:W-:Y:S04]  /*8850*/  LEA R4, P0, R4, UR22, 0x7 ;  /* 0x0000001604047c11 */ /* 0x000fe8000f8038ff */
[----:B------:R-:W-:Y:S02]  /*8860*/  LEA.HI.X R5, R0, UR23, RZ, 0x7, P0 ;  /* 0x0000001700057c11 */ /* 0x000fe400080f3cff */
[----:B------:R-:W-:Y:S02]  /*8870*/  R2UR UR28, R4 ;  /* 0x00000000041c72ca */ /* 0x000fe400000e0000 */
[----:B------:R-:W-:Y:S01]  /*8880*/  R2UR UR29, R5 ;  /* 0x00000000051d72ca */ /* 0x000fe200000e0000 */
[----:B------:R-:W-:Y:S03]  /*8890*/  @!UPT UIADD3 URZ, UPT, UPT, URZ, URZ, URZ ;  /* 0x000000fffffff290 */ /* 0x000fe6000fffe0ff */
[----:B------:R-:W-:Y:S11]  /*88a0*/  BRA.U UP0, `(.L_x_89) ;  /* 0x0000000500107547 */ /* 0x000ff6000b800000 */
[----:B------:R-:W2:Y:S01]  /*88b0*/  S2R R0, SR_LANEID ;  /* 0x0000000000007919 */ /* 0x000ea20000000000 */
[----:B------:R-:W-:Y:S02]  /*88c0*/  MOV R4, 0x400 ;  /* 0x0000040000047802 */ /* 0x000fe40000000f00 */
[----:B------:R-:W-:Y:S01]  /*88d0*/  ELECT P0, URZ, PT ;  /* 0x0000000000ff782f */ /* 0x000fe20003800000 */
[----:B------:R-:W-:Y:S01]  /*88e0*/  BSSY.RECONVERGENT B0, `(.L_x_90) ;  /* 0x0000037000007945 */ /* 0x000fe20003800200 */
[----:B------:R-:W5:Y:S02]  /*88f0*/  S2R R15, SR_CgaCtaId ;  /* 0x00000000000f7919 */ /* 0x000f640000008800 */
[----:B-----5:R-:W-:Y:S01]  /*8900*/  LEA R15, R15, R4, 0x18 ;  /* 0x000000040f0f7211 */ /* 0x020fe200078ec0ff */
[----:B--2---:R-:W-:Y:S05]  /*8910*/  IMAD.SHL.U32 R0, R0, 0x4, RZ ;  /* 0x0000000400007824 */ /* 0x004fea00078e00ff */
[----:B------:R-:W-:Y:S03]  /*8920*/  IADD3 R17, PT, PT, R0, 0x380, R15 ;  /* 0x0000038000117810 */ /* 0x000fe60007ffe00f */
[----:B------:R-:W-:Y:S05]  /*8930*/  @!P0 BRA `(.L_x_91) ;  /* 0x0000000000c48947 */ /* 0x000fea0003800000 */
[----:B-1----:R-:W-:Y:S01]  /*8940*/  ISETP.NE.U32.AND P0, PT, R8, RZ, PT ;  /* 0x000000ff0800720c */ /* 0x002fe20003f05070 */
[----:B------:R-:W-:Y:S01]  /*8950*/  IMAD.WIDE R12, R16, 0xc, R20 ;  /* 0x0000000c100c7825 */ /* 0x000fe200078e0214 */
[----:B---3--:R-:W-:Y:S01]  /*8960*/  ISETP.NE.U32.AND P1, PT, R10, RZ, PT ;  /* 0x000000ff0a00720c */ /* 0x008fe20003f25070 */
[----:B------:R-:W1:Y:S01]  /*8970*/  S2UR UR4, SR_CgaCtaId ;  /* 0x00000000000479c3 */ /* 0x000e620000008800 */
[----:B------:R-:W-:Y:S01]  /*8980*/  ISETP.NE.AND.EX P0, PT, R9, RZ, PT, P0 ;  /* 0x000000ff0900720c */ /* 0x000fe20003f05300 */
[----:B------:R-:W-:Y:S01]  /*8990*/  UMOV UR8, 0x400 ;  /* 0x0000040000087882 */ /* 0x000fe20000000000 */
[----:B------:R-:W2:Y:S01]  /*89a0*/  LDG.E R26, desc[UR50][R12.64] ;  /* 0x000000320c1a7981 */ /* 0x000ea2000c1e1900 */
[----:B------:R-:W-:Y:S10]  /*89b0*/  ISETP.NE.AND.EX P1, PT, R11, RZ, PT, P1 ;  /* 0x000000ff0b00720c */ /* 0x000ff40003f25310 */
[----:B------:R-:W3:Y:S08]  /*89c0*/  @P0 LDC.64 R4, c[0x0][0xb10] ;  /* 0x0002c400ff040b82 */ /* 0x000ef00000000a00 */
[----:B------:R-:W5:Y:S01]  /*89d0*/  @P1 LDC.64 R6, c[0x0][0xb08] ;  /* 0x0002c200ff061b82 */ /* 0x000f620000000a00 */
[----:B--2---:R-:W-:Y:S01]  /*89e0*/  SHF.R.S32.HI R27, RZ, 0x1f, R26 ;  /* 0x0000001fff1b7819 */ /* 0x004fe2000001141a */
[C---:B---3--:R-:W-:Y:S01]  /*89f0*/  @P0 IMAD.WIDE R4, R16.reuse, 0x8, R4 ;  /* 0x0000000810040825 */ /* 0x048fe200078e0204 */
[----:B-1----:R-:W-:Y:S03]  /*8a00*/  ULEA UR4, UR4, UR8, 0x18 ;  /* 0x0000000804047291 */ /* 0x002fe6000f8ec0ff */
[----:B-----5:R-:W-:Y:S01]  /*8a10*/  @P1 IMAD.WIDE R6, R16, 0x8, R6 ;  /* 0x0000000810061825 */ /* 0x020fe200078e0206 */
[----:B------:R-:W2:Y:S01]  /*8a20*/  @P0 LDG.E.64 R28, desc[UR50][R4.64] ;  /* 0x00000032041c0981 */ /* 0x000ea2000c1e1b00 */
[----:B------:R-:W-:Y:S03]  /*8a30*/  UIADD3 UR8, UPT, UPT, UR4, 0x380, URZ ;  /* 0x0000038004087890 */ /* 0x000fe6000fffe0ff */
[----:B------:R1:W3:Y:S04]  /*8a40*/  @P1 LDG.E.64 R24, desc[UR50][R6.64] ;  /* 0x0000003206181981 */ /* 0x0002e8000c1e1b00 */
[----:B------:R-:W-:Y:S04]  /*8a50*/  STS [UR4+0x3b0], RZ ;  /* 0x0003b0ffff007988 */ /* 0x000fe80008000804 */
[----:B------:R5:W4:Y:S04]  /*8a60*/  LDG.E R5, desc[UR50][R12.64+0x4] ;  /* 0x000004320c057981 */ /* 0x000b28000c1e1900 */
[----:B-1----:R-:W1:Y:S01]  /*8a70*/  LDS R7, [UR4+0x39c] ;  /* 0x00039c04ff077984 */ /* 0x002e620008000800 */
[----:B------:R-:W-:Y:S05]  /*8a80*/  IMAD.U32 R6, RZ, RZ, UR8 ;  /* 0x00000008ff067e24 */ /* 0x000fea000f8e00ff */
[----:B-----5:R-:W-:Y:S05]  /*8a90*/  SHF.R.U64 R12, R6, 0x4, RZ ;  /* 0x00000004060c7819 */ /* 0x020fea00000012ff */
[----:B------:R-:W-:Y:S04]  /*8aa0*/  STS [UR4+0x390], R12 ;  /* 0x0003900cff007988 */ /* 0x000fe80008000804 */
[----:B------:R-:W-:Y:S01]  /*8ab0*/  STS [UR4+0x394], R12 ;  /* 0x0003940cff007988 */ /* 0x000fe20008000804 */
[----:B------:R-:W-:Y:S02]  /*8ac0*/  @!P0 IMAD.MOV.U32 R28, RZ, RZ, R26 ;  /* 0x000000ffff1c8224 */ /* 0x000fe400078e001a */
[----:B------:R-:W-:Y:S01]  /*8ad0*/  @!P0 IMAD.MOV.U32 R29, RZ, RZ, R27 ;  /* 0x000000ffff1d8224 */ /* 0x000fe200078e001b */
[----:B---3--:R-:W-:Y:S04]  /*8ae0*/  @P1 STS.64 [UR4+0x380], R24 ;  /* 0x00038018ff001988 */ /* 0x008fe80008000a04 */
[----:B--2---:R-:W-:Y:S04]  /*8af0*/  SHF.L.U64.HI R14, R28, 0x1, R29 ;  /* 0x000000011c0e7819 */ /* 0x004fe8000001021d */
[----:B------:R-:W-:Y:S04]  /*8b00*/  LOP3.LUT R14, R14, 0x1fffffff, RZ, 0xc0, !PT ;  /* 0x1fffffff0e0e7812 */ /* 0x000fe800078ec0ff */
[----:B------:R-:W-:Y:S04]  /*8b10*/  SHF.R.U32.HI R4, RZ, 0x4, R14 ;  /* 0x00000004ff047819 */ /* 0x000fe8000001160e */
[----:B-1----:R-:W-:Y:S02]  /*8b20*/  LOP3.LUT R23, R7, 0xf, R4, 0xb8, !PT ;  /* 0x0000000f07177812 */ /* 0x002fe400078eb804 */
[----:B------:R-:W-:Y:S03]  /*8b30*/  CS2R R6, SRZ ;  /* 0x0000000000067805 */ /* 0x000fe6000001ff00 */
[----:B------:R1:W-:Y:S01]  /*8b40*/  STS [UR4+0x39c], R23 ;  /* 0x00039c17ff007988 */ /* 0x0003e20008000804 */
[----:B----4-:R-:W-:Y:S03]  /*8b50*/  VIADD R5, R5, 0xffffffff ;  /* 0xffffffff05057836 */ /* 0x010fe60000000000 */
[----:B------:R-:W2:Y:S01]  /*8b60*/  LDS R4, [UR4+0x39c] ;  /* 0x00039c04ff047984 */ /* 0x000ea20008000800 */
[----:B-1----:R-:W-:Y:S05]  /*8b70*/  IMAD.SHL.U32 R23, R28, 0x2, RZ ;  /* 0x000000021c177824 */ /* 0x002fea00078e00ff */
[----:B------:R-:W-:Y:S04]  /*8b80*/  LOP3.LUT R23, R23, 0xfffffffe, RZ, 0xc0, !PT ;  /* 0xfffffffe17177812 */ /* 0x000fe800078ec0ff */
[----:B------:R-:W-:Y:S05]  /*8b90*/  SHF.R.U64 R14, R23, 0x4, R14 ;  /* 0x00000004170e7819 */ /* 0x000fea000000120e */
[----:B------:R-:W-:Y:S01]  /*8ba0*/  STS [UR4+0x38c], R14 ;  /* 0x00038c0eff007988 */ /* 0x000fe20008000804 */
[----:B--2---:R-:W-:Y:S05]  /*8bb0*/  LOP3.LUT R30, R4, 0xf0, RZ, 0xb8, !PT ;  /* 0x000000f0041e7812 */ /* 0x004fea00078eb8ff */
[----:B------:R-:W-:Y:S04]  /*8bc0*/  STS [UR4+0x39c], R30 ;  /* 0x00039c1eff007988 */ /* 0x000fe80008000804 */
[----:B------:R-:W1:Y:S02]  /*8bd0*/  LDS R4, [UR4+0x39c] ;  /* 0x00039c04ff047984 */ /* 0x000e640008000800 */
[----:B-1----:R-:W-:Y:S01]  /*8be0*/  LOP3.LUT R13, R4, 0xf00, RZ, 0xb8, !PT ;  /* 0x00000f00040d7812 */ /* 0x002fe200078eb8ff */
[----:B------:R-:W-:Y:S04]  /*8bf0*/  VIADD R4, R26, 0xffffffff ;  /* 0xffffffff1a047836 */ /* 0x000fe80000000000 */
[----:B------:R-:W-:Y:S04]  /*8c00*/  STS.64 [UR4+0x398], R12 ;  /* 0x0003980cff007988 */ /* 0x000fe80008000a04 */
[----:B------:R-:W1:Y:S04]  /*8c10*/  LDS R22, [UR4+0x39c] ;  /* 0x00039c04ff167984 */ /* 0x000e680008000800 */
[----:B------:R2:W-:Y:S01]  /*8c20*/  STS.128 [UR4+0x3a0], R4 ;  /* 0x0003a004ff007988 */ /* 0x0005e20008000c04 */
[----:B-1----:R-:W-:Y:S05]  /*8c30*/  LOP3.LUT R22, R22, 0xf000, RZ, 0xb8, !PT ;  /* 0x0000f00016167812 */ /* 0x002fea00078eb8ff */
[----:B------:R2:W-:Y:S02]  /*8c40*/  STS [UR4+0x39c], R22 ;  /* 0x00039c16ff007988 */ /* 0x0005e40008000804 */
.L_x_91:
[----:B----4-:R-:W-:Y:S05]  /*8c50*/  BSYNC.RECONVERGENT B0 ;  /* 0x0000000000007941 */ /* 0x010fea0003800200 */
.L_x_90:
[----:B------:R-:W-:Y:S01]  /*8c60*/  NOP ;  /* 0x0000000000007918 */ /* 0x000fe20000000000 */
[----:B------:R-:W4:Y:S01]  /*8c70*/  LDS R17, [R17] ;  /* 0x0000000011117984 */ /* 0x000f220000000800 */
[----:B--2---:R-:W-:Y:S01]  /*8c80*/  IADD3 R4, P0, PT, R0, UR28, RZ ;  /* 0x0000001c00047c10 */ /* 0x004fe2000ff1e0ff */
[----:B------:R-:W-:Y:S04]  /*8c90*/  IMAD.U32 R0, RZ, RZ, UR20 ;  /* 0x00000014ff007e24 */ /* 0x000fe8000f8e00ff */
[----:B------:R-:W-:Y:S01]  /*8ca0*/  IMAD.X R5, RZ, RZ, UR29, P0 ;  /* 0x0000001dff057e24 */ /* 0x000fe200080e06ff */
[----:B------:R-:W-:Y:S04]  /*8cb0*/  SHF.L.U32 R6, R0, 0x1f, RZ ;  /* 0x0000001f00067819 */ /* 0x000fe800000006ff */
[----:B----4-:R2:W4:Y:S02]  /*8cc0*/  ATOMG.E.EXCH.STRONG.GPU PT, RZ, [R4], R17 ;  /* 0x0000001104ff73a8 */ /* 0x01052400041ee100 */
[----:B----4-:R-:W4:Y:S02]  /*8cd0*/  SYNCS.PHASECHK.TRANS64.TRYWAIT P0, [R15+URZ+0x88], R6 ;  /* 0x000088060f0075a7 */ /* 0x010f2400080011ff */
[----:B--2-4-:R-:W-:Y:S05]  /*8ce0*/  @!P0 BRA `(.L_x_92) ;  /* 0x000000ac00d48947 */ /* 0x014fea0003800000 */
.L_x_89:
[----:B-1----:R-:W-:Y:S04]  /*8cf0*/  ISETP.NE.U32.AND P0, PT, R2, RZ, PT ;  /* 0x000000ff0200720c */ /* 0x002fe80003f05070 */
[----:B------:R-:W-:Y:S11]  /*8d00*/  ISETP.NE.AND.EX P0, PT, R3, RZ, PT, P0 ;  /* 0x000000ff0300720c */ /* 0x000ff60003f05300 */
[----:B------:R-:W-:Y:S02]  /*8d10*/  @!UPT UIADD3 URZ, UPT, UPT, URZ, URZ, URZ ;  /* 0x000000fffffff290 */ /* 0x000fe4000fffe0ff */
[----:B------:R-:W1:Y:S02]  /*8d20*/  @P0 LDC.64 R4, c[0x0][0x890] ;  /* 0x00022400ff040b82 */ /* 0x000e640000000a00 */
[----:B-1----:R-:W-:Y:S01]  /*8d30*/  @P0 IMAD.WIDE R4, R16, 0x8, R4 ;  /* 0x0000000810040825 */ /* 0x002fe200078e0204 */
[----:B------:R-:W-:Y:S06]  /*8d40*/  BRA.U UP0, `(.L_x_93) ;  /* 0x0000000100107547 */ /* 0x000fec000b800000 */
[----:B------:R-:W-:Y:S04]  /*8d50*/  DEPBAR {5,4,3,2,1,0} ;  /* 0x0000003f0000791a */ /* 0x000fe80000000000 */
[----:B------:R-:W1:Y:S02]  /*8d60*/  CCTL.E.C.LDCU.IV.DEEP [UR28] ;  /* 0x000000001c007540 */ /* 0x000e640009c08000 */
[----:B-1----:R1:W-:Y:S01]  /*8d70*/  UTMACCTL.IV [UR28] ;  /* 0x000000001c0079b9 */ /* 0x0023e20008000000 */
[----:B------:R-:W-:Y:S01]  /*8d80*/  NOP ;  /* 0x0000000000007918 */ /* 0x000fe20000000000 */
.L_x_93:
[----:B------:R-:W5:Y:S01]  /*8d90*/  @P0 LDG.E.64 R4, desc[UR50][R4.64] ;  /* 0x0000003204040981 */ /* 0x000f62000c1e1b00 */
[----:B------:R-:W-:Y:S02]  /*8da0*/  USHF.L.U32 UR18, UR18, 0x7, URZ ;  /* 0x0000000712127899 */ /* 0x000fe400080006ff */
[----:B------:R-:W-:Y:S01]  /*8db0*/  USHF.L.U32 UR19, UR19, 0x8, URZ ;  /* 0x0000000813137899 */ /* 0x000fe200080006ff */
[----:B-----5:R-:W5:Y:S02]  /*8dc0*/  @P0 LD.E R0, desc[UR50][R4.64] ;  /* 0x0000003204000980 */ /* 0x020f64000c101900 */
[----:B-----5:R-:W-:Y:S01]  /*8dd0*/  @P0 FSETP.NEU.AND P1, PT, R0, RZ, PT ;  /* 0x000000ff0000020b */ /* 0x020fe20003f2d000 */
[----:B------:R-:W-:Y:S01]  /*8de0*/  @!UPT UIADD3 URZ, UPT, UPT, URZ, URZ, URZ ;  /* 0x000000fffffff290 */ /* 0x000fe2000fffe0ff */
[----:B------:R-:W-:Y:S11]  /*8df0*/  @P0 BRA `(.L_x_94) ;  /* 0x00000000002c0947 */ /* 0x000ff60003800000 */
[----:B----4-:R-:W-:Y:S02]  /*8e00*/  ISETP.NE.U32.AND P0, PT, RZ, UR6, PT ;  /* 0x00000006ff007c0c */ /* 0x010fe4000bf05070 */
[----:B------:R-:W-:Y:S02]  /*8e10*/  FSETP.NEU.AND P1, PT, RZ, UR26, PT ;  /* 0x0000001aff007c0b */ /* 0x000fe4000bf2d000 */
[----:B------:R-:W-:Y:S11]  /*8e20*/  ISETP.NE.AND.EX P0, PT, RZ, UR7, PT, P0 ;  /* 0x00000007ff007c0c */ /* 0x000ff6000bf05300 */
[----:B------:R-:W-:Y:S02]  /*8e30*/  @!UPT UIADD3 URZ, UPT, UPT, URZ, URZ, URZ ;  /* 0x000000fffffff290 */ /* 0x000fe4000fffe0ff */
[----:B------:R-:W4:Y:S08]  /*8e40*/  @P0 LDC R5, c[0x0][0x898] ;  /* 0x00022600ff050b82 */ /* 0x000f300000000800 */
[----:B--2---:R-:W2:Y:S01]  /*8e50*/  @P0 LDC.64 R6, c[0x0][0x888] ;  /* 0x00022200ff060b82 */ /* 0x004ea20000000a00 */
[----:B----4-:R-:W-:Y:S04]  /*8e60*/  @P0 IMAD R5, R16, R5, RZ ;  /* 0x0000000510050224 */ /* 0x010fe800078e02ff */
[----:B--2---:R-:W-:Y:S06]  /*8e70*/  @P0 IMAD.WIDE R6, R5, 0x4, R6 ;  /* 0x0000000405060825 */ /* 0x004fec00078e0206 */
[----:B------:R-:W2:Y:S02]  /*8e80*/  @P0 LDG.E R6, desc[UR50][R6.64] ;  /* 0x0000003206060981 */ /* 0x000ea4000c1e1900 */
[----:B--2---:R-:W-:Y:S11]  /*8e90*/  @P0 FSETP.NEU.AND P1, PT, R6, RZ, PT ;  /* 0x000000ff0600020b */ /* 0x004ff60003f2d000 */
[----:B------:R-:W-:Y:S02]  /*8ea0*/  @!UPT UIADD3 URZ, UPT, UPT, URZ, URZ, URZ ;  /* 0x000000fffffff290 */ /* 0x000fe4000fffe0ff */
.L_x_94:
[----:B------:R-:W-:Y:S01]  /*8eb0*/  UISETP.NE.AND UP1, UPT, UR21, 0x4, UPT ;  /* 0x000000041500788c */ /* 0x000fe2000bf25270 */
[----:B------:R-:W-:Y:S04]  /*8ec0*/  ELECT P0, URZ, PT ;  /* 0x0000000000ff782f */ /* 0x000fe80003800000 */
[----:B------:R-:W-:Y:S04]  /*8ed0*/  PLOP3.LUT P1, PT, P1, P0, PT, 0x80, 0x8 ;  /* 0x000000000008781c */ /* 0x000fe80000f21070 */
[----:B------:R-:W-:Y:S09]  /*8ee0*/  BRA.U UP1, `(.L_x_95) ;  /* 0x0000000101047547 */ /* 0x000ff2000b800000 */
[----:B-1--4-:R-:W-:Y:S05]  /*8ef0*/  BPT.TRAP 0x1 ;  /* 0x000000040000795c */ /* 0x012fea0000300000 */
.L_x_95:
[----:B------:R-:W5:Y:S01]  /*8f00*/  S2UR UR25, SR_CgaCtaId ;  /* 0x00000000001979c3 */ /* 0x000f620000008800 */
[----:B------:R-:W-:Y:S01]  /*8f10*/  UMOV UR24, 0x400 ;  /* 0x0000040000187882 */ /* 0x000fe20000000000 */
[----:B------:R-:W-:Y:S01]  /*8f20*/  SHF.L.U32 R5, R19, 0x1f, RZ ;  /* 0x0000001f13057819 */ /* 0x000fe200000006ff */
[----:B-----5:R-:W-:Y:S09]  /*8f30*/  ULEA UR24, UR25, UR24, 0x18 ;  /* 0x0000001819187291 */ /* 0x020ff2000f8ec0ff */
[----:B------:R-:W5:Y:S02]  /*8f40*/  SYNCS.PHASECHK.TRANS64.TRYWAIT P0, [UR24+0x60], R5 ;  /* 0x00006005ff0075a7 */ /* 0x000f640008001118 */
[----:B-----5:R-:W-:Y:S05]  /*8f50*/  @!P0 BRA `(.L_x_96) ;  /* 0x000000ac004c8947 */ /* 0x020fea0003800000 */
.L_x_250:
[----:B------:R-:W-:Y:S04]  /*8f60*/  BSSY.RECONVERGENT B0, `(.L_x_97) ;  /* 0x0000010000007945 */ /* 0x000fe80003800200 */
[----:B------:R-:W-:Y:S05]  /*8f70*/  @!P1 BRA `(.L_x_98) ;  /* 0x0000000000389947 */ /* 0x000fea0003800000 */
[----:B------:R-:W-:Y:S02]  /*8f80*/  UIADD3 UR17, UPT, UPT, UR24, 0x40, URZ ;  /* 0x0000004018117890 */ /* 0x000fe4000fffe0ff */
[----:B------:R-:W-:Y:S01]  /*8f90*/  UIADD3 UR16, UPT, UPT, UR24, 0x1000, URZ ;  /* 0x0000100018107890 */ /* 0x000fe2000fffe0ff */
[----:B------:R-:W-:Y:S01]  /*8fa0*/  UMOV UR12, 0x0 ;  /* 0x00000000000c7882 */ /* 0x000fe20000000000 */
[----:B------:R-:W-:Y:S01]  /*8fb0*/  UMOV UR13, 0x10000000 ;  /* 0x10000000000d7882 */ /* 0x000fe20000000000 */
[----:B------:R-:W-:Y:S02]  /*8fc0*/  UIADD3 UR10, UPT, UPT, UR18, 0x40, URZ ;  /* 0x00000040120a7890 */ /* 0x000fe4000fffe0ff */
[----:B------:R-:W-:Y:S01]  /*8fd0*/  UIADD3 UR8, UPT, UPT, UR24, 0x3000, URZ ;  /* 0x0000300018087890 */ /* 0x000fe2000fffe0ff */
[----:B------:R-:W-:Y:S03]  /*8fe0*/  UMOV UR11, UR19 ;  /* 0x00000013000b7c82 */ /* 0x000fe60008000000 */
[----:B------:R1:W-:Y:S01]  /*8ff0*/  UTMALDG.2D [UR16], [UR28], desc[UR12] ;  /* 0x00000c101c0075b4 */ /* 0x0003e20008009000 */
[----:B------:R-:W-:Y:S04]  /*9000*/  UMOV UR9, UR17 ;  /* 0x0000001100097c82 */ /* 0x000fe80008000000 */
[----:B------:R1:W-:Y:S02]  /*9010*/  UTMALDG.2D [UR8], [UR28], desc[UR12] ;  /* 0x00000c081c0075b4 */ /* 0x0003e40008009000 */
[----:B-1----:R-:W-:Y:S05]  /*9020*/  BRA.U UP1, `(.L_x_99) ;  /* 0x0000000101047547 */ /* 0x002fea000b800000 */
[----:B----4-:R-:W-:Y:S05]  /*9030*/  BPT.TRAP 0x1 ;  /* 0x000000040000795c */ /* 0x010fea0000300000 */
.L_x_99:
[----:B------:R-:W-:Y:S04]  /*9040*/  HFMA2 R0, -RZ, RZ, 0, 2 ;  /* 0x00004000ff007431 */ /* 0x000fe800000001ff */
[----:B------:R1:W-:Y:S03]  /*9050*/  SYNCS.ARRIVE.TRANS64.RED.A0TR RZ, [UR24+0x40], R0 ;  /* 0x00004000ffff79a7 */ /* 0x0003e60008300418 */
.L_x_98:
[----:B-1--4-:R-:W-:Y:S05]  /*9060*/  BSYNC.RECONVERGENT B0 ;  /* 0x0000000000007941 */ /* 0x012fea0003800200 */
.L_x_97:
[----:B------:R-:W-:Y:S05]  /*9070*/  BRA.U UP1, `(.L_x_100) ;  /* 0x0000000101047547 */ /* 0x000fea000b800000 */
[----:B------:R-:W-:Y:S05]  /*9080*/  BPT.TRAP 0x1 ;  /* 0x000000040000795c */ /* 0x000fea0000300000 */
.L_x_100:
[----:B------:R-:W-:Y:S04]  /*9090*/  UIADD3 UR4, UPT, UPT, UR24, 0x40, URZ ;  /* 0x0000004018047890 */ /* 0x000fe8000fffe0ff */
[----:B------:R-:W-:Y:S09]  /*90a0*/  UPRMT UR4, UR25, 0x654, UR4 ;  /* 0x0000065419047896 */ /* 0x000ff20008000004 */
[----:B------:R-:W-:Y:S01]  /*90b0*/  SYNCS.ARRIVE.TRANS64.RED.A1T0 RZ, [UR4], RZ ;  /* 0x000000ffffff79a7 */ /* 0x000fe20008100404 */
[----:B------:R-:W-:Y:S05]  /*90c0*/  BRA.U UP1, `(.L_x_101) ;  /* 0x0000000101047547 */ /* 0x000fea000b800000 */
[----:B------:R-:W-:Y:S05]  /*90d0*/  BPT.TRAP 0x1 ;  /* 0x000000040000795c */ /* 0x000fea0000300000 */
.L_x_101:
[----:B------:R-:W1:Y:S02]  /*90e0*/  SYNCS.PHASECHK.TRANS64.TRYWAIT P0, [UR24+0x68], R5 ;  /* 0x00006805ff0075a7 */ /* 0x000e640008001118 */
[----:B-1----:R-:W-:Y:S05]  /*90f0*/  @!P0 BRA `(.L_x_102) ;  /* 0x000000a800fc8947 */ /* 0x002fea0003800000 */
.L_x_252:
[----:B------:R-:W-:Y:S04]  /*9100*/  BSSY.RECONVERGENT B0, `(.L_x_103) ;  /* 0x0000012000007945 */ /* 0x000fe80003800200 */
[----:B------:R-:W-:Y:S05]  /*9110*/  @!P1 BRA `(.L_x_104) ;  /* 0x0000000000409947 */ /* 0x000fea0003800000 */
[----:B------:R-:W-:Y:S02]  /*9120*/  UIADD3 UR13, UPT, UPT, UR24, 0x48, URZ ;  /* 0x00000048180d7890 */ /* 0x000fe4000fffe0ff */
[----:B------:R-:W-:Y:S02]  /*9130*/  UIADD3 UR15, UPT, UPT, UR19, 0x40, URZ ;  /* 0x00000040130f7890 */ /* 0x000fe4000fffe0ff */
[----:B------:R-:W-:Y:S01]  /*9140*/  UIADD3 UR12, UPT, UPT, UR24, 0x5000, URZ ;  /* 0x00005000180c7890 */ /* 0x000fe2000fffe0ff */
[----:B------:R-:W-:Y:S01]  /*9150*/  UMOV UR16, 0x0 ;  /* 0x0000000000107882 */ /* 0x000fe20000000000 */
[----:B------:R-:W-:Y:S01]  /*9160*/  UMOV UR17, 0x10000000 ;  /* 0x1000000000117882 */ /* 0x000fe20000000000 */
[----:B------:R-:W-:Y:S01]  /*9170*/  UMOV UR14, UR18 ;  /* 0x00000012000e7c82 */ /* 0x000fe20008000000 */
[----:B------:R-:W-:Y:S02]  /*9180*/  UIADD3 UR10, UPT, UPT, UR18, 0x40, URZ ;  /* 0x00000040120a7890 */ /* 0x000fe4000fffe0ff */
[----:B------:R-:W-:Y:S03]  /*9190*/  UIADD3 UR8, UPT, UPT, UR24, 0x7000, URZ ;  /* 0x0000700018087890 */ /* 0x000fe6000fffe0ff */
[----:B------:R4:W-:Y:S01]  /*91a0*/  UTMALDG.2D [UR12], [UR28], desc[UR16] ;  /* 0x0000100c1c0075b4 */ /* 0x0009e20008009000 */
[----:B------:R-:W-:Y:S01]  /*91b0*/  UMOV UR9, UR13 ;  /* 0x0000000d00097c82 */ /* 0x000fe20008000000 */
[----:B------:R-:W-:Y:S04]  /*91c0*/  UMOV UR11, UR15 ;  /* 0x0000000f000b7c82 */ /* 0x000fe80008000000 */
[----:B------:R4:W-:Y:S02]  /*91d0*/  UTMALDG.2D [UR8], [UR28], desc[UR16] ;  /* 0x000010081c0075b4 */ /* 0x0009e40008009000 */
[----:B----4-:R-:W-:Y:S05]  /*91e0*/  BRA.U UP1, `(.L_x_105) ;  /* 0x0000000101047547 */ /* 0x010fea000b800000 */
[----:B------:R-:W-:Y:S05]  /*91f0*/  BPT.TRAP 0x1 ;  /* 0x000000040000795c */ /* 0x000fea0000300000 */
.L_x_105:
[----:B-1----:R-:W-:Y:S04]  /*9200*/  HFMA2 R0, -RZ, RZ, 0, 2 ;  /* 0x00004000ff007431 */ /* 0x002fe800000001ff */
[----:B------:R4:W-:Y:S03]  /*9210*/  SYNCS.ARRIVE.TRANS64.RED.A0TR RZ, [UR24+0x48], R0 ;  /* 0x00004800ffff79a7 */ /* 0x0009e60008300418 */
.L_x_104:
[----:B------:R-:W-:Y:S05]  /*9220*/  BSYNC.RECONVERGENT B0 ;  /* 0x0000000000007941 */ /* 0x000fea0003800200 */
.L_x_103:
[----:B------:R-:W-:Y:S05]  /*9230*/  BRA.U UP1, `(.L_x_106) ;  /* 0x0000000101047547 */ /* 0x000fea000b800000 */
[----:B------:R-:W-:Y:S05]  /*9240*/  BPT.TRAP 0x1 ;  /* 0x000000040000795c */ /* 0x000fea0000300000 */
.L_x_106:
[----:B------:R-:W-:Y:S04]  /*9250*/  UIADD3 UR4, UPT, UPT, UR24, 0x48, URZ ;  /* 0x0000004818047890 */ /* 0x000fe8000fffe0ff */
[----:B------:R-:W-:Y:S09]  /*9260*/  UPRMT UR4, UR25, 0x654, UR4 ;  /* 0x0000065419047896 */ /* 0x000ff20008000004 */
[----:B------:R-:W-:Y:S01]  /*9270*/  SYNCS.ARRIVE.TRANS64.RED.A1T0 RZ, [UR4], RZ ;  /* 0x000000ffffff79a7 */ /* 0x000fe20008100404 */
[----:B------:R-:W-:Y:S05]  /*9280*/  BRA.U UP1, `(.L_x_107) ;  /* 0x0000000101047547 */ /* 0x000fea000b800000 */
[----:B------:R-:W-:Y:S05]  /*9290*/  BPT.TRAP 0x1 ;  /* 0x000000040000795c */ /* 0x000fea0000300000 */
.L_x_107:
[----:B------:R-:W5:Y:S02]  /*92a0*/  SYNCS.PHASECHK.TRANS64.TRYWAIT P0, [UR24+0x70], R5 ;  /* 0x00007005ff0075a7 */ /* 0x000f640008001118 */
[----:B-----5:R-:W-:Y:S05]  /*92b0*/  @!P0 BRA `(.L_x_108) ;  /* 0x000000a800a48947 */ /* 0x020fea0003800000 */
.L_x_254:
        /* <DEDUP_REMOVED lines=14> */
[----:B-1----:R-:W-:Y:S05]  /*93a0*/  BRA.U UP1, `(.L_x_111) ;  /* 0x0000000101047547 */ /* 0x002fea000b800000 */
[----:B------:R-:W-:Y:S05]  /*93b0*/  BPT.TRAP 0x1 ;  /* 0x000000040000795c */ /* 0x000fea0000300000 */
.L_x_111:
[----:B----4-:R-:W-:Y:S04]  /*93c0*/  HFMA2 R0, -RZ, RZ, 0, 2 ;  /* 0x00004000ff007431 */ /* 0x010fe800000001ff */
[----:B------:R1:W-:Y:S03]  /*93d0*/  SYNCS.ARRIVE.TRANS64.RED.A0TR RZ, [UR24+0x50], R0 ;  /* 0x00005000ffff79a7 */ /* 0x0003e60008300418 */
.L_x_110:
[----:B------:R-:W-:Y:S05]  /*93e0*/  BSYNC.RECONVERGENT B0 ;  /* 0x0000000000007941 */ /* 0x000fea0003800200 */
.L_x_109:
[----:B------:R-:W-:Y:S05]  /*93f0*/  BRA.U UP1, `(.L_x_112) ;  /* 0x0000000101047547 */ /* 0x000fea000b800000 */
[----:B------:R-:W-:Y:S05]  /*9400*/  BPT.TRAP 0x1 ;  /* 0x000000040000795c */ /* 0x000fea0000300000 */
.L_x_112:
[----:B------:R-:W-:Y:S04]  /*9410*/  UIADD3 UR4, UPT, UPT, UR24, 0x50, URZ ;  /* 0x0000005018047890 */ /* 0x000fe8000fffe0ff */
[----:B------:R-:W-:Y:S09]  /*9420*/  UPRMT UR4, UR25, 0x654, UR4 ;  /* 0x0000065419047896 */ /* 0x000ff20008000004 */
[----:B------:R-:W-:Y:S01]  /*9430*/  SYNCS.ARRIVE.TRANS64.RED.A1T0 RZ, [UR4], RZ ;  /* 0x000000ffffff79a7 */ /* 0x000fe20008100404 */
[----:B------:R-:W-:Y:S05]  /*9440*/  BRA.U UP1, `(.L_x_113) ;  /* 0x0000000101047547 */ /* 0x000fea000b800000 */
[----:B------:R-:W-:Y:S05]  /*9450*/  BPT.TRAP 0x1 ;  /* 0x000000040000795c */ /* 0x000fea0000300000 */
.L_x_113:
[----:B------:R-:W5:Y:S02]  /*9460*/  SYNCS.PHASECHK.TRANS64.TRYWAIT P0, [UR24+0x78], R5 ;  /* 0x00007805ff0075a7 */ /* 0x000f640008001118 */
[----:B-----5:R-:W-:Y:S05]  /*9470*/  @!P0 BRA `(.L_x_114) ;  /* 0x000000a8004c8947 */ /* 0x020fea0003800000 */
.L_x_256:
        /* <DEDUP_REMOVED lines=16> */
.L_x_117:
[----:B----4-:R-:W-:Y:S04]  /*9580*/  HFMA2 R0, -RZ, RZ, 0, 2 ;  /* 0x00004000ff007431 */ /* 0x010fe800000001ff */
[----:B------:R1:W-:Y:S03]  /*9590*/  SYNCS.ARRIVE.TRANS64.RED.A0TR RZ, [UR24+0x58], R0 ;  /* 0x00005800ffff79a7 */ /* 0x0003e60008300418 */
.L_x_116:
[----:B------:R-:W-:Y:S05]  /*95a0*/  BSYNC.RECONVERGENT B0 ;  /* 0x0000000000007941 */ /* 0x000fea0003800200 */
.L_x_115:
[----:B------:R-:W-:Y:S05]  /*95b0*/  BRA.U UP1, `(.L_x_118) ;  /* 0x0000000101047547 */ /* 0x000fea000b800000 */
[----:B------:R-:W-:Y:S05]  /*95c0*/  BPT.TRAP 0x1 ;  /* 0x000000040000795c */ /* 0x000fea0000300000 */
.L_x_118:
[----:B------:R-:W-:Y:S01]  /*95d0*/  UIADD3 UR4, UPT, UPT, UR24, 0x58, URZ ;  /* 0x0000005818047890 */ /* 0x000fe2000fffe0ff */
[----:B------:R-:W-:Y:S01]  /*95e0*/  LOP3.LUT R19, R19, 0x1, RZ, 0x3c, !PT ;  /* 0x0000000113137812 */ /* 0x000fe200078e3cff */
[----:B------:R-:W-:Y:S02]  /*95f0*/  UISETP.NE.AND UP0, UPT, UR37, 0x8, UPT ;  /* 0x000000082500788c */ /* 0x000fe4000bf05270 */
[----:B------:R-:W-:Y:S09]  /*9600*/  UPRMT UR4, UR25, 0x654, UR4 ;  /* 0x0000065419047896 */ /* 0x000ff20008000004 */
[----:B------:R-:W-:Y:S01]  /*9610*/  SYNCS.ARRIVE.TRANS64.RED.A1T0 RZ, [UR4], RZ ;  /* 0x000000ffffff79a7 */ /* 0x000fe20008100404 */
[----:B------:R-:W-:Y:S05]  /*9620*/  BRA.U UP0, `(.L_x_119) ;  /* 0x0000000100047547 */ /* 0x000fea000b800000 */
[----:B------:R-:W-:Y:S05]  /*9630*/  BPT.TRAP 0x1 ;  /* 0x000000040000795c */ /* 0x000fea0000300000 */
.L_x_119:
[----:B------:R-:W-:Y:S01]  /*9640*/  ULEA UR8, UR5, UR24, 0x3 ;  /* 0x0000001805087291 */ /* 0x000fe2000f8e18ff */
[----:B-1----:R-:W-:Y:S08]  /*9650*/  SHF.L.U32 R5, R18, 0x1f, RZ ;  /* 0x0000001f12057819 */ /* 0x002ff000000006ff */
[----:B------:R-:W1:Y:S02]  /*9660*/  SYNCS.PHASECHK.TRANS64.TRYWAIT P0, [UR8+0x150], R5 ;  /* 0x00015005ff0075a7 */ /* 0x000e640008001108 */
[----:B-1----:R-:W-:Y:S05]  /*9670*/  @!P0 BRA `(.L_x_120) ;  /* 0x000000a400e48947 */ /* 0x002fea0003800000 */
.L_x_258:
[----:B------:R-:W-:Y:S09]  /*9680*/  UIMAD UR4, UR5, 0x14, UR36 ;  /* 0x00000014050478a4 */ /* 0x000ff2000f8e0224 */
[----:B--2---:R-:W2:Y:S04]  /*9690*/  LDS R6, [UR4] ;  /* 0x00000004ff067984 */ /* 0x004ea80008000800 */
[----:B-1----:R-:W1:Y:S04]  /*96a0*/  LDS R5, [UR4+0x4] ;  /* 0x00000404ff057984 */ /* 0x002e680008000800 */
[----:B------:R-:W3:Y:S04]  /*96b0*/  LDS.U16 R4, [UR4+0x12] ;  /* 0x00001204ff047984 */ /* 0x000ee80008000400 */
[----:B------:R-:W3:Y:S04]  /*96c0*/  LDS R16, [UR4+0x8] ;  /* 0x00000804ff107984 */ /* 0x000ee80008000800 */
[----:B----4-:R-:W4:Y:S01]  /*96d0*/  LDS R0, [UR4+0xc] ;  /* 0x00000c04ff007984 */ /* 0x010f220008000800 */
[----:B------:R-:W-:Y:S01]  /*96e0*/  @!PT LDS RZ, [RZ] ;  /* 0x00000000fffff984 */ /* 0x000fe20000000800 */
[----:B------:R-:W-:Y:S01]  /*96f0*/  @!PT LDS RZ, [RZ] ;  /* 0x00000000fffff984 */ /* 0x000fe20000000800 */
[----:B------:R-:W-:Y:S01]  /*9700*/  @!PT LDS RZ, [RZ] ;  /* 0x00000000fffff984 */ /* 0x000fe20000000800 */
[----:B------:R-:W-:Y:S01]  /*9710*/  @!PT LDS RZ, [RZ] ;  /* 0x00000000fffff984 */ /* 0x000fe20000000800 */
[----:B------:R5:W-:Y:S06]  /*9720*/  MEMBAR.ALL.CTA ;  /* 0x0000000000007992 */ /* 0x000bec0000008000 */
[----:B-----5:R-:W3:Y:S01]  /*9730*/  FENCE.VIEW.ASYNC.S ;  /* 0x00000000000073c6 */ /* 0x020ee20000000000 */
[----:B--2---:R-:W-:Y:S02]  /*9740*/  R2UR UR18, R6 ;  /* 0x00000000061272ca */ /* 0x004fe400000e0000 */
[----:B-1----:R-:W-:Y:S01]  /*9750*/  R2UR UR19, R5 ;  /* 0x00000000051372ca */ /* 0x002fe200000e0000 */
[----:B------:R-:W-:Y:S03]  /*9760*/  @!UPT UIADD3 URZ, UPT, UPT, URZ, URZ, URZ ;  /* 0x000000fffffff290 */ /* 0x000fe6000fffe0ff */
[----:B------:R-:W-:Y:S11]  /*9770*/  BRA.U UP0, `(.L_x_121) ;  /* 0x0000000100047547 */ /* 0x000ff6000b800000 */
[----:B------:R-:W-:Y:S05]  /*9780*/  BPT.TRAP 0x1 ;  /* 0x000000040000795c */ /* 0x000fea0000300000 */
.L_x_121:
[----:B------:R-:W-:Y:S01]  /*9790*/  UIADD3 UR8, UPT, UPT, UR8, 0x190, URZ ;  /* 0x0000019008087890 */ /* 0x000fe2000fffe0ff */
[----:B----4-:R-:W-:Y:S03]  /*97a0*/  ISETP.NE.AND P0, PT, R0, RZ, PT ;  /* 0x000000ff0000720c */ /* 0x010fe60003f05270 */
[----:B------:R-:W-:Y:S09]  /*97b0*/  UPRMT UR8, UR25, 0x654, UR8 ;  /* 0x0000065419087896 */ /* 0x000ff20008000008 */
[----:B---3--:R-:W-:Y:S01]  /*97c0*/  SYNCS.ARRIVE.TRANS64.RED.A1T0 RZ, [UR8], RZ ;  /* 0x000000ffffff79a7 */ /* 0x008fe20008100408 */
[----:B------:R-:W-:Y:S04]  /*97d0*/  UIADD3 UR8, UPT, UPT, UR5, 0x1, URZ ;  /* 0x0000000105087890 */ /* 0x000fe8000fffe0ff */
[----:B------:R-:W-:Y:S04]  /*97e0*/  UISETP.NE.AND UP0, UPT, UR8, 0x8, UPT ;  /* 0x000000080800788c */ /* 0x000fe8000bf05270 */
[----:B------:R-:W-:Y:S02]  /*97f0*/  USEL UR4, URZ, 0x1, UP0 ;  /* 0x00000001ff047887 */ /* 0x000fe40008000000 */
[----:B------:R-:W-:Y:S02]  /*9800*/  USEL UR5, UR8, URZ, UP0 ;  /* 0x000000ff08057287 */ /* 0x000fe40008000000 */
[----:B------:R-:W-:Y:S02]  /*9810*/  UPLOP3.LUT UP0, UPT, UPT, UPT, UPT, 0x80, 0x8 ;  /* 0x000000000008789c */ /* 0x000fe40003f0f070 */
[----:B------:R-:W-:Y:S01]  /*9820*/  LOP3.LUT R18, R18, UR4, RZ, 0x3c, !PT ;  /* 0x0000000412127c12 */ /* 0x000fe2000f8e3cff */
[----:B------:R-:W-:Y:S08]  /*9830*/  @P0 BRA `(.L_x_122) ;  /* 0xffffffec00c80947 */ /* 0x000ff0000383ffff */
[----:B------:R-:W-:Y:S05]  /*9840*/  BRA.U UP1, `(.L_x_123) ;  /* 0x0000000101047547 */ /* 0x000fea000b800000 */
[----:B------:R-:W-:Y:S05]  /*9850*/  BPT.TRAP 0x1 ;  /* 0x000000040000795c */ /* 0x000fea0000300000 */
.L_x_123:
[----:B------:R-:W-:-:S04]  /*9860*/  SHF.L.U32 R3, R19, 0x1f, RZ ;  /* 0x0000001f13037819 */ /* 0x000fc800000006ff */
[----:B------:R-:W1:Y:S02]  /*9870*/  SYNCS.PHASECHK.TRANS64.TRYWAIT P0, [UR24+0x60], R3 ;  /* 0x00006003ff0075a7 */ /* 0x000e640008001118 */
[----:B-1----:R-:W-:Y:S05]  /*9880*/  @!P0 BRA `(.L_x_124) ;  /* 0x000000a400788947 */ /* 0x002fea0003800000 */
.L_x_260:
[----:B------:R-:W-:Y:S05]  /*9890*/  BRA.U UP1, `(.L_x_125) ;  /* 0x0000000101047547 */ /* 0x000fea000b800000 */
[----:B------:R-:W-:Y:S05]  /*98a0*/  BPT.TRAP 0x1 ;  /* 0x000000040000795c */ /* 0x000fea0000300000 */
.L_x_125:
[----:B------:R-:W2:Y:S02]  /*98b0*/  SYNCS.PHASECHK.TRANS64.TRYWAIT P0, [UR24+0x68], R3 ;  /* 0x00006803ff0075a7 */ /* 0x000ea40008001118 */
[----:B--2---:R-:W-:Y:S05]  /*98c0*/  @!P0 BRA `(.L_x_126) ;  /* 0x000000a400808947 */ /* 0x004fea0003800000 */
.L_x_262:
[----:B------:R-:W-:Y:S05]  /*98d0*/  BRA.U UP1, `(.L_x_127) ;  /* 0x0000000101047547 */ /* 0x000fea000b800000 */
[----:B------:R-:W-:Y:S05]  /*98e0*/  BPT.TRAP 0x1 ;  /* 0x000000040000795c */ /* 0x000fea0000300000 */
.L_x_127:
[----:B------:R-:W2:Y:S02]  /*98f0*/  SYNCS.PHASECHK.TRANS64.TRYWAIT P0, [UR24+0x70], R3 ;  /* 0x00007003ff0075a7 */ /* 0x000ea40008001118 */
[----:B--2---:R-:W-:Y:S05]  /*9900*/  @!P0 BRA `(.L_x_128) ;  /* 0x000000a400888947 */ /* 0x004fea0003800000 */
.L_x_264:
[----:B------:R-:W-:Y:S05]  /*9910*/  BRA.U UP1, `(.L_x_129) ;  /* 0x0000000101047547 */ /* 0x000fea000b800000 */
[----:B------:R-:W-:Y:S05]  /*9920*/  BPT.TRAP 0x1 ;  /* 0x000000040000795c */ /* 0x000fea0000300000 */
.L_x_129:
[----:B-1----:R-:W-:Y:S02]  /*9930*/  SHF.L.U32 R3, R19, 0x1f, RZ ;  /* 0x0000001f13037819 */ /* 0x002fe400000006ff */
[----:B------:R-:W-:-:S04]  /*9940*/  MOV R0, UR24 ;  /* 0x0000001800007c02 */ /* 0x000fc80008000f00 */
[----:B------:R1:W2:Y:S03]  /*9950*/  SYNCS.PHASECHK.TRANS64.TRYWAIT P0, [R0+URZ+0x78], R3 ;  /* 0x00007803000075a7 */ /* 0x0002a600080011ff */
[----:B--2---:R-:W-:Y:S05]  /*9960*/  @!P0 NANOSLEEP.SYNCS 0x989680 ;  /* 0x009896800000895d */ /* 0x004fea0003900000 */
[----:B------:R-:W2:Y:S02]  /*9970*/  @!P0 SYNCS.PHASECHK.TRANS64 P0, [R0+URZ+0x78], R3 ;  /* 0x00007803000085a7 */ /* 0x000ea400080010ff */
[----:B--2---:R-:W-:Y:S05]  /*9980*/  @P0 EXIT ;  /* 0x000000000000094d */ /* 0x004fea0003800000 */
[----:B------:R-:W-:Y:S05]  /*9990*/  BRA `(.L_x_129) ;  /* 0xfffffffc00e47947 */ /* 0x000fea000383ffff */
.L_x_88:
[----:B------:R-:W-:-:S09]  /*99a0*/  UISETP.NE.AND UP0, UPT, UR21, 0x4, UPT ;  /* 0x000000041500788c */ /* 0x000fd2000bf05270 */
[----:B------:R-:W-:Y:S05]  /*99b0*/  BRA.U UP0, `(.L_x_130) ;  /* 0x0000006d00f07547 */ /* 0x000fea000b800000 */
.L_x_131:
[----:B------:R-:W-:-:S08]  /*99c0*/  NOP ;  /* 0x0000000000007918 */ /* 0x000fd00000000000 */
[----:B------:R-:W2:Y:S02]  /*99d0*/  USETMAXREG.TRY_ALLOC.CTAPOOL UP0, 0xe8 ;  /* 0x000000e8000079c8 */ /* 0x000ea40008000600 */
[----:B--2---:R-:W-:Y:S05]  /*99e0*/  BRA.U !UP0, `(.L_x_131) ;  /* 0xfffffffd08f47547 */ /* 0x004fea000b83ffff */
[----:B------:R-:W2:Y:S08]  /*99f0*/  S2UR UR52, SR_CgaCtaId ;  /* 0x00000000003479c3 */ /* 0x000eb00000008800 */
[----:B------:R-:W-:Y:S01]  /*9a00*/  BAR.SYNC.DEFER_BLOCKING 0x6, 0xa0 ;  /* 0x0182800000007b1d */ /* 0x000fe20000010000 */
[C---:B-----5:R-:W-:Y:S01]  /*9a10*/  IMAD.SHL.U32 R5, R142.reuse, 0x40, RZ ;  /* 0x000000408e057824 */ /* 0x060fe200078e00ff */
[C---:B------:R-:W-:Y:S01]  /*9a20*/  LOP3.LUT P1, RZ, R142.reuse, 0x2, RZ, 0xc0, !PT ;  /* 0x000000028eff7812 */ /* 0x040fe2000782c0ff */
[C---:B------:R-:W-:Y:S01]  /*9a30*/  IMAD.SHL.U32 R2, R142.reuse, 0x20, RZ ;  /* 0x000000208e027824 */ /* 0x040fe200078e00ff */
[----:B------:R-:W-:Y:S01]  /*9a40*/  PLOP3.LUT P2, PT, PT, PT, PT, 0x80, 0x8 ;  /* 0x000000000008781c */ /* 0x000fe20003f4f070 */
[----:B------:R-:W-:Y:S01]  /*9a50*/  IMAD.U32 R4, R142, 0x10000, RZ ;  /* 0x000100008e047824 */ /* 0x000fe200078e00ff */
[----:B------:R-:W-:Y:S01]  /*9a60*/  UMOV UR43, 0x400 ;  /* 0x00000400002b7882 */ /* 0x000fe20000000000 */
[----:B------:R-:W-:Y:S01]  /*9a70*/  LOP3.LUT R3, R5, 0x1c0, RZ, 0xc0, !PT ;  /* 0x000001c005037812 */ /* 0x000fe200078ec0ff */
[----:B------:R-:W3:Y:S01]  /*9a80*/  SHFL.IDX PT, R143, R128, RZ, 0x1f ;  /* 0x00001fff808f7589 */ /* 0x000ee200000e0000 */
[----:B------:R-:W-:Y:S01]  /*9a90*/  LOP3.LUT R2, R2, 0x200, RZ, 0xc0, !PT ;  /* 0x0000020002027812 */ /* 0x000fe200078ec0ff */
[----:B------:R-:W-:Y:S01]  /*9aa0*/  IMAD.SHL.U32 R0, R142, 0x8, RZ ;  /* 0x000000088e007824 */ /* 0x000fe200078e00ff */
[----:B------:R-:W-:Y:S01]  /*9ab0*/  LOP3.LUT R3, R3, 0x28, R142, 0xf8, !PT ;  /* 0x0000002803037812 */ /* 0x000fe200078ef88e */
[----:B------:R-:W-:Y:S01]  /*9ac0*/  IMAD.MOV.U32 R141, RZ, RZ, 0x10 ;  /* 0x00000010ff8d7424 */ /* 0x000fe200078e00ff */
[----:B------:R-:W-:Y:S01]  /*9ad0*/  LOP3.LUT R2, R2, 0x1000, R5, 0xf8, !PT ;  /* 0x0000100002027812 */ /* 0x000fe200078ef805 */
[----:B------:R-:W-:Y:S01]  /*9ae0*/  UMOV UR58, URZ ;  /* 0x000000ff003a7c82 */ /* 0x000fe20008000000 */
[----:B------:R-:W-:Y:S01]  /*9af0*/  LOP3.LUT R5, R4, 0x600000, RZ, 0xc0, !PT ;  /* 0x0060000004057812 */ /* 0x000fe200078ec0ff */
[----:B------:R-:W-:Y:S01]  /*9b00*/  UMOV UR59, URZ ;  /* 0x000000ff003b7c82 */ /* 0x000fe20008000000 */
[----:B------:R-:W-:Y:S01]  /*9b10*/  LOP3.LUT R3, R3, 0x38, R0, 0x78, !PT ;  /* 0x0000003803037812 */ /* 0x000fe200078e7800 */
[----:B------:R-:W1:Y:S01]  /*9b20*/  LDCU.64 UR38, c[0x0][0x888] ;  /* 0x00011100ff2677ac */ /* 0x000e620008000a00 */
[----:B------:R-:W-:Y:S01]  /*9b30*/  LOP3.LUT R142, R142, 0x60, RZ, 0xc0, !PT ;  /* 0x000000608e8e7812 */ /* 0x000fe200078ec0ff */
[----:B------:R-:W-:Y:S01]  /*9b40*/  IMAD.MOV.U32 R138, RZ, RZ, 0x1 ;  /* 0x00000001ff8a7424 */ /* 0x000fe200078e00ff */
[----:B------:R-:W-:Y:S01]  /*9b50*/  LOP3.LUT R139, R2, R3, RZ, 0xfc, !PT ;  /* 0x00000003028b7212 */ /* 0x000fe200078efcff */
[----:B------:R-:W1:Y:S01]  /*9b60*/  LDCU.64 UR48, c[0x0][0xb18] ;  /* 0x00016300ff3077ac */ /* 0x000e620008000a00 */
[----:B------:R-:W-:Y:S01]  /*9b70*/  IMAD.MOV.U32 R137, RZ, RZ, RZ ;  /* 0x000000ffff897224 */ /* 0x000fe200078e00ff */
[----:B------:R-:W-:-:S02]  /*9b80*/  PRMT R136, RZ, 0x7610, R136 ;  /* 0x00007610ff887816 */ /* 0x000fc40000000088 */
[----:B------:R-:W-:Y:S01]  /*9b90*/  CS2R R134, SRZ ;  /* 0x0000000000867805 */ /* 0x000fe2000001ff00 */
[----:B--2---:R-:W-:Y:S01]  /*9ba0*/  ULEA UR43, UR52, UR43, 0x18 ;  /* 0x0000002b342b7291 */ /* 0x004fe2000f8ec0ff */
[----:B------:R-:W-:Y:S01]  /*9bb0*/  SEL R141, R141, 0xfffffff0, !P1 ;  /* 0xfffffff08d8d7807 */ /* 0x000fe20004800000 */
[----:B------:R-:W2:Y:S01]  /*9bc0*/  LDCU.64 UR46, c[0x0][0xb20] ;  /* 0x00016400ff2e77ac */ /* 0x000ea20008000a00 */
[----:B---3--:R-:W-:Y:S01]  /*9bd0*/  ISETP.NE.AND P0, PT, R143, 0x4, PT ;  /* 0x000000048f00780c */ /* 0x008fe20003f05270 */
[----:B------:R-:W3:Y:S05]  /*9be0*/  LDCU.64 UR44, c[0x0][0x8b0] ;  /* 0x00011600ff2c77ac */ /* 0x000eea0008000a00 */
[----:B------:R-:W4:Y:S01]  /*9bf0*/  LDS R140, [UR43+0x310] ;  /* 0x0003102bff8c7984 */ /* 0x000f220008000800 */
[----:B------:R-:W-:Y:S01]  /*9c00*/  UIADD3 UR4, UPT, UPT, UR43, 0x1000, URZ ;  /* 0x000010002b047890 */ /* 0x000fe2000fffe0ff */
[----:B------:R-:W-:Y:S01]  /*9c10*/  UMOV UR5, URZ ;  /* 0x000000ff00057c82 */ /* 0x000fe20008000000 */
[----:B----4-:R-:W-:-:S04]  /*9c20*/  IMAD.IADD R140, R140, 0x1, R5 ;  /* 0x000000018c8c7824 */ /* 0x010fc800078e0205 */
[----:B-123--:R-:W-:Y:S06]  /*9c30*/  @P0 BRA `(.L_x_132) ;  /* 0x00000000007c0947 */ /* 0x00efec0003800000 */
[----:B------:R-:W1:Y:S01]  /*9c40*/  LDC.64 R36, c[0x0][0xa00] ;  /* 0x00028000ff247b82 */ /* 0x000e620000000a00 */
[----:B------:R-:W2:Y:S01]  /*9c50*/  LDCU UR6, c[0x0][0xc1c] ;  /* 0x00018380ff0677ac */ /* 0x000ea20008000800 */
[----:B------:R-:W3:Y:S06]  /*9c60*/  LDCU.64 UR58, c[0x0][0xb00] ;  /* 0x00016000ff3a77ac */ /* 0x000eec0008000a00 */
[----:B------:R-:W1:Y:S01]  /*9c70*/  LDC.64 R38, c[0x0][0xa08] ;  /* 0x00028200ff267b82 */ /* 0x000e620000000a00 */
[----:B------:R-:W-:-:S07]  /*9c80*/  ELECT P0, URZ, PT ;  /* 0x0000000000ff782f */ /* 0x000fce0003800000 */
[----:B------:R-:W4:Y:S01]  /*9c90*/  LDC.64 R32, c[0x0][0xa10] ;  /* 0x00028400ff207b82 */ /* 0x000f220000000a00 */
[----:B--2---:R-:W-:-:S04]  /*9ca0*/  UIADD3 UR6, UPT, UPT, UR28, UR6, URZ ;  /* 0x000000061c067290 */ /* 0x004fc8000fffe0ff */
[----:B------:R-:W-:-:S03]  /*9cb0*/  UIMAD UR6, UR6, 0xe, URZ ;  /* 0x0000000e060678a4 */ /* 0x000fc6000f8e02ff */
[----:B------:R-:W4:Y:S01]  /*9cc0*/  LDC.64 R34, c[0x0][0xa18] ;  /* 0x00028600ff227b82 */ /* 0x000f220000000a00 */
[----:B---3--:R-:W-:-:S07]  /*9cd0*/  UIMAD.WIDE.U32 UR58, UR6, 0x80, UR58 ;  /* 0x00000080063a78a5 */ /* 0x008fce000f8e003a */
[----:B------:R-:W2:Y:S01]  /*9ce0*/  LDC.64 R28, c[0x0][0xa20] ;  /* 0x00028800ff1c7b82 */ /* 0x000ea20000000a00 */
[----:B-1----:R1:W-:Y:S07]  /*9cf0*/  @P0 STS.128 [UR43+0x400], R36 ;  /* 0x00040024ff000988 */ /* 0x0023ee0008000c2b */
[----:B------:R-:W2:Y:S08]  /*9d00*/  LDC.64 R30, c[0x0][0xa28] ;  /* 0x00028a00ff1e7b82 */ /* 0x000eb00000000a00 */
[----:B------:R-:W3:Y:S01]  /*9d10*/  LDC.64 R24, c[0x0][0xa30] ;  /* 0x00028c00ff187b82 */ /* 0x000ee20000000a00 */
[----:B----4-:R1:W-:Y:S07]  /*9d20*/  @P0 STS.128 [UR43+0x410], R32 ;  /* 0x00041020ff000988 */ /* 0x0103ee0008000c2b */
[----:B------:R-:W3:Y:S08]  /*9d30*/  LDC.64 R26, c[0x0][0xa38] ;  /* 0x00028e00ff1a7b82 */ /* 0x000ef00000000a00 */
[----:B------:R-:W4:Y:S01]  /*9d40*/  LDC.64 R20, c[0x0][0xa40] ;  /* 0x00029000ff147b82 */ /* 0x000f220000000a00 */
[----:B--2---:R1:W-:Y:S07]  /*9d50*/  @P0 STS.128 [UR43+0x420], R28 ;  /* 0x0004201cff000988 */ /* 0x0043ee0008000c2b */
[----:B------:R-:W4:Y:S08]  /*9d60*/  LDC.64 R22, c[0x0][0xa48] ;  /* 0x00029200ff167b82 */ /* 0x000f300000000a00 */
[----:B------:R-:W2:Y:S01]  /*9d70*/  LDC.64 R12, c[0x0][0xa50] ;  /* 0x00029400ff0c7b82 */ /* 0x000ea20000000a00 */
[----:B---3--:R1:W-:Y:S07]  /*9d80*/  @P0 STS.128 [UR43+0x430], R24 ;  /* 0x00043018ff000988 */ /* 0x0083ee0008000c2b */
[----:B------:R-:W2:Y:S08]  /*9d90*/  LDC.64 R14, c[0x0][0xa58] ;  /* 0x00029600ff0e7b82 */ /* 0x000eb00000000a00 */
[----:B------:R-:W3:Y:S01]  /*9da0*/  LDC.64 R8, c[0x0][0xa60] ;  /* 0x00029800ff087b82 */ /* 0x000ee20000000a00 */
[----:B----4-:R1:W-:Y:S07]  /*9db0*/  @P0 STS.128 [UR43+0x440], R20 ;  /* 0x00044014ff000988 */ /* 0x0103ee0008000c2b */
[----:B------:R-:W3:Y:S08]  /*9dc0*/  LDC.64 R10, c[0x0][0xa68] ;  /* 0x00029a00ff0a7b82 */ /* 0x000ef00000000a00 */
[----:B------:R-:W4:Y:S01]  /*9dd0*/  LDC.64 R4, c[0x0][0xa70] ;  /* 0x00029c00ff047b82 */ /* 0x000f220000000a00 */
[----:B--2---:R1:W-:Y:S07]  /*9de0*/  @P0 STS.128 [UR43+0x450], R12 ;  /* 0x0004500cff000988 */ /* 0x0043ee0008000c2b */
[----:B------:R-:W4:Y:S01]  /*9df0*/  LDC.64 R6, c[0x0][0xa78] ;  /* 0x00029e00ff067b82 */ /* 0x000f220000000a00 */
[----:B---3--:R1:W-:Y:S04]  /*9e00*/  @P0 STS.128 [UR43+0x460], R8 ;  /* 0x00046008ff000988 */ /* 0x0083e80008000c2b */
[----:B----4-:R1:W-:Y:S01]  /*9e10*/  @P0 STS.128 [UR43+0x470], R4 ;  /* 0x00047004ff000988 */ /* 0x0103e20008000c2b */
[----:B------:R-:W-:Y:S01]  /*9e20*/  NOP ;  /* 0x0000000000007918 */ /* 0x000fe20000000000 */
.L_x_132:
[----:B------:R-:W-:Y:S01]  /*9e30*/  MOV R129, UR4 ;  /* 0x0000000400817c02 */ /* 0x000fe20008000f00 */
[----:B------:R-:W-:Y:S01]  /*9e40*/  UMOV UR54, URZ ;  /* 0x000000ff00367c82 */ /* 0x000fe20008000000 */
[----:B------:R-:W-:Y:S01]  /*9e50*/  SHF.L.U32 R139, R139, 0x1, RZ ;  /* 0x000000018b8b7819 */ /* 0x000fe200000006ff */
[----:B------:R-:W-:-:S06]  /*9e60*/  UMOV UR53, URZ ;  /* 0x000000ff00357c82 */ /* 0x000fcc0008000000 */
.L_x_186:
[----:B------:R-:W-:Y:S01]  /*9e70*/  LOP3.LUT R0, R136, 0xffff, RZ, 0xc0, !PT ;  /* 0x0000ffff88007812 */ /* 0x000fe200078ec0ff */
[----:B-1----:R-:W1:Y:S03]  /*9e80*/  LDC.64 R8, c[0x0][0x390] ;  /* 0x0000e400ff087b82 */ /* 0x002e660000000a00 */
        /* <DEDUP_REMOVED lines=16> */
[----:B------:R-:W-:Y:S02]  /*9f90*/  ISETP.NE.OR P0, PT, R143, 0x4, !P2 ;  /* 0x000000048f00780c */ /* 0x000fe40005705670 */
[----:B------:R-:W-:Y:S02]  /*9fa0*/  R2UR UR56, R2 ;  /* 0x00000000023872ca */ /* 0x000fe400000e0000 */
[----:B------:R-:W-:Y:S09]  /*9fb0*/  R2UR UR57, R3 ;  /* 0x00000000033972ca */ /* 0x000ff200000e0000 */
[----:B-1-3--:R-:W-:Y:S06]  /*9fc0*/  @P0 BRA `(.L_x_133) ;  /* 0x0000000000ec0947 */ /* 0x00afec0003800000 */
[----:B------:R-:W-:Y:S01]  /*9fd0*/  IMAD.U32 R11, RZ, RZ, UR43 ;  /* 0x0000002bff0b7e24 */ /* 0x000fe2000f8e00ff */
[----:B------:R-:W1:Y:S01]  /*9fe0*/  S2R R0, SR_LANEID ;  /* 0x0000000000007919 */ /* 0x000e620000000000 */
[----:B------:R-:W-:Y:S01]  /*9ff0*/  ELECT P0, URZ, PT ;  /* 0x0000000000ff782f */ /* 0x000fe20003800000 */
[----:B------:R-:W-:Y:S01]  /*a000*/  BSSY.RECONVERGENT B0, `(.L_x_134) ;  /* 0x0000032000007945 */ /* 0x000fe20003800200 */
[----:B-1----:R-:W-:Y:S05]  /*a010*/  IMAD.SHL.U32 R0, R0, 0x4, RZ ;  /* 0x0000000400007824 */ /* 0x002fea00078e00ff */
[----:B------:R-:W-:Y:S06]  /*a020*/  IADD3 R11, PT, PT, R0, 0x400, R11 ;  /* 0x00000400000b7810 */ /* 0x000fec0007ffe00b */
[----:B------:R-:W-:Y:S05]  /*a030*/  @!P0 BRA `(.L_x_135) ;  /* 0x0000000000b88947 */ /* 0x000fea0003800000 */
[----:B------:R-:W-:Y:S01]  /*a040*/  STS [UR43+0x430], RZ ;  /* 0x000430ffff007988 */ /* 0x000fe2000800082b */
[----:B------:R-:W-:Y:S01]  /*a050*/  ISETP.NE.U32.AND P0, PT, RZ, UR46, PT ;  /* 0x0000002eff007c0c */ /* 0x000fe2000bf05070 */
[C---:B------:R-:W-:Y:S01]  /*a060*/  IMAD.WIDE R6, R16.reuse, 0xc, R8 ;  /* 0x0000000c10067825 */ /* 0x040fe200078e0208 */
[----:B------:R-:W-:Y:S02]  /*a070*/  UIADD3 UR4, UPT, UPT, UR43, 0x400, URZ ;  /* 0x000004002b047890 */ /* 0x000fe4000fffe0ff */
[----:B------:R-:W-:Y:S02]  /*a080*/  ISETP.NE.AND.EX P1, PT, RZ, UR47, PT, P0 ;  /* 0x0000002fff007c0c */ /* 0x000fe4000bf25300 */
[----:B------:R-:W2:Y:S01]  /*a090*/  LDG.E R18, desc[UR50][R6.64] ;  /* 0x0000003206127981 */ /* 0x000ea2000c1e1900 */
[C---:B------:R-:W-:Y:S03]  /*a0a0*/  LEA R2, P0, R16.reuse, RZ, 0x3 ;  /* 0x000000ff10027211 */ /* 0x040fe600078018ff */
[----:B------:R1:W3:Y:S01]  /*a0b0*/  LDG.E R5, desc[UR50][R6.64+0x4] ;  /* 0x0000043206057981 */ /* 0x0002e2000c1e1900 */
[----:B------:R-:W-:Y:S06]  /*a0c0*/  LEA.HI.X.SX32 R3, R16, RZ, 0x3, P0 ;  /* 0x000000ff10037211 */ /* 0x000fec00000f1eff */
[C---:B------:R-:W-:Y:S04]  /*a0d0*/  @P1 IADD3 R12, P0, PT, R2.reuse, UR46, RZ ;  /* 0x0000002e020c1c10 */ /* 0x040fe8000ff1e0ff */
[C---:B------:R-:W-:Y:S02]  /*a0e0*/  @P1 IADD3.X R13, PT, PT, R3.reuse, UR47, RZ, P0, !PT ;  /* 0x0000002f030d1c10 */ /* 0x040fe400087fe4ff */
[----:B------:R-:W-:Y:S03]  /*a0f0*/  IADD3 R14, P0, PT, R2, UR48, RZ ;  /* 0x00000030020e7c10 */ /* 0x000fe6000ff1e0ff */
[----:B------:R-:W4:Y:S01]  /*a100*/  @P1 LDG.E.64 R20, desc[UR50][R12.64] ;  /* 0x000000320c141981 */ /* 0x000f22000c1e1b00 */
[----:B------:R-:W-:Y:S03]  /*a110*/  IADD3.X R15, PT, PT, R3, UR49, RZ, P0, !PT ;  /* 0x00000031030f7c10 */ /* 0x000fe600087fe4ff */
[----:B------:R-:W5:Y:S04]  /*a120*/  LDS R3, [UR43+0x41c] ;  /* 0x00041c2bff037984 */ /* 0x000f680008000800 */
[----:B------:R-:W5:Y:S01]  /*a130*/  LDG.E.64 R14, desc[UR50][R14.64] ;  /* 0x000000320e0e7981 */ /* 0x000f62000c1e1b00 */
[----:B-1----:R-:W-:Y:S03]  /*a140*/  IMAD.U32 R6, RZ, RZ, UR4 ;  /* 0x00000004ff067e24 */ /* 0x002fe6000f8e00ff */
[----:B-----5:R-:W-:Y:S01]  /*a150*/  STS.64 [UR43+0x400], R14 ;  /* 0x0004000eff007988 */ /* 0x020fe20008000a2b */
[--C-:B--2---:R-:W-:Y:S01]  /*a160*/  SHF.R.S32.HI R19, RZ, 0x1f, R18.reuse ;  /* 0x0000001fff137819 */ /* 0x104fe20000011412 */
[----:B------:R-:W-:Y:S02]  /*a170*/  @!P1 IMAD.MOV.U32 R20, RZ, RZ, R18 ;  /* 0x000000ffff149224 */ /* 0x000fe400078e0012 */
[----:B---3--:R-:W-:Y:S02]  /*a180*/  VIADD R5, R5, 0xffffffff ;  /* 0xffffffff05057836 */ /* 0x008fe40000000000 */
[----:B------:R-:W-:Y:S05]  /*a190*/  @!P1 IMAD.MOV.U32 R21, RZ, RZ, R19 ;  /* 0x000000ffff159224 */ /* 0x000fea00078e0013 */
[----:B----4-:R-:W-:Y:S04]  /*a1a0*/  SHF.L.U64.HI R10, R20, 0x1, R21 ;  /* 0x00000001140a7819 */ /* 0x010fe80000010215 */
[----:B------:R-:W-:Y:S04]  /*a1b0*/  LOP3.LUT R10, R10, 0x1fffffff, RZ, 0xc0, !PT ;  /* 0x1fffffff0a0a7812 */ /* 0x000fe800078ec0ff */
[----:B------:R-:W-:Y:S04]  /*a1c0*/  SHF.R.U32.HI R2, RZ, 0x4, R10 ;  /* 0x00000004ff027819 */ /* 0x000fe8000001160a */
[----:B------:R-:W-:Y:S02]  /*a1d0*/  LOP3.LUT R13, R3, 0xf, R2, 0xb8, !PT ;  /* 0x0000000f030d7812 */ /* 0x000fe400078eb802 */
[----:B------:R-:W-:Y:S03]  /*a1e0*/  SHF.R.U64 R2, R6, 0x4, RZ ;  /* 0x0000000406027819 */ /* 0x000fe600000012ff */
[----:B------:R1:W-:Y:S04]  /*a1f0*/  STS [UR43+0x41c], R13 ;  /* 0x00041c0dff007988 */ /* 0x0003e8000800082b */
[----:B------:R-:W2:Y:S04]  /*a200*/  LDS R4, [UR43+0x41c] ;  /* 0x00041c2bff047984 */ /* 0x000ea80008000800 */
[----:B------:R-:W-:Y:S04]  /*a210*/  STS [UR43+0x410], R2 ;  /* 0x00041002ff007988 */ /* 0x000fe8000800082b */
[----:B------:R-:W-:Y:S01]  /*a220*/  STS [UR43+0x414], R2 ;  /* 0x00041402ff007988 */ /* 0x000fe2000800082b */
[----:B-1----:R-:W-:Y:S05]  /*a230*/  IMAD.SHL.U32 R13, R20, 0x2, RZ ;  /* 0x00000002140d7824 */ /* 0x002fea00078e00ff */
[----:B------:R-:W-:Y:S04]  /*a240*/  LOP3.LUT R13, R13, 0xfffffffe, RZ, 0xc0, !PT ;  /* 0xfffffffe0d0d7812 */ /* 0x000fe800078ec0ff */
[----:B------:R-:W-:Y:S05]  /*a250*/  SHF.R.U64 R10, R13, 0x4, R10 ;  /* 0x000000040d0a7819 */ /* 0x000fea000000120a */
[----:B------:R-:W-:Y:S01]  /*a260*/  STS [UR43+0x40c], R10 ;  /* 0x00040c0aff007988 */ /* 0x000fe2000800082b */
[----:B--2---:R-:W-:Y:S05]  /*a270*/  LOP3.LUT R7, R4, 0xf0, RZ, 0xb8, !PT ;  /* 0x000000f004077812 */ /* 0x004fea00078eb8ff */
[----:B------:R1:W-:Y:S04]  /*a280*/  STS [UR43+0x41c], R7 ;  /* 0x00041c07ff007988 */ /* 0x0003e8000800082b */
[----:B------:R-:W2:Y:S01]  /*a290*/  LDS R4, [UR43+0x41c] ;  /* 0x00041c2bff047984 */ /* 0x000ea20008000800 */
[----:B-1----:R-:W-:Y:S02]  /*a2a0*/  CS2R R6, SRZ ;  /* 0x0000000000067805 */ /* 0x002fe4000001ff00 */
[----:B--2---:R-:W-:Y:S01]  /*a2b0*/  LOP3.LUT R3, R4, 0xf00, RZ, 0xb8, !PT ;  /* 0x00000f0004037812 */ /* 0x004fe200078eb8ff */
[----:B------:R-:W-:Y:S04]  /*a2c0*/  VIADD R4, R18, 0xffffffff ;  /* 0xffffffff12047836 */ /* 0x000fe80000000000 */
[----:B------:R-:W-:Y:S04]  /*a2d0*/  STS.64 [UR43+0x418], R2 ;  /* 0x00041802ff007988 */ /* 0x000fe80008000a2b */
[----:B------:R-:W1:Y:S04]  /*a2e0*/  LDS R12, [UR43+0x41c] ;  /* 0x00041c2bff0c7984 */ /* 0x000e680008000800 */
[----:B------:R2:W-:Y:S01]  /*a2f0*/  STS.128 [UR43+0x420], R4 ;  /* 0x00042004ff007988 */ /* 0x0005e20008000c2b */
[----:B-1----:R-:W-:Y:S05]  /*a300*/  LOP3.LUT R12, R12, 0xf000, RZ, 0xb8, !PT ;  /* 0x0000f0000c0c7812 */ /* 0x002fea00078eb8ff */
[----:B------:R2:W-:Y:S02]  /*a310*/  STS [UR43+0x41c], R12 ;  /* 0x00041c0cff007988 */ /* 0x0005e4000800082b */
.L_x_135:
[----:B------:R-:W-:Y:S05]  /*a320*/  BSYNC.RECONVERGENT B0 ;  /* 0x0000000000007941 */ /* 0x000fea0003800200 */
.L_x_134:
[----:B------:R-:W-:Y:S01]  /*a330*/  NOP ;  /* 0x0000000000007918 */ /* 0x000fe20000000000 */
[----:B------:R-:W1:Y:S01]  /*a340*/  LDS R11, [R11] ;  /* 0x000000000b0b7984 */ /* 0x000e620000000800 */
[----:B------:R-:W-:Y:S04]  /*a350*/  IADD3 R2, P0, PT, R0, UR56, RZ ;  /* 0x0000003800027c10 */ /* 0x000fe8000ff1e0ff */
[----:B------:R-:W-:Y:S05]  /*a360*/  IADD3.X R3, PT, PT, RZ, UR57, RZ, P0, !PT ;  /* 0x00000039ff037c10 */ /* 0x000fea00087fe4ff */
[----:B-1----:R1:W5:Y:S04]  /*a370*/  ATOMG.E.EXCH.STRONG.GPU PT, RZ, [R2], R11 ;  /* 0x0000000b02ff73a8 */ /* 0x00236800041ee100 */
.L_x_133:
[----:B------:R-:W-:Y:S09]  /*a380*/  UISETP.NE.AND UP0, UPT, UR37, 0x8, UPT ;  /* 0x000000082500788c */ /* 0x000ff2000bf05270 */
[----:B------:R-:W-:Y:S05]  /*a390*/  BRA.U UP0, `(.L_x_136) ;  /* 0x0000000100047547 */ /* 0x000fea000b800000 */
[----:B------:R-:W-:Y:S05]  /*a3a0*/  BPT.TRAP 0x1 ;  /* 0x000000040000795c */ /* 0x000fea0000300000 */
.L_x_136:
[----:B------:R-:W-:Y:S01]  /*a3b0*/  ULEA UR6, UR5, UR43, 0x3 ;  /* 0x0000002b05067291 */ /* 0x000fe2000f8e18ff */
[----:B-1----:R-:W-:Y:S08]  /*a3c0*/  SHF.L.U32 R3, R134, 0x1f, RZ ;  /* 0x0000001f86037819 */ /* 0x002ff000000006ff */
[----:B-----5:R-:W1:Y:S02]  /*a3d0*/  SYNCS.PHASECHK.TRANS64.TRYWAIT P0, [UR6+0x150], R3 ;  /* 0x00015003ff0075a7 */ /* 0x020e640008001106 */
[----:B-1----:R-:W-:Y:S05]  /*a3e0*/  @!P0 BRA `(.L_x_137) ;  /* 0x0000009800e88947 */ /* 0x002fea0003800000 */
.L_x_266:
[----:B------:R-:W-:Y:S09]  /*a3f0*/  UIMAD UR4, UR5, 0x14, UR36 ;  /* 0x00000014050478a4 */ /* 0x000ff2000f8e0224 */
[----:B------:R-:W3:Y:S04]  /*a400*/  LDS.U16 R136, [UR4+0x12] ;  /* 0x00001204ff887984 */ /* 0x000ee80008000400 */
[----:B------:R-:W4:Y:S04]  /*a410*/  LDS R133, [UR4] ;  /* 0x00000004ff857984 */ /* 0x000f280008000800 */
[----:B------:R-:W1:Y:S04]  /*a420*/  LDS R132, [UR4+0x4] ;  /* 0x00000404ff847984 */ /* 0x000e680008000800 */
[----:B------:R-:W1:Y:S04]  /*a430*/  LDS R131, [UR4+0x8] ;  /* 0x00000804ff837984 */ /* 0x000e680008000800 */
[----:B------:R-:W1:Y:S01]  /*a440*/  LDS R130, [UR4+0xc] ;  /* 0x00000c04ff827984 */ /* 0x000e620008000800 */
[----:B------:R-:W-:Y:S01]  /*a450*/  @!PT LDS RZ, [RZ] ;  /* 0x00000000fffff984 */ /* 0x000fe20000000800 */
[----:B------:R-:W-:Y:S01]  /*a460*/  @!PT LDS RZ, [RZ] ;  /* 0x00000000fffff984 */ /* 0x000fe20000000800 */
[----:B------:R-:W-:Y:S01]  /*a470*/  @!PT LDS RZ, [RZ] ;  /* 0x00000000fffff984 */ /* 0x000fe20000000800 */
[----:B------:R-:W-:Y:S01]  /*a480*/  @!PT LDS RZ, [RZ] ;  /* 0x00000000fffff984 */ /* 0x000fe20000000800 */
[----:B------:R5:W-:Y:S06]  /*a490*/  MEMBAR.ALL.CTA ;  /* 0x0000000000007992 */ /* 0x000bec0000008000 */
[----:B-----5:R-:W1:Y:S01]  /*a4a0*/  FENCE.VIEW.ASYNC.S ;  /* 0x00000000000073c6 */ /* 0x020e620000000000 */
[----:B------:R-:W-:Y:S05]  /*a4b0*/  BRA.U UP0, `(.L_x_138) ;  /* 0x0000000100047547 */ /* 0x000fea000b800000 */
[----:B------:R-:W-:Y:S05]  /*a4c0*/  BPT.TRAP 0x1 ;  /* 0x000000040000795c */ /* 0x000fea0000300000 */
.L_x_138:
[----:B------:R-:W-:Y:S01]  /*a4d0*/  UIADD3 UR4, UPT, UPT, UR6, 0x190, URZ ;  /* 0x0000019006047890 */ /* 0x000fe2000fffe0ff */
[----:B------:R-:W-:Y:S01]  /*a4e0*/  IMAD.WIDE R8, R16, 0xc, R8 ;  /* 0x0000000c10087825 */ /* 0x000fe200078e0208 */
[----:B------:R-:W-:Y:S01]  /*a4f0*/  USHF.L.U32 UR41, UR18, 0x7, URZ ;  /* 0x0000000712297899 */ /* 0x000fe200080006ff */
[----:B------:R-:W-:Y:S01]  /*a500*/  ISETP.NE.OR P1, PT, R142, RZ, !P2 ;  /* 0x000000ff8e00720c */ /* 0x000fe20005725670 */
[----:B------:R-:W-:Y:S01]  /*a510*/  UPRMT UR4, UR52, 0x654, UR4 ;  /* 0x0000065434047896 */ /* 0x000fe20008000004 */
[----:B------:R-:W-:Y:S01]  /*a520*/  BSSY.RECONVERGENT B0, `(.L_x_139) ;  /* 0x000000b000007945 */ /* 0x000fe20003800200 */
[----:B------:R-:W-:Y:S01]  /*a530*/  USHF.L.U32 UR42, UR19, 0x8, URZ ;  /* 0x00000008132a7899 */ /* 0x000fe200080006ff */
[----:B------:R-:W-:Y:S01]  /*a540*/  LOP3.LUT P0, RZ, R129, 0x3f0, RZ, 0xc0, !PT ;  /* 0x000003f081ff7812 */ /* 0x000fe2000780c0ff */
[----:B------:R-:W-:Y:S05]  /*a550*/  UIADD3 UR55, UPT, UPT, UR5, 0x1, URZ ;  /* 0x0000000105377890 */ /* 0x000fea000fffe0ff */
[----:B-1----:R-:W-:Y:S01]  /*a560*/  SYNCS.ARRIVE.TRANS64.RED.A1T0 RZ, [UR4], RZ ;  /* 0x000000ffffff79a7 */ /* 0x002fe20008100404 */
[----:B------:R1:W5:Y:S02]  /*a570*/  LDG.E R146, desc[UR50][R8.64+0x8] ;  /* 0x0000083208927981 */ /* 0x000364000c1e1900 */
[----:B------:R-:W-:Y:S05]  /*a580*/  @P1 BRA `(.L_x_140) ;  /* 0x0000000000101947 */ /* 0x000fea0003800000 */
[----:B------:R-:W-:Y:S04]  /*a590*/  DEPBAR {5,4,3,2,1,0} ;  /* 0x0000003f0000791a */ /* 0x000fe80000000000 */
[----:B------:R-:W2:Y:S02]  /*a5a0*/  CCTL.E.C.LDCU.IV.DEEP [UR56] ;  /* 0x0000000038007540 */ /* 0x000ea40009c08000 */
[----:B--2---:R2:W-:Y:S01]  /*a5b0*/  UTMACCTL.IV [UR56] ;  /* 0x00000000380079b9 */ /* 0x0045e20008000000 */
[----:B------:R-:W-:Y:S01]  /*a5c0*/  NOP ;  /* 0x0000000000007918 */ /* 0x000fe20000000000 */
.L_x_140:
[----:B--2---:R-:W-:Y:S05]  /*a5d0*/  BSYNC.RECONVERGENT B0 ;  /* 0x0000000000007941 */ /* 0x004fea0003800200 */
.L_x_139:
[----:B------:R-:W-:Y:S04]  /*a5e0*/  BSSY.RECONVERGENT B6, `(.L_x_141) ;  /* 0x0000021000067945 */ /* 0x000fe80003800200 */
[----:B------:R-:W-:Y:S05]  /*a5f0*/  @!P0 BRA `(.L_x_142) ;  /* 0x00000000007c8947 */ /* 0x000fea0003800000 */
[----:B------:R-:W2:Y:S01]  /*a600*/  LDCU.64 UR8, c[0x4][0x80] ;  /* 0x01001000ff0877ac */ /* 0x000ea20008000a00 */
[----:B------:R-:W-:Y:S01]  /*a610*/  MOV R2, 0x0 ;  /* 0x0000000000027802 */ /* 0x000fe20000000f00 */
[----:B------:R-:W-:Y:S02]  /*a620*/  HFMA2 R12, -RZ, RZ, 0, 5.9604644775390625e-08 ;  /* 0x00000001ff0c7431 */ /* 0x000fe400000001ff */
[----:B-1----:R-:W-:Y:S01]  /*a630*/  IMAD.MOV.U32 R8, RZ, RZ, 0x70 ;  /* 0x00000070ff087424 */ /* 0x002fe200078e00ff */
[----:B------:R1:W1:Y:S01]  /*a640*/  LDC.64 R14, c[0x4][R2] ;  /* 0x01000000020e7b82 */ /* 0x0002620000000a00 */
[----:B------:R-:W3:Y:S01]  /*a650*/  LDCU.64 UR6, c[0x4][0x88] ;  /* 0x01001100ff0677ac */ /* 0x000ee20008000a00 */
[----:B------:R-:W-:Y:S01]  /*a660*/  IMAD.MOV.U32 R13, RZ, RZ, RZ ;  /* 0x000000ffff0d7224 */ /* 0x000fe200078e00ff */
[----:B------:R-:W4:Y:S01]  /*a670*/  LDCU.64 UR4, c[0x4][0x8] ;  /* 0x01000100ff0477ac */ /* 0x000f220008000a00 */
[----:B--2---:R-:W-:Y:S01]  /*a680*/  MOV R5, UR9 ;  /* 0x0000000900057c02 */ /* 0x004fe20008000f00 */
[----:B------:R-:W-:Y:S01]  /*a690*/  IMAD.U32 R4, RZ, RZ, UR8 ;  /* 0x00000008ff047e24 */ /* 0x000fe2000f8e00ff */
[----:B---3--:R-:W-:Y:S01]  /*a6a0*/  MOV R7, UR7 ;  /* 0x0000000700077c02 */ /* 0x008fe20008000f00 */
[----:B------:R-:W-:Y:S01]  /*a6b0*/  IMAD.U32 R6, RZ, RZ, UR6 ;  /* 0x00000006ff067e24 */ /* 0x000fe2000f8e00ff */
[----:B----4-:R-:W-:Y:S01]  /*a6c0*/  MOV R11, UR5 ;  /* 0x00000005000b7c02 */ /* 0x010fe20008000f00 */
[----:B------:R-:W-:Y:S02]  /*a6d0*/  IMAD.U32 R10, RZ, RZ, UR4 ;  /* 0x00000004ff0a7e24 */ /* 0x000fe4000f8e00ff */
[----:B------:R-:W-:Y:S07]  /*a6e0*/  LEPC R20, `(.L_x_143) ;  /* 0x000000001014794e */ /* 0x000fee0000000000 */
[----:B-1---5:R-:W-:Y:S05]  /*a6f0*/  CALL.ABS.NOINC R14 ;  /* 0x000000000e007343 */ /* 0x022fea0003c00000 */
.L_x_143:
[----:B------:R-:W1:Y:S01]  /*a700*/  LDCU.64 UR8, c[0x4][0x80] ;  /* 0x01001000ff0877ac */ /* 0x000e620008000a00 */
[----:B------:R-:W2:Y:S01]  /*a710*/  LDC.64 R2, c[0x4][R2] ;  /* 0x0100000002027b82 */ /* 0x000ea20000000a00 */
[----:B------:R-:W-:Y:S02]  /*a720*/  HFMA2 R12, -RZ, RZ, 0, 5.9604644775390625e-08 ;  /* 0x00000001ff0c7431 */ /* 0x000fe400000001ff */
[----:B------:R-:W-:Y:S02]  /*a730*/  IMAD.MOV.U32 R8, RZ, RZ, 0x70 ;  /* 0x00000070ff087424 */ /* 0x000fe400078e00ff */
[----:B------:R-:W-:Y:S01]  /*a740*/  IMAD.MOV.U32 R13, RZ, RZ, RZ ;  /* 0x000000ffff0d7224 */ /* 0x000fe200078e00ff */
[----:B------:R-:W3:Y:S01]  /*a750*/  LDCU.64 UR6, c[0x4][0x88] ;  /* 0x01001100ff0677ac */ /* 0x000ee20008000a00 */
[----:B------:R-:W4:Y:S01]  /*a760*/  LDCU.64 UR4, c[0x4][0x8] ;  /* 0x01000100ff0477ac */ /* 0x000f220008000a00 */
[----:B-1----:R-:W-:Y:S02]  /*a770*/  MOV R4, UR8 ;  /* 0x0000000800047c02 */ /* 0x002fe40008000f00 */
[----:B------:R-:W-:Y:S02]  /*a780*/  MOV R5, UR9 ;  /* 0x0000000900057c02 */ /* 0x000fe40008000f00 */
[----:B---3--:R-:W-:Y:S01]  /*a790*/  MOV R7, UR7 ;  /* 0x0000000700077c02 */ /* 0x008fe20008000f00 */
[----:B------:R-:W-:Y:S01]  /*a7a0*/  IMAD.U32 R6, RZ, RZ, UR6 ;  /* 0x00000006ff067e24 */ /* 0x000fe2000f8e00ff */
[----:B----4-:R-:W-:Y:S01]  /*a7b0*/  MOV R11, UR5 ;  /* 0x00000005000b7c02 */ /* 0x010fe20008000f00 */
[----:B------:R-:W-:Y:S02]  /*a7c0*/  IMAD.U32 R10, RZ, RZ, UR4 ;  /* 0x00000004ff0a7e24 */ /* 0x000fe4000f8e00ff */
[----:B------:R-:W-:Y:S07]  /*a7d0*/  LEPC R20, `(.L_x_142) ;  /* 0x000000001014794e */ /* 0x000fee0000000000 */
[----:B--2---:R-:W-:Y:S05]  /*a7e0*/  CALL.ABS.NOINC R2 ;  /* 0x0000000002007343 */ /* 0x004fea0003c00000 */
.L_x_142:
[----:B------:R-:W-:Y:S05]  /*a7f0*/  BSYNC.RECONVERGENT B6 ;  /* 0x0000000000067941 */ /* 0x000fea0003800200 */
.L_x_141:
[----:B------:R-:W-:Y:S01]  /*a800*/  ISETP.NE.AND P0, PT, R142, RZ, PT ;  /* 0x000000ff8e00720c */ /* 0x000fe20003f05270 */
[----:B------:R-:W-:Y:S01]  /*a810*/  BSSY B0, `(.L_x_144) ;  /* 0x0000009000007945 */ /* 0x000fe20003800000 */
[----:B------:R-:W-:Y:S04]  /*a820*/  PLOP3.LUT P1, PT, PT, PT, PT, 0x8, 0x80 ;  /* 0x000000000080781c */ /* 0x000fe80003f2e170 */
[----:B------:R-:W-:Y:S07]  /*a830*/  P2R R147, PR, RZ, 0x2 ;  /* 0x00000002ff937803 */ /* 0x000fee0000000000 */
[----:B------:R-:W-:Y:S05]  /*a840*/  @P0 BRA `(.L_x_145) ;  /* 0x0000000000140947 */ /* 0x000fea0003800000 */
[----:B------:R-:W-:Y:S03]  /*a850*/  UMOV UR4, 0xffffffff ;  /* 0xffffffff00047882 */ /* 0x000fe60000000000 */
[----:B------:R-:W-:Y:S05]  /*a860*/  BRA.DIV UR4, `(.L_x_146) ;  /* 0x0000009604e07947 */ /* 0x000fea000b800000 */
[----:B------:R-:W-:Y:S11]  /*a870*/  ELECT P6, URZ, PT ;  /* 0x0000000000ff782f */ /* 0x000ff600038c0000 */
[----:B------:R-:W-:Y:S02]  /*a880*/  @!UPT UIADD3 URZ, UPT, UPT, URZ, URZ, URZ ;  /* 0x000000fffffff290 */ /* 0x000fe4000fffe0ff */
.L_x_268:
[----:B------:R-:W-:Y:S07]  /*a890*/  P2R R147, PR, RZ, 0x40 ;  /* 0x00000040ff937803 */ /* 0x000fee0000000000 */
.L_x_145:
[----:B------:R-:W-:Y:S05]  /*a8a0*/  BSYNC B0 ;  /* 0x0000000000007941 */ /* 0x000fea0003800000 */
.L_x_144:
[----:B------:R-:W2:Y:S01]  /*a8b0*/  LDC.64 R2, c[0x0][0x8b8] ;  /* 0x00022e00ff027b82 */ /* 0x000ea20000000a00 */
[----:B------:R-:W-:Y:S02]  /*a8c0*/  LOP3.LUT R138, R138, 0x1, RZ, 0x3c, !PT ;  /* 0x000000018a8a7812 */ /* 0x000fe400078e3cff */
[----:B--2---:R-:W-:Y:S04]  /*a8d0*/  ISETP.NE.U32.AND P0, PT, R2, RZ, PT ;  /* 0x000000ff0200720c */ /* 0x004fe80003f05070 */
[----:B------:R-:W-:Y:S02]  /*a8e0*/  ISETP.NE.AND.EX P1, PT, R3, RZ, PT, P0 ;  /* 0x000000ff0300720c */ /* 0x000fe40003f25300 */
[----:B------:R-:W2:Y:S11]  /*a8f0*/  LDC.64 R2, c[0x0][0x890] ;  /* 0x00022400ff027b82 */ /* 0x000eb60000000a00 */
[----:B-1----:R-:W1:Y:S01]  /*a900*/  @P1 LDC.64 R8, c[0x0][0x8b8] ;  /* 0x00022e00ff081b82 */ /* 0x002e620000000a00 */
[----:B--2---:R-:W-:Y:S04]  /*a910*/  ISETP.NE.U32.AND P0, PT, R2, RZ, PT ;  /* 0x000000ff0200720c */ /* 0x004fe80003f05070 */
[----:B------:R-:W-:Y:S01]  /*a920*/  ISETP.NE.AND.EX P0, PT, R3, RZ, PT, P0 ;  /* 0x000000ff0300720c */ /* 0x000fe20003f05300 */
[C---:B-1----:R-:W-:Y:S05]  /*a930*/  @P1 IMAD.WIDE R8, R16.reuse, 0x8, R8 ;  /* 0x0000000810081825 */ /* 0x042fea00078e0208 */
[----:B------:R-:W2:Y:S07]  /*a940*/  @P1 LDG.E.64 R4, desc[UR50][R8.64] ;  /* 0x0000003208041981 */ /* 0x000eae000c1e1b00 */
[----:B------:R-:W1:Y:S02]  /*a950*/  @P0 LDC.64 R2, c[0x0][0x890] ;  /* 0x00022400ff020b82 */ /* 0x000e640000000a00 */
[----:B-1----:R-:W-:Y:S05]  /*a960*/  @P0 IMAD.WIDE R2, R16, 0x8, R2 ;  /* 0x0000000810020825 */ /* 0x002fea00078e0202 */
[----:B------:R1:W3:Y:S02]  /*a970*/  @P0 LDG.E.64 R6, desc[UR50][R2.64] ;  /* 0x0000003202060981 */ /* 0x0002e4000c1e1b00 */
[----:B-1----:R-:W-:Y:S02]  /*a980*/  SHF.L.U32 R2, R138, 0x1f, RZ ;  /* 0x0000001f8a027819 */ /* 0x002fe400000006ff */
[----:B--2---:R1:W5:Y:S04]  /*a990*/  @P1 LD.E R88, desc[UR50][R4.64] ;  /* 0x0000003204581980 */ /* 0x004368000c101900 */
[----:B---3--:R1:W5:Y:S01]  /*a9a0*/  @P0 LD.E R89, desc[UR50][R6.64] ;  /* 0x0000003206590980 */ /* 0x008362000c101900 */
[----:B------:R-:W-:Y:S05]  /*a9b0*/  @P0 BRA `(.L_x_147) ;  /* 0x0000000000240947 */ /* 0x000fea0003800000 */
[----:B------:R-:W-:Y:S04]  /*a9c0*/  ISETP.NE.U32.AND P0, PT, RZ, UR38, PT ;  /* 0x00000026ff007c0c */ /* 0x000fe8000bf05070 */
[----:B------:R-:W-:Y:S11]  /*a9d0*/  ISETP.NE.AND.EX P0, PT, RZ, UR39, PT, P0 ;  /* 0x00000027ff007c0c */ /* 0x000ff6000bf05300 */
[----:B------:R-:W-:Y:S02]  /*a9e0*/  @!UPT UIADD3 URZ, UPT, UPT, URZ, URZ, URZ ;  /* 0x000000fffffff290 */ /* 0x000fe4000fffe0ff */
[----:B------:R-:W2:Y:S08]  /*a9f0*/  @P0 LDC R3, c[0x0][0x898] ;  /* 0x00022600ff030b82 */ /* 0x000eb00000000800 */
[----:B-1----:R-:W1:Y:S01]  /*aa00*/  @P0 LDC.64 R4, c[0x0][0x888] ;  /* 0x00022200ff040b82 */ /* 0x002e620000000a00 */
[----:B--2---:R-:W-:Y:S04]  /*aa10*/  @P0 IMAD R3, R16, R3, RZ ;  /* 0x0000000310030224 */ /* 0x004fe800078e02ff */
[----:B-1----:R-:W-:Y:S05]  /*aa20*/  @P0 IMAD.WIDE R4, R3, 0x4, R4 ;  /* 0x0000000403040825 */ /* 0x002fea00078e0204 */
[----:B-----5:R2:W5:Y:S02]  /*aa30*/  @P0 LDG.E R89, desc[UR50][R4.64] ;  /* 0x0000003204590981 */ /* 0x020564000c1e1900 */
[----:B--2---:R-:W3:Y:S02]  /*aa40*/  @!P0 LDC R89, c[0x0][0x880] ;  /* 0x00022000ff598b82 */ /* 0x004ee40000000800 */
.L_x_147:
        /* <DEDUP_REMOVED lines=9> */
[----:B--2---:R-:W1:Y:S02]  /*aae0*/  @!P0 LDC R88, c[0x0][0x8a8] ;  /* 0x00022a00ff588b82 */ /* 0x004e640000000800 */
.L_x_148:
[----:B------:R-:W2:Y:S01]  /*aaf0*/  SYNCS.PHASECHK.TRANS64.TRYWAIT P0, [UR43+0x40], R2 ;  /* 0x00004002ff0075a7 */ /* 0x000ea2000800112b */
[----:B------:R-:W-:Y:S01]  /*ab00*/  LEA R145, R137, UR43, 0x3 ;  /* 0x0000002b89917c11 */ /* 0x000fe2000f8e18ff */
[----:B------:R-:W-:Y:S01]  /*ab10*/  BSSY B0, `(.L_x_149) ;  /* 0x0000008000007945 */ /* 0x000fe20003800000 */
[----:B------:R-:W-:Y:S01]  /*ab20*/  SHF.L.U32 R0, R135, 0x1f, RZ ;  /* 0x0000001f87007819 */ /* 0x000fe200000006ff */
[----:B------:R-:W-:Y:S02]  /*ab30*/  VIADD R144, R139, UR43 ;  /* 0x0000002b8b907c36 */ /* 0x000fe40008000000 */
[----:B------:R-:W-:Y:S01]  /*ab40*/  IMAD.MOV.U32 R107, RZ, RZ, RZ ;  /* 0x000000ffff6b7224 */ /* 0x000fe200078e00ff */
[----:B------:R1:W1:Y:S01]  /*ab50*/  SYNCS.PHASECHK.TRANS64.TRYWAIT P2, [R145+URZ+0x110], R0 ;  /* 0x00011000910075a7 */ /* 0x00026200080411ff */
[----:B--2---:R-:W-:Y:S05]  /*ab60*/  @P0 BRA `(.L_x_150) ;  /* 0x0000000000080947 */ /* 0x004fea0003800000 */
[----:B------:R-:W2:Y:S02]  /*ab70*/  SYNCS.PHASECHK.TRANS64.TRYWAIT P0, [UR43+0x40], R2 ;  /* 0x00004002ff0075a7 */ /* 0x000ea4000800112b */
[----:B--2---:R-:W-:Y:S05]  /*ab80*/  @!P0 BRA `(.L_x_151) ;  /* 0x0000009400308947 */ /* 0x004fea0003800000 */
.L_x_150:
[----:B------:R-:W-:Y:S05]  /*ab90*/  BSYNC B0 ;  /* 0x0000000000007941 */ /* 0x000fea0003800000 */
.L_x_149:
[----:B---3-5:R-:W-:Y:S01]  /*aba0*/  FSETP.NEU.AND P0, PT, R89, RZ, PT ;  /* 0x000000ff5900720b */ /* 0x028fe20003f0d000 */
[----:B------:R-:W-:Y:S01]  /*abb0*/  IMAD.MOV.U32 R106, RZ, RZ, RZ ;  /* 0x000000ffff6a7224 */ /* 0x000fe200078e00ff */
[----:B------:R-:W-:Y:S02]  /*abc0*/  CS2R R104, SRZ ;  /* 0x0000000000687805 */ /* 0x000fe4000001ff00 */
        /* <DEDUP_REMOVED lines=13> */
[----:B------:R-:W-:Y:S01]  /*aca0*/  CS2R R96, SRZ ;  /* 0x0000000000607805 */ /* 0x000fe2000001ff00 */
[----:B--2---:R-:W-:Y:S01]  /*acb0*/  @P0 IMAD R2, R141, 0x2, R144 ;  /* 0x000000028d020824 */ /* 0x004fe200078e0290 */
[----:B------:R-:W-:Y:S05]  /*acc0*/  @P0 WARPSYNC.ALL ;  /* 0x0000000000000948 */ /* 0x000fea0003800000 */
[----:B------:R2:W3:Y:S01]  /*acd0*/  @P0 LDSM.16.MT88.4 R104, [R2+0x1000] ;  /* 0x001000000268083b */ /* 0x0004e20000004200 */
[----:B------:R-:W-:Y:S01]  /*ace0*/  ISETP.GE.AND P1, PT, R146, 0x1, PT ;  /* 0x000000019200780c */ /* 0x000fe20003f26270 */
[----:B------:R-:W-:Y:S01]  /*acf0*/  IMAD R95, R137, 0x100, R140 ;  /* 0x00000100895f7824 */ /* 0x000fe200078e028c */
[----:B------:R-:W-:Y:S02]  /*ad00*/  CS2R R54, SRZ ;  /* 0x0000000000367805 */ /* 0x000fe4000001ff00 */
[----:B------:R-:W-:Y:S01]  /*ad10*/  CS2R R52, SRZ ;  /* 0x0000000000347805 */ /* 0x000fe2000001ff00 */
[----:B------:R2:W1:Y:S01]  /*ad20*/  @P0 LDSM.16.MT88.4 R112, [R2+0x1800] ;  /* 0x001800000270083b */ /* 0x0004620000004200 */
[----:B------:R-:W-:Y:S02]  /*ad30*/  CS2R R50, SRZ ;  /* 0x0000000000327805 */ /* 0x000fe4000001ff00 */
[----:B------:R-:W-:Y:S02]  /*ad40*/  CS2R R48, SRZ ;  /* 0x0000000000307805 */ /* 0x000fe4000001ff00 */
        /* <DEDUP_REMOVED lines=12> */
[----:B------:R2:W1:Y:S01]  /*ae10*/  @P0 LDSM.16.MT88.4 R116, [R139+UR43+0x1000] ;  /* 0x0010002b8b74083b */ /* 0x0004620008004200 */
        /* <DEDUP_REMOVED lines=15> */
[----:B------:R-:W-:Y:S01]  /*af10*/  VIADD R164, R144, 0x1000 ;  /* 0x0000100090a47836 */ /* 0x000fe20000000000 */
[----:B------:R-:W-:Y:S02]  /*af20*/  CS2R R66, SRZ ;  /* 0x0000000000427805 */ /* 0x000fe4000001ff00 */
[----:B------:R-:W-:Y:S02]  /*af30*/  CS2R R64, SRZ ;  /* 0x0000000000407805 */ /* 0x000fe4000001ff00 */
[----:B------:R-:W-:Y:S02]  /*af40*/  CS2R R62, SRZ ;  /* 0x00000000003e7805 */ /* 0x000fe4000001ff00 */
[----:B------:R-:W-:Y:S02]  /*af50*/  CS2R R60, SRZ ;  /* 0x00000000003c7805 */ /* 0x000fe4000001ff00 */
[----:B------:R-:W-:Y:S02]  /*af60*/  CS2R R58, SRZ ;  /* 0x00000000003a7805 */ /* 0x000fe4000001ff00 */
[----:B------:R-:W-:Y:S01]  /*af70*/  CS2R R56, SRZ ;  /* 0x0000000000387805 */ /* 0x000fe2000001ff00 */
[----:B---3--:R-:W-:Y:S06]  /*af80*/  @!P1 BRA `(.L_x_152) ;  /* 0x0000000000d49947 */ /* 0x008fec0003800000 */
[----:B------:R-:W-:Y:S01]  /*af90*/  SHF.R.U32.HI R3, RZ, 0x15, R95 ;  /* 0x00000015ff037819 */ /* 0x000fe2000001165f */
[----:B------:R-:W-:Y:S03]  /*afa0*/  BSSY B0, `(.L_x_153) ;  /* 0x0000006000007945 */ /* 0x000fe60003800000 */
[----:B------:R-:W-:Y:S01]  /*afb0*/  LOP3.LUT P0, RZ, R3, 0x3, R128, 0x48, !PT ;  /* 0x0000000303ff7812 */ /* 0x000fe20007804880 */
[----:B------:R-:W-:Y:S01]  /*afc0*/  @!UPT UIADD3 URZ, UPT, UPT, URZ, URZ, URZ ;  /* 0x000000fffffff290 */ /* 0x000fe2000fffe0ff */
[----:B-1----:R-:W-:Y:S11]  /*afd0*/  @P2 BRA `(.L_x_154) ;  /* 0x0000000000082947 */ /* 0x002ff60003800000 */
[----:B------:R-:W1:Y:S02]  /*afe0*/  SYNCS.PHASECHK.TRANS64.TRYWAIT P1, [R145+URZ+0x110], R0 ;  /* 0x00011000910075a7 */ /* 0x000e6400080211ff */
[----:B-1----:R-:W-:Y:S05]  /*aff0*/  @!P1 BRA `(.L_x_155) ;  /* 0x00000090002c9947 */ /* 0x002fea0003800000 */
.L_x_154:
[----:B------:R-:W-:Y:S05]  /*b000*/  BSYNC B0 ;  /* 0x0000000000007941 */ /* 0x000fea0003800000 */
.L_x_153:
[----:B------:R-:W-:Y:S05]  /*b010*/  @!P0 BRA `(.L_x_156) ;  /* 0x0000000000408947 */ /* 0x000fea0003800000 */
[----:B------:R-:W3:Y:S01]  /*b020*/  LDCU.64 UR8, c[0x4][0x70] ;  /* 0x01000e00ff0877ac */ /* 0x000ee20008000a00 */
[----:B------:R-:W-:Y:S01]  /*b030*/  MOV R3, 0x0 ;  /* 0x0000000000037802 */ /* 0x000fe20000000f00 */
[----:B------:R-:W-:Y:S02]  /*b040*/  HFMA2 R12, -RZ, RZ, 0, 5.9604644775390625e-08 ;  /* 0x00000001ff0c7431 */ /* 0x000fe400000001ff */
[----:B------:R-:W-:Y:S02]  /*b050*/  IMAD.MOV.U32 R8, RZ, RZ, 0x192 ;  /* 0x00000192ff087424 */ /* 0x000fe400078e00ff */
[----:B------:R-:W-:Y:S01]  /*b060*/  IMAD.MOV.U32 R13, RZ, RZ, RZ ;  /* 0x000000ffff0d7224 */ /* 0x000fe200078e00ff */
[----:B------:R-:W5:Y:S01]  /*b070*/  LDCU.64 UR6, c[0x4][0x78] ;  /* 0x01000f00ff0677ac */ /* 0x000f620008000a00 */
[----:B--2---:R-:W2:Y:S01]  /*b080*/  LDC.64 R2, c[0x4][R3] ;  /* 0x0100000003027b82 */ /* 0x004ea20000000a00 */
[----:B------:R-:W1:Y:S01]  /*b090*/  LDCU.64 UR4, c[0x4][0x10] ;  /* 0x01000200ff0477ac */ /* 0x000e620008000a00 */
[----:B---3--:R-:W-:Y:S01]  /*b0a0*/  MOV R5, UR9 ;  /* 0x0000000900057c02 */ /* 0x008fe20008000f00 */
[----:B------:R-:W-:Y:S01]  /*b0b0*/  IMAD.U32 R4, RZ, RZ, UR8 ;  /* 0x00000008ff047e24 */ /* 0x000fe2000f8e00ff */
[----:B-----5:R-:W-:Y:S01]  /*b0c0*/  MOV R7, UR7 ;  /* 0x0000000700077c02 */ /* 0x020fe20008000f00 */
[----:B------:R-:W-:Y:S01]  /*b0d0*/  IMAD.U32 R6, RZ, RZ, UR6 ;  /* 0x00000006ff067e24 */ /* 0x000fe2000f8e00ff */
[----:B-1----:R-:W-:Y:S01]  /*b0e0*/  MOV R11, UR5 ;  /* 0x00000005000b7c02 */ /* 0x002fe20008000f00 */
[----:B------:R-:W-:Y:S02]  /*b0f0*/  IMAD.U32 R10, RZ, RZ, UR4 ;  /* 0x00000004ff0a7e24 */ /* 0x000fe4000f8e00ff */
[----:B------:R-:W-:Y:S07]  /*b100*/  LEPC R20, `(.L_x_156) ;  /* 0x000000001014794e */ /* 0x000fee0000000000 */
[----:B--2-4-:R-:W-:Y:S05]  /*b110*/  CALL.ABS.NOINC R2 ;  /* 0x0000000002007343 */ /* 0x014fea0003c00000 */
.L_x_156:
[----:B------:R-:W-:Y:S05]  /*b120*/  WARPSYNC.ALL ;  /* 0x0000000000007948 */ /* 0x000fea0003800000 */
[C---:B------:R-:W-:Y:S01]  /*b130*/  R2UR UR4, R95.reuse ;  /* 0x000000005f0472ca */ /* 0x040fe200000e0000 */
[----:B------:R-:W-:Y:S05]  /*b140*/  VIADD R3, R95, 0x100000 ;  /* 0x001000005f037836 */ /* 0x000fea0000000000 */
[----:B------:R-:W-:Y:S04]  /*b150*/  SHF.R.U32.HI R3, RZ, 0x15, R3 ;  /* 0x00000015ff037819 */ /* 0x000fe80000011603 */
[----:B------:R-:W-:Y:S03]  /*b160*/  LOP3.LUT P0, RZ, R3, 0x3, R128, 0x48, !PT ;  /* 0x0000000303ff7812 */ /* 0x000fe60007804880 */
[----:B------:R-:W3:Y:S10]  /*b170*/  LDTM.16dp256bit.x8 R24, tmem[UR4] ;  /* 0x00000004001879ee */ /* 0x000ef400081a0000 */
[----:B---3--:R-:W-:Y:S05]  /*b180*/  @!P0 BRA `(.L_x_157) ;  /* 0x0000000000408947 */ /* 0x008fea0003800000 */
        /* <DEDUP_REMOVED lines=16> */
.L_x_157:
[----:B------:R-:W-:Y:S05]  /*b290*/  WARPSYNC.ALL ;  /* 0x0000000000007948 */ /* 0x000fea0003800000 */
[----:B------:R-:W-:Y:S11]  /*b2a0*/  R2UR UR4, R95 ;  /* 0x000000005f0472ca */ /* 0x000ff600000e0000 */
[----:B------:R-:W-:Y:S02]  /*b2b0*/  @!UPT UIADD3 URZ, UPT, UPT, URZ, URZ, URZ ;  /* 0x000000fffffff290 */ /* 0x000fe4000fffe0ff */
[----:B------:R-:W3:Y:S02]  /*b2c0*/  LDTM.16dp256bit.x8 R56, tmem[UR4+0x100000] ;  /* 0x10000004003879ee */ /* 0x000ee400081a0000 */
[----:B---3--:R-:W-:Y:S01]  /*b2d0*/  NOP ;  /* 0x0000000000007918 */ /* 0x008fe20000000000 */
.L_x_152:
[--C-:B-1----:R-:W-:Y:S01]  /*b2e0*/  HADD2.F32 R90, -RZ, R116.reuse.H0_H0 ;  /* 0x20000074ff5a7230 */ /* 0x102fe20000004100 */
[----:B------:R-:W-:Y:S05]  /*b2f0*/  WARPSYNC.ALL ;  /* 0x0000000000007948 */ /* 0x000fea0003800000 */
[----:B------:R-:W-:Y:S01]  /*b300*/  LEA R165, R141, R144, 0x1 ;  /* 0x000000908da57211 */ /* 0x000fe200078e08ff */
[-C--:B------:R-:W-:Y:S01]  /*b310*/  FMUL R13, R36, R88.reuse ;  /* 0x00000058240d7220 */ /* 0x080fe20000400000 */
[-C--:B------:R-:W-:Y:S01]  /*b320*/  FMUL R14, R37, R88.reuse ;  /* 0x00000058250e7220 */ /* 0x080fe20000400000 */
[-C--:B------:R-:W-:Y:S01]  /*b330*/  FMUL R15, R38, R88.reuse ;  /* 0x00000058260f7220 */ /* 0x080fe20000400000 */
[----:B------:R-:W-:Y:S02]  /*b340*/  HADD2.F32 R91, -RZ, R116.H1_H1 ;  /* 0x30000074ff5b7230 */ /* 0x000fe40000004100 */
[-C--:B------:R-:W-:Y:S01]  /*b350*/  FMUL R16, R39, R88.reuse ;  /* 0x0000005827107220 */ /* 0x080fe20000400000 */
[-C--:B------:R-:W-:Y:S01]  /*b360*/  FMUL R0, R24, R88.reuse ;  /* 0x0000005818007220 */ /* 0x080fe20000400000 */
[--C-:B------:R-:W-:Y:S02]  /*b370*/  HADD2.F32 R92, -RZ, R119.reuse.H0_H0 ;  /* 0x20000077ff5c7230 */ /* 0x100fe40000004100 */
[-C--:B--2---:R-:W-:Y:S01]  /*b380*/  FMUL R2, R25, R88.reuse ;  /* 0x0000005819027220 */ /* 0x084fe20000400000 */
[----:B------:R-:W-:Y:S01]  /*b390*/  FMUL R3, R26, R88 ;  /* 0x000000581a037220 */ /* 0x000fe20000400000 */
[----:B------:R-:W-:Y:S02]  /*b3a0*/  HADD2.F32 R93, -RZ, R119.H1_H1 ;  /* 0x30000077ff5d7230 */ /* 0x000fe40000004100 */
[C---:B------:R-:W-:Y:S01]  /*b3b0*/  FFMA R0, R89.reuse, R90, R0 ;  /* 0x0000005a59007223 */ /* 0x040fe20000000000 */
[--C-:B------:R-:W-:Y:S02]  /*b3c0*/  HADD2.F32 R90, -RZ, R117.reuse.H0_H0 ;  /* 0x20000075ff5a7230 */ /* 0x100fe40000004100 */
[----:B------:R-:W-:Y:S01]  /*b3d0*/  FFMA R2, R89, R91, R2 ;  /* 0x0000005b59027223 */ /* 0x000fe20000000002 */
[----:B------:R-:W-:Y:S02]  /*b3e0*/  HADD2.F32 R91, -RZ, R117.H1_H1 ;  /* 0x30000075ff5b7230 */ /* 0x000fe40000004100 */
[-C--:B------:R-:W-:Y:S01]  /*b3f0*/  FMUL R4, R27, R88.reuse ;  /* 0x000000581b047220 */ /* 0x080fe20000400000 */
[----:B------:R-:W-:Y:S01]  /*b400*/  FMUL R5, R28, R88 ;  /* 0x000000581c057220 */ /* 0x000fe20000400000 */
[C---:B------:R-:W-:Y:S01]  /*b410*/  FFMA R3, R89.reuse, R90, R3 ;  /* 0x0000005a59037223 */ /* 0x040fe20000000003 */
[--C-:B------:R-:W-:Y:S01]  /*b420*/  HADD2.F32 R90, -RZ, R118.reuse.H0_H0 ;  /* 0x20000076ff5a7230 */ /* 0x100fe20000004100 */
[----:B------:R-:W-:Y:S01]  /*b430*/  F2FP.F16.F32.PACK_AB R148, R2, R0 ;  /* 0x000000000294723e */ /* 0x000fe200000000ff */
[----:B------:R-:W-:Y:S01]  /*b440*/  FFMA R4, R89, R91, R4 ;  /* 0x0000005b59047223 */ /* 0x000fe20000000004 */
[----:B------:R-:W-:Y:S02]  /*b450*/  HADD2.F32 R91, -RZ, R118.H1_H1 ;  /* 0x30000076ff5b7230 */ /* 0x000fe40000004100 */
[----:B------:R-:W-:Y:S01]  /*b460*/  FMUL R6, R29, R88 ;  /* 0x000000581d067220 */ /* 0x000fe20000400000 */
[C---:B------:R-:W-:Y:S01]  /*b470*/  FFMA R5, R89.reuse, R90, R5 ;  /* 0x0000005a59057223 */ /* 0x040fe20000000005 */
[----:B------:R-:W-:Y:S01]  /*b480*/  FMUL R7, R30, R88 ;  /* 0x000000581e077220 */ /* 0x000fe20000400000 */
[----:B------:R-:W-:Y:S01]  /*b490*/  F2FP.F16.F32.PACK_AB R149, R4, R3 ;  /* 0x000000030495723e */ /* 0x000fe200000000ff */
[C---:B------:R-:W-:Y:S01]  /*b4a0*/  FFMA R6, R89.reuse, R91, R6 ;  /* 0x0000005b59067223 */ /* 0x040fe20000000006 */
[----:B------:R-:W-:Y:S02]  /*b4b0*/  HADD2.F32 R90, -RZ, R108.H0_H0 ;  /* 0x2000006cff5a7230 */ /* 0x000fe40000004100 */
[----:B------:R-:W-:Y:S01]  /*b4c0*/  FFMA R7, R89, R92, R7 ;  /* 0x0000005c59077223 */ /* 0x000fe20000000007 */
[-C--:B------:R-:W-:Y:S01]  /*b4d0*/  FMUL R8, R31, R88.reuse ;  /* 0x000000581f087220 */ /* 0x080fe20000400000 */
[----:B------:R-:W-:Y:S01]  /*b4e0*/  HADD2.F32 R92, -RZ, R109.H0_H0 ;  /* 0x2000006dff5c7230 */ /* 0x000fe20000004100 */
[----:B------:R-:W-:Y:S01]  /*b4f0*/  F2FP.F16.F32.PACK_AB R150, R6, R5 ;  /* 0x000000050696723e */ /* 0x000fe200000000ff */
[-C--:B------:R-:W-:Y:S01]  /*b500*/  FMUL R9, R32, R88.reuse ;  /* 0x0000005820097220 */ /* 0x080fe20000400000 */
[----:B------:R-:W-:Y:S01]  /*b510*/  FFMA R8, R89, R93, R8 ;  /* 0x0000005d59087223 */ /* 0x000fe20000000008 */
[----:B------:R-:W-:Y:S02]  /*b520*/  HADD2.F32 R91, -RZ, R110.H1_H1 ;  /* 0x3000006eff5b7230 */ /* 0x000fe40000004100 */
[----:B------:R-:W-:Y:S01]  /*b530*/  FMUL R10, R33, R88 ;  /* 0x00000058210a7220 */ /* 0x000fe20000400000 */
[----:B------:R-:W-:Y:S01]  /*b540*/  FFMA R9, R89, R90, R9 ;  /* 0x0000005a59097223 */ /* 0x000fe20000000009 */
[----:B------:R-:W-:Y:S01]  /*b550*/  HADD2.F32 R90, -RZ, R108.H1_H1 ;  /* 0x3000006cff5a7230 */ /* 0x000fe20000004100 */
[----:B------:R-:W-:Y:S01]  /*b560*/  F2FP.F16.F32.PACK_AB R151, R8, R7 ;  /* 0x000000070897723e */ /* 0x000fe200000000ff */
[-C--:B------:R-:W-:Y:S01]  /*b570*/  FMUL R11, R34, R88.reuse ;  /* 0x00000058220b7220 */ /* 0x080fe20000400000 */
[----:B------:R-:W-:Y:S01]  /*b580*/  FMUL R12, R35, R88 ;  /* 0x00000058230c7220 */ /* 0x000fe20000400000 */
[----:B------:R-:W-:Y:S02]  /*b590*/  HADD2.F32 R93, -RZ, R101.H1_H1 ;  /* 0x30000065ff5d7230 */ /* 0x000fe40000004100 */
[C---:B------:R-:W-:Y:S01]  /*b5a0*/  FFMA R10, R89.reuse, R90, R10 ;  /* 0x0000005a590a7223 */ /* 0x040fe2000000000a */
[----:B------:R-:W-:Y:S01]  /*b5b0*/  HADD2.F32 R90, -RZ, R109.H1_H1 ;  /* 0x3000006dff5a7230 */ /* 0x000fe20000004100 */
[----:B------:R1:W-:Y:S01]  /*b5c0*/  STSM.16.MT88.4 [R144+0x1000], R148 ;  /* 0x0010009490007844 */ /* 0x0003e20000004200 */
[C---:B------:R-:W-:Y:S01]  /*b5d0*/  FFMA R11, R89.reuse, R92, R11 ;  /* 0x0000005c590b7223 */ /* 0x040fe2000000000b */
[----:B------:R-:W-:Y:S01]  /*b5e0*/  HADD2.F32 R92, -RZ, R110.H0_H0 ;  /* 0x2000006eff5c7230 */ /* 0x000fe20000004100 */
[----:B------:R-:W-:Y:S01]  /*b5f0*/  F2FP.F16.F32.PACK_AB R152, R10, R9 ;  /* 0x000000090a98723e */ /* 0x000fe200000000ff */
[C---:B------:R-:W-:Y:S01]  /*b600*/  FFMA R12, R89.reuse, R90, R12 ;  /* 0x0000005a590c7223 */ /* 0x040fe2000000000c */
[--C-:B------:R-:W-:Y:S02]  /*b610*/  HADD2.F32 R90, -RZ, R111.reuse.H0_H0 ;  /* 0x2000006fff5a7230 */ /* 0x100fe40000004100 */
[----:B------:R-:W-:Y:S01]  /*b620*/  FMUL R17, R40, R88 ;  /* 0x0000005828117220 */ /* 0x000fe20000400000 */
[C---:B------:R-:W-:Y:S01]  /*b630*/  FFMA R13, R89.reuse, R92, R13 ;  /* 0x0000005c590d7223 */ /* 0x040fe2000000000d */
[C---:B------:R-:W-:Y:S01]  /*b640*/  FFMA R14, R89.reuse, R91, R14 ;  /* 0x0000005b590e7223 */ /* 0x040fe2000000000e */
[----:B------:R-:W-:Y:S01]  /*b650*/  HADD2.F32 R91, -RZ, R111.H1_H1 ;  /* 0x3000006fff5b7230 */ /* 0x000fe20000004100 */
[----:B------:R-:W-:Y:S01]  /*b660*/  F2FP.F16.F32.PACK_AB R153, R12, R11 ;  /* 0x0000000b0c99723e */ /* 0x000fe200000000ff */
[C---:B------:R-:W-:Y:S01]  /*b670*/  FFMA R15, R89.reuse, R90, R15 ;  /* 0x0000005a590f7223 */ /* 0x040fe2000000000f */
[--C-:B------:R-:W-:Y:S01]  /*b680*/  HADD2.F32 R90, -RZ, R100.reuse.H0_H0 ;  /* 0x20000064ff5a7230 */ /* 0x100fe20000004100 */
[----:B------:R-:W-:Y:S01]  /*b690*/  F2FP.F16.F32.PACK_AB R154, R14, R13 ;  /* 0x0000000d0e9a723e */ /* 0x000fe200000000ff */
[----:B------:R-:W-:Y:S01]  /*b6a0*/  FFMA R16, R89, R91, R16 ;  /* 0x0000005b59107223 */ /* 0x000fe20000000010 */
[----:B------:R-:W-:Y:S02]  /*b6b0*/  HADD2.F32 R91, -RZ, R100.H1_H1 ;  /* 0x30000064ff5b7230 */ /* 0x000fe40000004100 */
[----:B------:R-:W-:Y:S01]  /*b6c0*/  FMUL R18, R41, R88 ;  /* 0x0000005829127220 */ /* 0x000fe20000400000 */
[----:B------:R-:W-:Y:S02]  /*b6d0*/  HADD2.F32 R92, -RZ, R101.H0_H0 ;  /* 0x20000065ff5c7230 */ /* 0x000fe40000004100 */
[C---:B------:R-:W-:Y:S01]  /*b6e0*/  FFMA R17, R89.reuse, R90, R17 ;  /* 0x0000005a59117223 */ /* 0x040fe20000000011 */
[----:B------:R-:W-:Y:S01]  /*b6f0*/  F2FP.F16.F32.PACK_AB R155, R16, R15 ;  /* 0x0000000f109b723e */ /* 0x000fe200000000ff */
[----:B------:R-:W-:Y:S01]  /*b700*/  FFMA R18, R89, R91, R18 ;  /* 0x0000005b59127223 */ /* 0x000fe20000000012 */
[-C--:B------:R-:W-:Y:S01]  /*b710*/  FMUL R19, R42, R88.reuse ;  /* 0x000000582a137220 */ /* 0x080fe20000400000 */
[----:B------:R-:W-:Y:S01]  /*b720*/  FMUL R20, R43, R88 ;  /* 0x000000582b147220 */ /* 0x000fe20000400000 */
[--C-:B------:R-:W-:Y:S01]  /*b730*/  HADD2.F32 R90, -RZ, R102.reuse.H0_H0 ;  /* 0x20000066ff5a7230 */ /* 0x100fe20000004100 */
[----:B------:R2:W-:Y:S01]  /*b740*/  STSM.16.MT88.4 [R144+0x1800], R152 ;  /* 0x0018009890007844 */ /* 0x0005e20000004200 */
[----:B------:R-:W-:Y:S01]  /*b750*/  F2FP.F16.F32.PACK_AB R156, R18, R17 ;  /* 0x00000011129c723e */ /* 0x000fe200000000ff */
[C---:B------:R-:W-:Y:S01]  /*b760*/  FFMA R19, R89.reuse, R92, R19 ;  /* 0x0000005c59137223 */ /* 0x040fe20000000013 */
[----:B------:R-:W-:Y:S01]  /*b770*/  FFMA R20, R89, R93, R20 ;  /* 0x0000005d59147223 */ /* 0x000fe20000000014 */
[-C--:B------:R-:W-:Y:S01]  /*b780*/  FMUL R21, R44, R88.reuse ;  /* 0x000000582c157220 */ /* 0x080fe20000400000 */
[----:B------:R-:W-:Y:S02]  /*b790*/  HADD2.F32 R91, -RZ, R102.H1_H1 ;  /* 0x30000066ff5b7230 */ /* 0x000fe40000004100 */
[----:B------:R-:W-:Y:S01]  /*b7a0*/  FMUL R22, R45, R88 ;  /* 0x000000582d167220 */ /* 0x000fe20000400000 */
[--C-:B------:R-:W-:Y:S01]  /*b7b0*/  HADD2.F32 R92, -RZ, R103.reuse.H0_H0 ;  /* 0x20000067ff5c7230 */ /* 0x100fe20000004100 */
        /* <DEDUP_REMOVED lines=18> */
[----:B------:R-:W-:Y:S01]  /*b8e0*/  HADD2.F32 R93, -RZ, R97.H1_H1 ;  /* 0x30000061ff5d7230 */ /* 0x000fe20000004100 */
[----:B------:R3:W-:Y:S01]  /*b8f0*/  STSM.16.MT88.4 [R144+0x2000], R156 ;  /* 0x0020009c90007844 */ /* 0x0007e20000004200 */
[----:B------:R-:W-:Y:S01]  /*b900*/  FMUL R28, R51, R88 ;  /* 0x00000058331c7220 */ /* 0x000fe20000400000 */
[--C-:B------:R-:W-:Y:S01]  /*b910*/  HADD2.F32 R90, -RZ, R98.reuse.H0_H0 ;  /* 0x20000062ff5a7230 */ /* 0x100fe20000004100 */
[----:B-1----:R-:W-:Y:S01]  /*b920*/  F2FP.F16.F32.PACK_AB R148, R26, R25 ;  /* 0x000000191a94723e */ /* 0x002fe200000000ff */
[C---:B------:R-:W-:Y:S01]  /*b930*/  FFMA R27, R89.reuse, R92, R27 ;  /* 0x0000005c591b7223 */ /* 0x040fe2000000001b */
[----:B------:R-:W-:Y:S01]  /*b940*/  FFMA R28, R89, R93, R28 ;  /* 0x0000005d591c7223 */ /* 0x000fe2000000001c */
[-C--:B------:R-:W-:Y:S01]  /*b950*/  FMUL R29, R52, R88.reuse ;  /* 0x00000058341d7220 */ /* 0x080fe20000400000 */
[-C--:B------:R-:W-:Y:S01]  /*b960*/  FMUL R30, R53, R88.reuse ;  /* 0x00000058351e7220 */ /* 0x080fe20000400000 */
[--C-:B------:R-:W-:Y:S02]  /*b970*/  HADD2.F32 R92, -RZ, R99.reuse.H0_H0 ;  /* 0x20000063ff5c7230 */ /* 0x100fe40000004100 */
[----:B------:R-:W-:Y:S01]  /*b980*/  FMUL R31, R54, R88 ;  /* 0x00000058361f7220 */ /* 0x000fe20000400000 */
[----:B------:R-:W-:Y:S01]  /*b990*/  F2FP.F16.F32.PACK_AB R149, R28, R27 ;  /* 0x0000001b1c95723e */ /* 0x000fe200000000ff */
[----:B------:R-:W-:Y:S01]  /*b9a0*/  FFMA R29, R89, R90, R29 ;  /* 0x0000005a591d7223 */ /* 0x000fe2000000001d */
[----:B------:R-:W-:Y:S02]  /*b9b0*/  HADD2.F32 R90, -RZ, R98.H1_H1 ;  /* 0x30000062ff5a7230 */ /* 0x000fe40000004100 */
[-C--:B------:R-:W-:Y:S01]  /*b9c0*/  FMUL R32, R55, R88.reuse ;  /* 0x0000005837207220 */ /* 0x080fe20000400000 */
[----:B------:R-:W-:Y:S02]  /*b9d0*/  HADD2.F32 R91, -RZ, R99.H1_H1 ;  /* 0x30000063ff5b7230 */ /* 0x000fe40000004100 */
[-C--:B------:R-:W-:Y:S01]  /*b9e0*/  FMUL R56, R56, R88.reuse ;  /* 0x0000005838387220 */ /* 0x080fe20000400000 */
[----:B------:R-:W-:Y:S01]  /*b9f0*/  FMUL R57, R57, R88 ;  /* 0x0000005839397220 */ /* 0x000fe20000400000 */
[C---:B------:R-:W-:Y:S01]  /*ba00*/  FFMA R30, R89.reuse, R90, R30 ;  /* 0x0000005a591e7223 */ /* 0x040fe2000000001e */
[--C-:B------:R-:W-:Y:S02]  /*ba10*/  HADD2.F32 R90, -RZ, R104.reuse.H0_H0 ;  /* 0x20000068ff5a7230 */ /* 0x100fe40000004100 */
[C---:B------:R-:W-:Y:S01]  /*ba20*/  FFMA R31, R89.reuse, R92, R31 ;  /* 0x0000005c591f7223 */ /* 0x040fe2000000001f */
[C---:B------:R-:W-:Y:S01]  /*ba30*/  FFMA R32, R89.reuse, R91, R32 ;  /* 0x0000005b59207223 */ /* 0x040fe20000000020 */
[----:B------:R-:W-:Y:S01]  /*ba40*/  HADD2.F32 R92, -RZ, R104.H1_H1 ;  /* 0x30000068ff5c7230 */ /* 0x000fe20000004100 */
[----:B------:R-:W-:Y:S01]  /*ba50*/  F2FP.F16.F32.PACK_AB R150, R30, R29 ;  /* 0x0000001d1e96723e */ /* 0x000fe200000000ff */
[--C-:B------:R-:W-:Y:S02]  /*ba60*/  HADD2.F32 R91, -RZ, R105.reuse.H0_H0 ;  /* 0x20000069ff5b7230 */ /* 0x100fe40000004100 */
[C---:B------:R-:W-:Y:S01]  /*ba70*/  FFMA R56, R89.reuse, R90, R56 ;  /* 0x0000005a59387223 */ /* 0x040fe20000000038 */
[----:B------:R-:W-:Y:S01]  /*ba80*/  F2FP.F16.F32.PACK_AB R151, R32, R31 ;  /* 0x0000001f2097723e */ /* 0x000fe200000000ff */
[----:B------:R-:W-:Y:S01]  /*ba90*/  FFMA R57, R89, R92, R57 ;  /* 0x0000005c59397223 */ /* 0x000fe20000000039 */
[-C--:B------:R-:W-:Y:S01]  /*baa0*/  FMUL R58, R58, R88.reuse ;  /* 0x000000583a3a7220 */ /* 0x080fe20000400000 */
[----:B------:R-:W-:Y:S02]  /*bab0*/  HADD2.F32 R90, -RZ, R105.H1_H1 ;  /* 0x30000069ff5a7230 */ /* 0x000fe40000004100 */
[----:B------:R-:W-:Y:S01]  /*bac0*/  FMUL R59, R59, R88 ;  /* 0x000000583b3b7220 */ /* 0x000fe20000400000 */
[----:B------:R1:W-:Y:S01]  /*bad0*/  STSM.16.MT88.4 [R144+0x2800], R148 ;  /* 0x0028009490007844 */ /* 0x0003e20000004200 */
[----:B--2---:R-:W-:Y:S01]  /*bae0*/  F2FP.F16.F32.PACK_AB R152, R57, R56 ;  /* 0x000000383998723e */ /* 0x004fe200000000ff */
[C---:B------:R-:W-:Y:S01]  /*baf0*/  FFMA R58, R89.reuse, R91, R58 ;  /* 0x0000005b593a7223 */ /* 0x040fe2000000003a */
[--C-:B------:R-:W-:Y:S02]  /*bb00*/  HADD2.F32 R91, -RZ, R106.reuse.H0_H0 ;  /* 0x2000006aff5b7230 */ /* 0x100fe40000004100 */
        /* <DEDUP_REMOVED lines=26> */
[----:B---3--:R-:W-:Y:S01]  /*bcb0*/  F2FP.F16.F32.PACK_AB R156, R65, R64 ;  /* 0x00000040419c723e */ /* 0x008fe200000000ff */
        /* <DEDUP_REMOVED lines=12> */
[-C--:B------:R-:W-:Y:S01]  /*bd80*/  FMUL R71, R71, R88.reuse ;  /* 0x0000005847477220 */ /* 0x080fe20000400000 */
[----:B------:R-:W-:Y:S01]  /*bd90*/  FMUL R72, R72, R88 ;  /* 0x0000005848487220 */ /* 0x000fe20000400000 */
[----:B------:R-:W-:Y:S01]  /*bda0*/  F2FP.F16.F32.PACK_AB R158, R69, R68 ;  /* 0x00000044459e723e */ /* 0x000fe200000000ff */
[C---:B------:R-:W-:Y:S01]  /*bdb0*/  FFMA R70, R89.reuse, R91, R70 ;  /* 0x0000005b59467223 */ /* 0x040fe20000000046 */
[--C-:B------:R-:W-:Y:S02]  /*bdc0*/  HADD2.F32 R91, -RZ, R120.reuse.H0_H0 ;  /* 0x20000078ff5b7230 */ /* 0x100fe40000004100 */
[----:B------:R-:W-:Y:S01]  /*bdd0*/  FFMA R71, R89, R90, R71 ;  /* 0x0000005a59477223 */ /* 0x000fe20000000047 */
[----:B------:R-:W-:Y:S02]  /*bde0*/  HADD2.F32 R92, -RZ, R120.H1_H1 ;  /* 0x30000078ff5c7230 */ /* 0x000fe40000004100 */
[----:B------:R-:W-:Y:S01]  /*bdf0*/  FMUL R73, R73, R88 ;  /* 0x0000005849497220 */ /* 0x000fe20000400000 */
[--C-:B------:R-:W-:Y:S02]  /*be00*/  HADD2.F32 R93, -RZ, R121.reuse.H0_H0 ;  /* 0x20000079ff5d7230 */ /* 0x100fe40000004100 */
[----:B------:R-:W-:Y:S01]  /*be10*/  FFMA R72, R89, R91, R72 ;  /* 0x0000005b59487223 */ /* 0x000fe20000000048 */
[----:B------:R-:W-:Y:S01]  /*be20*/  F2FP.F16.F32.PACK_AB R159, R71, R70 ;  /* 0x00000046479f723e */ /* 0x000fe200000000ff */
[----:B------:R-:W-:Y:S01]  /*be30*/  FFMA R73, R89, R92, R73 ;  /* 0x0000005c59497223 */ /* 0x000fe20000000049 */
[-C--:B------:R-:W-:Y:S01]  /*be40*/  FMUL R74, R74, R88.reuse ;  /* 0x000000584a4a7220 */ /* 0x080fe20000400000 */
[----:B------:R-:W-:Y:S02]  /*be50*/  HADD2.F32 R90, -RZ, R121.H1_H1 ;  /* 0x30000079ff5a7230 */ /* 0x000fe40000004100 */
[----:B------:R-:W-:Y:S01]  /*be60*/  FMUL R75, R75, R88 ;  /* 0x000000584b4b7220 */ /* 0x000fe20000400000 */
[----:B------:R1:W-:Y:S01]  /*be70*/  STSM.16.MT88.4 [R165+0x1800], R156 ;  /* 0x0018009ca5007844 */ /* 0x0003e20000004200 */
[----:B------:R-:W-:Y:S01]  /*be80*/  F2FP.F16.F32.PACK_AB R160, R73, R72 ;  /* 0x0000004849a0723e */ /* 0x000fe200000000ff */
[C---:B------:R-:W-:Y:S01]  /*be90*/  FFMA R74, R89.reuse, R93, R74 ;  /* 0x0000005d594a7223 */ /* 0x040fe2000000004a */
[----:B------:R-:W-:Y:S01]  /*bea0*/  FFMA R75, R89, R90, R75 ;  /* 0x0000005a594b7223 */ /* 0x000fe2000000004b */
[--C-:B------:R-:W-:Y:S02]  /*beb0*/  HADD2.F32 R91, -RZ, R122.reuse.H0_H0 ;  /* 0x2000007aff5b7230 */ /* 0x100fe40000004100 */
        /* <DEDUP_REMOVED lines=10> */
[--C-:B------:R-:W-:Y:S02]  /*bf60*/  HADD2.F32 R90, -RZ, R124.reuse.H0_H0 ;  /* 0x2000007cff5a7230 */ /* 0x100fe40000004100 */
[C---:B------:R-:W-:Y:S01]  /*bf70*/  FFMA R78, R89.reuse, R93, R78 ;  /* 0x0000005d594e7223 */ /* 0x040fe2000000004e */
[----:B------:R-:W-:Y:S01]  /*bf80*/  FMUL R80, R80, R88 ;  /* 0x0000005850507220 */ /* 0x000fe20000400000 */
[----:B------:R-:W-:Y:S01]  /*bf90*/  FFMA R79, R89, R92, R79 ;  /* 0x0000005c594f7223 */ /* 0x000fe2000000004f */
[----:B------:R-:W-:Y:S02]  /*bfa0*/  HADD2.F32 R92, -RZ, R124.H1_H1 ;  /* 0x3000007cff5c7230 */ /* 0x000fe40000004100 */
[-C--:B------:R-:W-:Y:S01]  /*bfb0*/  FMUL R81, R81, R88.reuse ;  /* 0x0000005851517220 */ /* 0x080fe20000400000 */
[--C-:B------:R-:W-:Y:S02]  /*bfc0*/  HADD2.F32 R91, -RZ, R125.reuse.H0_H0 ;  /* 0x2000007dff5b7230 */ /* 0x100fe40000004100 */
[----:B------:R-:W-:Y:S01]  /*bfd0*/  FMUL R82, R82, R88 ;  /* 0x0000005852527220 */ /* 0x000fe20000400000 */
[C---:B------:R-:W-:Y:S01]  /*bfe0*/  FFMA R80, R89.reuse, R90, R80 ;  /* 0x0000005a59507223 */ /* 0x040fe20000000050 */
[C---:B------:R-:W-:Y:S01]  /*bff0*/  FFMA R81, R89.reuse, R92, R81 ;  /* 0x0000005c59517223 */ /* 0x040fe20000000051 */
[----:B------:R-:W-:Y:S02]  /*c000*/  HADD2.F32 R90, -RZ, R125.H1_H1 ;  /* 0x3000007dff5a7230 */ /* 0x000fe40000004100 */
[----:B------:R-:W-:Y:S01]  /*c010*/  FFMA R82, R89, R91, R82 ;  /* 0x0000005b59527223 */ /* 0x000fe20000000052 */
[-C--:B------:R-:W-:Y:S01]  /*c020*/  FMUL R83, R83, R88.reuse ;  /* 0x0000005853537220 */ /* 0x080fe20000400000 */
[--C-:B------:R-:W-:Y:S02]  /*c030*/  HADD2.F32 R91, -RZ, R126.reuse.H0_H0 ;  /* 0x2000007eff5b7230 */ /* 0x100fe40000004100 */
[-C--:B------:R-:W-:Y:S01]  /*c040*/  FMUL R84, R84, R88.reuse ;  /* 0x0000005854547220 */ /* 0x080fe20000400000 */
[----:B------:R-:W-:Y:S02]  /*c050*/  HADD2.F32 R92, -RZ, R126.H1_H1 ;  /* 0x3000007eff5c7230 */ /* 0x000fe40000004100 */
[-C--:B------:R-:W-:Y:S01]  /*c060*/  FMUL R85, R85, R88.reuse ;  /* 0x0000005855557220 */ /* 0x080fe20000400000 */
[--C-:B------:R-:W-:Y:S02]  /*c070*/  HADD2.F32 R93, -RZ, R127.reuse.H0_H0 ;  /* 0x2000007fff5d7230 */ /* 0x100fe40000004100 */
[----:B------:R-:W-:Y:S01]  /*c080*/  FMUL R86, R86, R88 ;  /* 0x0000005856567220 */ /* 0x000fe20000400000 */
[----:B------:R-:W-:Y:S02]  /*c090*/  HADD2.F32 R94, -RZ, R127.H1_H1 ;  /* 0x3000007fff5e7230 */ /* 0x000fe40000004100 */
[----:B------:R-:W-:Y:S01]  /*c0a0*/  FFMA R83, R89, R90, R83 ;  /* 0x0000005a59537223 */ /* 0x000fe20000000053 */
[----:B------:R-:W-:Y:S01]  /*c0b0*/  FMUL R87, R87, R88 ;  /* 0x0000005857577220 */ /* 0x000fe20000400000 */
[C---:B------:R-:W-:Y:S01]  /*c0c0*/  FFMA R84, R89.reuse, R91, R84 ;  /* 0x0000005b59547223 */ /* 0x040fe20000000054 */
[C---:B------:R-:W-:Y:S01]  /*c0d0*/  FFMA R85, R89.reuse, R92, R85 ;  /* 0x0000005c59557223 */ /* 0x040fe20000000055 */
[C---:B------:R-:W-:Y:S01]  /*c0e0*/  FFMA R86, R89.reuse, R93, R86 ;  /* 0x0000005d59567223 */ /* 0x040fe20000000056 */
[----:B------:R-:W-:Y:S01]  /*c0f0*/  FFMA R87, R89, R94, R87 ;  /* 0x0000005e59577223 */ /* 0x000fe20000000057 */
[----:B------:R-:W-:Y:S01]  /*c100*/  F2FP.F16.F32.PACK_AB R162, R77, R76 ;  /* 0x0000004c4da2723e */ /* 0x000fe200000000ff */
[----:B------:R-:W-:Y:S01]  /*c110*/  BSSY.RECONVERGENT B0, `(.L_x_158) ;  /* 0x000001c000007945 */ /* 0x000fe20003800200 */
[----:B------:R-:W-:Y:S02]  /*c120*/  F2FP.F16.F32.PACK_AB R163, R79, R78 ;  /* 0x0000004e4fa3723e */ /* 0x000fe400000000ff */
[----:B------:R-:W-:Y:S02]  /*c130*/  F2FP.F16.F32.PACK_AB R36, R81, R80 ;  /* 0x000000505124723e */ /* 0x000fe400000000ff */
[----:B------:R-:W-:Y:S01]  /*c140*/  F2FP.F16.F32.PACK_AB R37, R83, R82 ;  /* 0x000000525325723e */ /* 0x000fe200000000ff */
[----:B------:R1:W-:Y:S01]  /*c150*/  STSM.16.MT88.4 [R165+0x2000], R160 ;  /* 0x002000a0a5007844 */ /* 0x0003e20000004200 */
[----:B------:R-:W-:Y:S02]  /*c160*/  F2FP.F16.F32.PACK_AB R38, R85, R84 ;  /* 0x000000545526723e */ /* 0x000fe400000000ff */
[----:B------:R-:W-:Y:S02]  /*c170*/  F2FP.F16.F32.PACK_AB R39, R87, R86 ;  /* 0x000000565727723e */ /* 0x000fe400000000ff */
[----:B------:R-:W-:Y:S03]  /*c180*/  ISETP.NE.AND P0, PT, R147, RZ, PT ;  /* 0x000000ff9300720c */ /* 0x000fe60003f05270 */
[----:B------:R1:W-:Y:S01]  /*c190*/  STSM.16.MT88.4 [R165+0x2800], R36 ;  /* 0x00280024a5007844 */ /* 0x0003e20000004200 */
[----:B------:R-:W-:Y:S01]  /*c1a0*/  @!PT LDS RZ, [RZ] ;  /* 0x00000000fffff984 */ /* 0x000fe20000000800 */
[----:B------:R-:W-:Y:S01]  /*c1b0*/  @!PT LDS RZ, [RZ] ;  /* 0x00000000fffff984 */ /* 0x000fe20000000800 */
[----:B------:R-:W-:Y:S01]  /*c1c0*/  @!PT LDS RZ, [RZ] ;  /* 0x00000000fffff984 */ /* 0x000fe20000000800 */
[----:B------:R-:W-:Y:S01]  /*c1d0*/  @!PT LDS RZ, [RZ] ;  /* 0x00000000fffff984 */ /* 0x000fe20000000800 */
[----:B------:R2:W-:Y:S07]  /*c1e0*/  MEMBAR.ALL.CTA ;  /* 0x0000000000007992 */ /* 0x0005ee0000008000 */
[----:B--2---:R-:W2:Y:S02]  /*c1f0*/  FENCE.VIEW.ASYNC.S ;  /* 0x00000000000073c6 */ /* 0x004ea40000000000 */
[----:B--2---:R-:W-:Y:S06]  /*c200*/  BAR.SYNC.DEFER_BLOCKING 0x1, 0x80 ;  /* 0x0042000000007b1d */ /* 0x004fec0000010000 */
[----:B------:R-:W-:Y:S05]  /*c210*/  @!P0 BRA `(.L_x_159) ;  /* 0x00000000002c8947 */ /* 0x000fea0003800000 */
[----:B------:R-:W-:Y:S02]  /*c220*/  UIADD3 UR7, UPT, UPT, UR43, 0x1000, URZ ;  /* 0x000010002b077890 */ /* 0x000fe4000fffe0ff */
[----:B------:R-:W-:Y:S02]  /*c230*/  UIADD3 UR5, UPT, UPT, UR41, 0x40, URZ ;  /* 0x0000004029057890 */ /* 0x000fe4000fffe0ff */
[----:B------:R-:W-:Y:S02]  /*c240*/  UIADD3 UR4, UPT, UPT, UR43, 0x3000, URZ ;  /* 0x000030002b047890 */ /* 0x000fe4000fffe0ff */
[----:B------:R-:W-:Y:S01]  /*c250*/  MOV R129, UR7 ;  /* 0x0000000700817c02 */ /* 0x000fe20008000f00 */
[----:B------:R-:W-:Y:S03]  /*c260*/  UMOV UR6, UR42 ;  /* 0x0000002a00067c82 */ /* 0x000fe60008000000 */
[----:B------:R-:W-:Y:S11]  /*c270*/  R2UR UR40, R129 ;  /* 0x00000000812872ca */ /* 0x000ff600000e0000 */
[----:B------:R-:W-:Y:S02]  /*c280*/  @!UPT UIADD3 URZ, UPT, UPT, URZ, URZ, URZ ;  /* 0x000000fffffff290 */ /* 0x000fe4000fffe0ff */
[----:B------:R2:W-:Y:S01]  /*c290*/  UTMASTG.2D [UR40], [UR56] ;  /* 0x00000028380073b5 */ /* 0x0005e20008008000 */
[----:B------:R2:W-:Y:S01]  /*c2a0*/  UTMASTG.2D [UR4], [UR56] ;  /* 0x00000004380073b5 */ /* 0x0005e20008008000 */
[----:B------:R0:W-:Y:S01]  /*c2b0*/  UTMACMDFLUSH ;  /* 0x00000000000079b7 */ /* 0x0001e20000000000 */
[----:B--2---:R-:W-:Y:S04]  /*c2c0*/  DEPBAR.LE SB0, 0x1 ;  /* 0x000080400000791a */ /* 0x004fe80000000000 */
.L_x_159:
[----:B------:R-:W-:Y:S05]  /*c2d0*/  BSYNC.RECONVERGENT B0 ;  /* 0x0000000000007941 */ /* 0x000fea0003800200 */
.L_x_158:
[----:B------:R-:W-:Y:S01]  /*c2e0*/  UISETP.NE.AND UP1, UPT, UR54, URZ, UPT ;  /* 0x000000ff3600728c */ /* 0x000fe2000bf25270 */
[----:B------:R-:W-:Y:S01]  /*c2f0*/  BAR.SYNC.DEFER_BLOCKING 0x1, 0x80 ;  /* 0x0042000000007b1d */ /* 0x000fe20000010000 */
[----:B------:R-:W-:Y:S01]  /*c300*/  SHF.L.U32 R0, R138, 0x1f, RZ ;  /* 0x0000001f8a007819 */ /* 0x000fe200000006ff */
[----:B-1----:R-:W-:Y:S03]  /*c310*/  IMAD R148, R141, 0x2, R164 ;  /* 0x000000028d947824 */ /* 0x002fe600078e02a4 */
[----:B------:R-:W-:Y:S05]  /*c320*/  PLOP3.LUT P0, PT, PT, PT, UP1, 0x80, 0x8 ;  /* 0x000000000008781c */ /* 0x000fea0003f0f018 */
[----:B------:R-:W-:Y:S04]  /*c330*/  @UP1 ULEA UR4, UR53, UR43, 0x3 ;  /* 0x0000002b35041291 */ /* 0x000fe8000f8e18ff */
[----:B------:R-:W-:Y:S04]  /*c340*/  @UP1 UIADD3 UR4, UPT, UPT, UR4, 0x60, URZ ;  /* 0x0000006004041890 */ /* 0x000fe8000fffe0ff */
[----:B------:R-:W-:Y:S09]  /*c350*/  @UP1 UPRMT UR4, UR52, 0x654, UR4 ;  /* 0x0000065434041896 */ /* 0x000ff20008000004 */
[----:B------:R-:W-:Y:S01]  /*c360*/  @P0 SYNCS.ARRIVE.TRANS64.RED.A1T0 RZ, [UR4], RZ ;  /* 0x000000ffffff09a7 */ /* 0x000fe20008100404 */
[----:B------:R-:W-:Y:S01]  /*c370*/  @UP1 UIADD3 UR4, UPT, UPT, UR53, 0x1, URZ ;  /* 0x0000000135041890 */ /* 0x000fe2000fffe0ff */
[----:B------:R-:W-:Y:S01]  /*c380*/  BSSY B0, `(.L_x_160) ;  /* 0x0000008000007945 */ /* 0x000fe20003800000 */
[----:B------:R-:W-:Y:S02]  /*c390*/  FSETP.NEU.AND P0, PT, R89, RZ, PT ;  /* 0x000000ff5900720b */ /* 0x000fe40003f0d000 */
[----:B------:R-:W-:Y:S01]  /*c3a0*/  @UP1 UISETP.NE.AND UP0, UPT, UR4, 0x4, UPT ;  /* 0x000000040400188c */ /* 0x000fe2000bf05270 */
[----:B------:R-:W1:Y:S03]  /*c3b0*/  SYNCS.PHASECHK.TRANS64.TRYWAIT P1, [UR43+0x48], R0 ;  /* 0x00004800ff0075a7 */ /* 0x000e66000802112b */
[----:B------:R-:W-:Y:S01]  /*c3c0*/  @UP1 USEL UR53, UR4, URZ, UP0 ;  /* 0x000000ff04351287 */ /* 0x000fe20008000000 */
[----:B-1----:R-:W-:Y:S11]  /*c3d0*/  @P1 BRA `(.L_x_161) ;  /* 0x0000000000081947 */ /* 0x002ff60003800000 */
[----:B------:R-:W1:Y:S02]  /*c3e0*/  SYNCS.PHASECHK.TRANS64.TRYWAIT P1, [UR43+0x48], R0 ;  /* 0x00004800ff0075a7 */ /* 0x000e64000802112b */
[----:B-1----:R-:W-:Y:S05]  /*c3f0*/  @!P1 BRA `(.L_x_162) ;  /* 0x0000007c00409947 */ /* 0x002fea0003800000 */
.L_x_161:
[----:B------:R-:W-:Y:S05]  /*c400*/  BSYNC B0 ;  /* 0x0000000000007941 */ /* 0x000fea0003800000 */
.L_x_160:
[----:B------:R-:W-:Y:S05]  /*c410*/  @P0 WARPSYNC.ALL ;  /* 0x0000000000000948 */ /* 0x000fea0003800000 */
[----:B------:R2:W3:Y:S01]  /*c420*/  @P0 LDSM.16.MT88.4 R116, [R139+UR43+0x5000] ;  /* 0x0050002b8b74083b */ /* 0x0004e20008004200 */
[----:B------:R-:W-:Y:S02]  /*c430*/  ISETP.GE.AND P1, PT, R146, 0x1, PT ;  /* 0x000000019200780c */ /* 0x000fe40003f26270 */
[----:B------:R-:W-:Y:S02]  /*c440*/  CS2R R54, SRZ ;  /* 0x0000000000367805 */ /* 0x000fe4000001ff00 */
[----:B------:R-:W-:Y:S01]  /*c450*/  CS2R R52, SRZ ;  /* 0x0000000000347805 */ /* 0x000fe2000001ff00 */
[----:B------:R2:W1:Y:S01]  /*c460*/  @P0 LDSM.16.MT88.4 R108, [R139+UR43+0x5800] ;  /* 0x0058002b8b6c083b */ /* 0x0004620008004200 */
[----:B------:R-:W-:Y:S02]  /*c470*/  CS2R R50, SRZ ;  /* 0x0000000000327805 */ /* 0x000fe4000001ff00 */
        /* <DEDUP_REMOVED lines=10> */
[----:B------:R2:W1:Y:S01]  /*c520*/  @P0 LDSM.16.MT88.4 R104, [R148+0x4000] ;  /* 0x004000009468083b */ /* 0x0004620000004200 */
        /* <DEDUP_REMOVED lines=24> */
[----:B--23--:R-:W-:Y:S06]  /*c6b0*/  @!P1 BRA `(.L_x_163) ;  /* 0x0000000000c49947 */ /* 0x00cfec0003800000 */
[----:B-1----:R-:W-:Y:S05]  /*c6c0*/  VIADD R3, R95, 0x40 ;  /* 0x000000405f037836 */ /* 0x002fea0000000000 */
[----:B------:R-:W-:Y:S04]  /*c6d0*/  SHF.R.U32.HI R3, RZ, 0x15, R3 ;  /* 0x00000015ff037819 */ /* 0x000fe80000011603 */
[----:B------:R-:W-:Y:S11]  /*c6e0*/  LOP3.LUT P0, RZ, R3, 0x3, R128, 0x48, !PT ;  /* 0x0000000303ff7812 */ /* 0x000ff60007804880 */
[----:B------:R-:W-:Y:S02]  /*c6f0*/  @!UPT UIADD3 URZ, UPT, UPT, URZ, URZ, URZ ;  /* 0x000000fffffff290 */ /* 0x000fe4000fffe0ff */
[----:B------:R-:W-:Y:S05]  /*c700*/  @!P0 BRA `(.L_x_164) ;  /* 0x0000000000408947 */ /* 0x000fea0003800000 */
[----:B------:R-:W1:Y:S01]  /*c710*/  LDCU.64 UR8, c[0x4][0x70] ;  /* 0x01000e00ff0877ac */ /* 0x000e620008000a00 */
[----:B------:R-:W-:Y:S01]  /*c720*/  MOV R3, 0x0 ;  /* 0x0000000000037802 */ /* 0x000fe20000000f00 */
[----:B------:R-:W-:Y:S02]  /*c730*/  HFMA2 R12, -RZ, RZ, 0, 5.9604644775390625e-08 ;  /* 0x00000001ff0c7431 */ /* 0x000fe400000001ff */
[----:B------:R-:W-:Y:S02]  /*c740*/  IMAD.MOV.U32 R8, RZ, RZ, 0x192 ;  /* 0x00000192ff087424 */ /* 0x000fe400078e00ff */
[----:B------:R-:W-:Y:S01]  /*c750*/  IMAD.MOV.U32 R13, RZ, RZ, RZ ;  /* 0x000000ffff0d7224 */ /* 0x000fe200078e00ff */
[----:B------:R-:W2:Y:S01]  /*c760*/  LDCU.64 UR6, c[0x4][0x78] ;  /* 0x01000f00ff0677ac */ /* 0x000ea20008000a00 */
[----:B------:R-:W3:Y:S01]  /*c770*/  LDC.64 R2, c[0x4][R3] ;  /* 0x0100000003027b82 */ /* 0x000ee20000000a00 */
[----:B------:R-:W5:Y:S01]  /*c780*/  LDCU.64 UR4, c[0x4][0x10] ;  /* 0x01000200ff0477ac */ /* 0x000f620008000a00 */
[----:B-1----:R-:W-:Y:S01]  /*c790*/  MOV R5, UR9 ;  /* 0x0000000900057c02 */ /* 0x002fe20008000f00 */
[----:B------:R-:W-:Y:S01]  /*c7a0*/  IMAD.U32 R4, RZ, RZ, UR8 ;  /* 0x00000008ff047e24 */ /* 0x000fe2000f8e00ff */
[----:B--2---:R-:W-:Y:S01]  /*c7b0*/  MOV R7, UR7 ;  /* 0x0000000700077c02 */ /* 0x004fe20008000f00 */
[----:B------:R-:W-:Y:S01]  /*c7c0*/  IMAD.U32 R6, RZ, RZ, UR6 ;  /* 0x00000006ff067e24 */ /* 0x000fe2000f8e00ff */
[----:B-----5:R-:W-:Y:S01]  /*c7d0*/  MOV R11, UR5 ;  /* 0x00000005000b7c02 */ /* 0x020fe20008000f00 */
[----:B------:R-:W-:Y:S02]  /*c7e0*/  IMAD.U32 R10, RZ, RZ, UR4 ;  /* 0x00000004ff0a7e24 */ /* 0x000fe4000f8e00ff */
[----:B------:R-:W-:Y:S07]  /*c7f0*/  LEPC R20, `(.L_x_164) ;  /* 0x000000001014794e */ /* 0x000fee0000000000 */
[----:B---34-:R-:W-:Y:S05]  /*c800*/  CALL.ABS.NOINC R2 ;  /* 0x0000000002007343 */ /* 0x018fea0003c00000 */
.L_x_164:
[----:B------:R-:W-:Y:S05]  /*c810*/  WARPSYNC.ALL ;  /* 0x0000000000007948 */ /* 0x000fea0003800000 */
[C---:B------:R-:W-:Y:S01]  /*c820*/  R2UR UR4, R95.reuse ;  /* 0x000000005f0472ca */ /* 0x040fe200000e0000 */
[----:B------:R-:W-:Y:S05]  /*c830*/  VIADD R3, R95, 0x100040 ;  /* 0x001000405f037836 */ /* 0x000fea0000000000 */
[----:B------:R-:W-:Y:S04]  /*c840*/  SHF.R.U32.HI R3, RZ, 0x15, R3 ;  /* 0x00000015ff037819 */ /* 0x000fe80000011603 */
[----:B------:R-:W-:Y:S03]  /*c850*/  LOP3.LUT P0, RZ, R3, 0x3, R128, 0x48, !PT ;  /* 0x0000000303ff7812 */ /* 0x000fe60007804880 */
[----:B------:R-:W1:Y:S10]  /*c860*/  LDTM.16dp256bit.x8 R24, tmem[UR4+0x40] ;  /* 0x00004004001879ee */ /* 0x000e7400081a0000 */
[----:B-1----:R-:W-:Y:S05]  /*c870*/  @!P0 BRA `(.L_x_165) ;  /* 0x0000000000408947 */ /* 0x002fea0003800000 */
        /* <DEDUP_REMOVED lines=16> */
.L_x_165:
[----:B------:R-:W-:Y:S05]  /*c980*/  WARPSYNC.ALL ;  /* 0x0000000000007948 */ /* 0x000fea0003800000 */
[----:B------:R-:W-:Y:S11]  /*c990*/  R2UR UR4, R95 ;  /* 0x000000005f0472ca */ /* 0x000ff600000e0000 */
[----:B------:R-:W-:Y:S02]  /*c9a0*/  @!UPT UIADD3 URZ, UPT, UPT, URZ, URZ, URZ ;  /* 0x000000fffffff290 */ /* 0x000fe4000fffe0ff */
[----:B------:R-:W2:Y:S02]  /*c9b0*/  LDTM.16dp256bit.x8 R56, tmem[UR4+0x100040] ;  /* 0x10004004003879ee */ /* 0x000ea400081a0000 */
[----:B--2---:R-:W-:Y:S01]  /*c9c0*/  NOP ;  /* 0x0000000000007918 */ /* 0x004fe20000000000 */
.L_x_163:
[--C-:B------:R-:W-:Y:S01]  /*c9d0*/  HADD2.F32 R4, -RZ, R116.reuse.H0_H0 ;  /* 0x20000074ff047230 */ /* 0x100fe20000004100 */
[----:B------:R-:W-:Y:S05]  /*c9e0*/  WARPSYNC.ALL ;  /* 0x0000000000007948 */ /* 0x000fea0003800000 */
[-C--:B-1----:R-:W-:Y:S01]  /*c9f0*/  FMUL R0, R24, R88.reuse ;  /* 0x0000005818007220 */ /* 0x082fe20000400000 */
[----:B------:R-:W-:Y:S02]  /*ca00*/  HADD2.F32 R5, -RZ, R116.H1_H1 ;  /* 0x30000074ff057230 */ /* 0x000fe40000004100 */
[----:B------:R-:W-:Y:S01]  /*ca10*/  FMUL R2, R25, R88 ;  /* 0x0000005819027220 */ /* 0x000fe20000400000 */
[--C-:B------:R-:W-:Y:S02]  /*ca20*/  HADD2.F32 R6, -RZ, R117.reuse.H0_H0 ;  /* 0x20000075ff067230 */ /* 0x100fe40000004100 */
[C---:B------:R-:W-:Y:S01]  /*ca30*/  FFMA R0, R89.reuse, R4, R0 ;  /* 0x0000000459007223 */ /* 0x040fe20000000000 */
[-C--:B------:R-:W-:Y:S01]  /*ca40*/  FMUL R3, R26, R88.reuse ;  /* 0x000000581a037220 */ /* 0x080fe20000400000 */
[----:B------:R-:W-:Y:S02]  /*ca50*/  HADD2.F32 R7, -RZ, R117.H1_H1 ;  /* 0x30000075ff077230 */ /* 0x000fe40000004100 */
[----:B------:R-:W-:Y:S01]  /*ca60*/  FFMA R2, R89, R5, R2 ;  /* 0x0000000559027223 */ /* 0x000fe20000000002 */
[----:B------:R-:W-:Y:S01]  /*ca70*/  FMUL R4, R27, R88 ;  /* 0x000000581b047220 */ /* 0x000fe20000400000 */
[--C-:B------:R-:W-:Y:S02]  /*ca80*/  HADD2.F32 R8, -RZ, R118.reuse.H0_H0 ;  /* 0x20000076ff087230 */ /* 0x100fe40000004100 */
[C---:B------:R-:W-:Y:S01]  /*ca90*/  FFMA R3, R89.reuse, R6, R3 ;  /* 0x0000000659037223 */ /* 0x040fe20000000003 */
[----:B------:R-:W-:Y:S01]  /*caa0*/  FMUL R5, R28, R88 ;  /* 0x000000581c057220 */ /* 0x000fe20000400000 */
[----:B------:R-:W-:Y:S02]  /*cab0*/  HADD2.F32 R9, -RZ, R118.H1_H1 ;  /* 0x30000076ff097230 */ /* 0x000fe40000004100 */
[C---:B------:R-:W-:Y:S01]  /*cac0*/  FFMA R4, R89.reuse, R7, R4 ;  /* 0x0000000759047223 */ /* 0x040fe20000000004 */
[----:B------:R-:W-:Y:S02]  /*cad0*/  HADD2.F32 R28, -RZ, R110.H0_H0 ;  /* 0x2000006eff1c7230 */ /* 0x000fe40000004100 */
[----:B------:R-:W-:Y:S01]  /*cae0*/  FFMA R5, R89, R8, R5 ;  /* 0x0000000859057223 */ /* 0x000fe20000000005 */
[-C--:B------:R-:W-:Y:S01]  /*caf0*/  FMUL R6, R29, R88.reuse ;  /* 0x000000581d067220 */ /* 0x080fe20000400000 */
[----:B------:R-:W-:Y:S02]  /*cb00*/  HADD2.F32 R29, -RZ, R111.H1_H1 ;  /* 0x3000006fff1d7230 */ /* 0x000fe40000004100 */
[-C--:B------:R-:W-:Y:S01]  /*cb10*/  FMUL R19, R64, R88.reuse ;  /* 0x0000005840137220 */ /* 0x080fe20000400000 */
[----:B------:R-:W-:Y:S01]  /*cb20*/  FMUL R64, R80, R88 ;  /* 0x0000005850407220 */ /* 0x000fe20000400000 */
[----:B------:R-:W-:Y:S01]  /*cb30*/  F2FP.F16.F32.PACK_AB R80, R2, R0 ;  /* 0x000000000250723e */ /* 0x000fe200000000ff */
[--C-:B------:R-:W-:Y:S02]  /*cb40*/  HADD2.F32 R7, -RZ, R119.reuse.H0_H0 ;  /* 0x20000077ff077230 */ /* 0x100fe40000004100 */
[----:B------:R-:W-:Y:S01]  /*cb50*/  FFMA R6, R89, R9, R6 ;  /* 0x0000000959067223 */ /* 0x000fe20000000006 */
[-C--:B------:R-:W-:Y:S01]  /*cb60*/  FMUL R2, R31, R88.reuse ;  /* 0x000000581f027220 */ /* 0x080fe20000400000 */
[-C--:B------:R-:W-:Y:S01]  /*cb70*/  FMUL R0, R30, R88.reuse ;  /* 0x000000581e007220 */ /* 0x080fe20000400000 */
[----:B------:R-:W-:Y:S02]  /*cb80*/  HADD2.F32 R9, -RZ, R119.H1_H1 ;  /* 0x30000077ff097230 */ /* 0x000fe40000004100 */
[-C--:B------:R-:W-:Y:S01]  /*cb90*/  FMUL R20, R65, R88.reuse ;  /* 0x0000005841147220 */ /* 0x080fe20000400000 */
[-C--:B------:R-:W-:Y:S01]  /*cba0*/  FMUL R65, R81, R88.reuse ;  /* 0x0000005851417220 */ /* 0x080fe20000400000 */
[----:B------:R-:W-:Y:S01]  /*cbb0*/  F2FP.F16.F32.PACK_AB R81, R4, R3 ;  /* 0x000000030451723e */ /* 0x000fe200000000ff */
[C---:B------:R-:W-:Y:S01]  /*cbc0*/  FFMA R0, R89.reuse, R7, R0 ;  /* 0x0000000759007223 */ /* 0x040fe20000000000 */
[-C--:B------:R-:W-:Y:S01]  /*cbd0*/  FMUL R3, R32, R88.reuse ;  /* 0x0000005820037220 */ /* 0x080fe20000400000 */
[----:B------:R-:W-:Y:S01]  /*cbe0*/  FFMA R2, R89, R9, R2 ;  /* 0x0000000959027223 */ /* 0x000fe20000000002 */
[--C-:B------:R-:W-:Y:S02]  /*cbf0*/  HADD2.F32 R8, -RZ, R108.reuse.H0_H0 ;  /* 0x2000006cff087230 */ /* 0x100fe40000004100 */
[-C--:B------:R-:W-:Y:S01]  /*cc00*/  FMUL R4, R33, R88.reuse ;  /* 0x0000005821047220 */ /* 0x080fe20000400000 */
[----:B------:R-:W-:Y:S02]  /*cc10*/  HADD2.F32 R30, -RZ, R111.H0_H0 ;  /* 0x2000006fff1e7230 */ /* 0x000fe40000004100 */
[-C--:B------:R-:W-:Y:S01]  /*cc20*/  FMUL R21, R66, R88.reuse ;  /* 0x0000005842157220 */ /* 0x080fe20000400000 */
[-C--:B------:R-:W-:Y:S01]  /*cc30*/  FMUL R66, R82, R88.reuse ;  /* 0x0000005852427220 */ /* 0x080fe20000400000 */
[----:B------:R-:W-:Y:S01]  /*cc40*/  HADD2.F32 R7, -RZ, R108.H1_H1 ;  /* 0x3000006cff077230 */ /* 0x000fe20000004100 */
[----:B------:R-:W-:Y:S01]  /*cc50*/  F2FP.F16.F32.PACK_AB R82, R6, R5 ;  /* 0x000000050652723e */ /* 0x000fe200000000ff */
[--C-:B------:R-:W-:Y:S02]  /*cc60*/  HADD2.F32 R10, -RZ, R109.reuse.H0_H0 ;  /* 0x2000006dff0a7230 */ /* 0x100fe40000004100 */
[-C--:B------:R-:W-:Y:S01]  /*cc70*/  FMUL R5, R34, R88.reuse ;  /* 0x0000005822057220 */ /* 0x080fe20000400000 */
[----:B------:R-:W-:Y:S02]  /*cc80*/  HADD2.F32 R9, -RZ, R109.H1_H1 ;  /* 0x3000006dff097230 */ /* 0x000fe40000004100 */
[----:B------:R-:W-:Y:S01]  /*cc90*/  FMUL R6, R35, R88 ;  /* 0x0000005823067220 */ /* 0x000fe20000400000 */
[C---:B------:R-:W-:Y:S01]  /*cca0*/  FFMA R3, R89.reuse, R8, R3 ;  /* 0x0000000859037223 */ /* 0x040fe20000000003 */
[C---:B------:R-:W-:Y:S01]  /*ccb0*/  FFMA R4, R89.reuse, R7, R4 ;  /* 0x0000000759047223 */ /* 0x040fe20000000004 */
[C---:B------:R-:W-:Y:S01]  /*ccc0*/  FFMA R5, R89.reuse, R10, R5 ;  /* 0x0000000a59057223 */ /* 0x040fe20000000005 */
[-C--:B------:R-:W-:Y:S01]  /*ccd0*/  FMUL R7, R36, R88.reuse ;  /* 0x0000005824077220 */ /* 0x080fe20000400000 */
[----:B------:R-:W-:Y:S02]  /*cce0*/  HADD2.F32 R27, -RZ, R110.H1_H1 ;  /* 0x3000006eff1b7230 */ /* 0x000fe40000004100 */
[----:B------:R-:W-:Y:S01]  /*ccf0*/  FFMA R6, R89, R9, R6 ;  /* 0x0000000959067223 */ /* 0x000fe20000000006 */
[-C--:B------:R-:W-:Y:S01]  /*cd00*/  FMUL R8, R37, R88.reuse ;  /* 0x0000005825087220 */ /* 0x080fe20000400000 */
[-C--:B------:R-:W-:Y:S01]  /*cd10*/  FMUL R9, R38, R88.reuse ;  /* 0x0000005826097220 */ /* 0x080fe20000400000 */
[----:B------:R-:W-:Y:S01]  /*cd20*/  FMUL R10, R39, R88 ;  /* 0x00000058270a7220 */ /* 0x000fe20000400000 */
[C---:B------:R-:W-:Y:S01]  /*cd30*/  FFMA R7, R89.reuse, R28, R7 ;  /* 0x0000001c59077223 */ /* 0x040fe20000000007 */
[C---:B------:R-:W-:Y:S01]  /*cd40*/  FFMA R8, R89.reuse, R27, R8 ;  /* 0x0000001b59087223 */ /* 0x040fe20000000008 */
[----:B------:R-:W-:Y:S02]  /*cd50*/  HADD2.F32 R27, -RZ, R103.H1_H1 ;  /* 0x30000067ff1b7230 */ /* 0x000fe40000004100 */
[----:B------:R-:W-:Y:S01]  /*cd60*/  FFMA R9, R89, R30, R9 ;  /* 0x0000001e59097223 */ /* 0x000fe20000000009 */
[-C--:B------:R-:W-:Y:S01]  /*cd70*/  FMUL R22, R67, R88.reuse ;  /* 0x0000005843167220 */ /* 0x080fe20000400000 */
[----:B------:R-:W-:Y:S01]  /*cd80*/  FMUL R67, R83, R88 ;  /* 0x0000005853437220 */ /* 0x000fe20000400000 */
[----:B------:R-:W-:Y:S01]  /*cd90*/  FFMA R10, R89, R29, R10 ;  /* 0x0000001d590a7223 */ /* 0x000fe2000000000a */
[----:B------:R-:W-:Y:S01]  /*cda0*/  F2FP.F16.F32.PACK_AB R83, R2, R0 ;  /* 0x000000000253723e */ /* 0x000fe200000000ff */
[-C--:B------:R-:W-:Y:S01]  /*cdb0*/  FMUL R0, R40, R88.reuse ;  /* 0x0000005828007220 */ /* 0x080fe20000400000 */
[----:B------:R-:W-:Y:S01]  /*cdc0*/  F2FP.F16.F32.PACK_AB R28, R4, R3 ;  /* 0x00000003041c723e */ /* 0x000fe200000000ff */
[--C-:B------:R-:W-:Y:S01]  /*cdd0*/  HADD2.F32 R4, -RZ, R100.reuse.H0_H0 ;  /* 0x20000064ff047230 */ /* 0x100fe20000004100 */
[----:B------:R-:W-:Y:S01]  /*cde0*/  F2FP.F16.F32.PACK_AB R29, R6, R5 ;  /* 0x00000005061d723e */ /* 0x000fe200000000ff */
[----:B------:R-:W-:Y:S01]  /*cdf0*/  HADD2.F32 R5, -RZ, R100.H1_H1 ;  /* 0x30000064ff057230 */ /* 0x000fe20000004100 */
[----:B------:R-:W-:Y:S01]  /*ce00*/  F2FP.F16.F32.PACK_AB R30, R8, R7 ;  /* 0x00000007081e723e */ /* 0x000fe200000000ff */
[--C-:B------:R-:W-:Y:S01]  /*ce10*/  HADD2.F32 R6, -RZ, R101.reuse.H0_H0 ;  /* 0x20000065ff067230 */ /* 0x100fe20000004100 */
[----:B------:R-:W-:Y:S01]  /*ce20*/  F2FP.F16.F32.PACK_AB R31, R10, R9 ;  /* 0x000000090a1f723e */ /* 0x000fe200000000ff */
[----:B------:R-:W-:Y:S01]  /*ce30*/  HADD2.F32 R7, -RZ, R101.H1_H1 ;  /* 0x30000065ff077230 */ /* 0x000fe20000004100 */
[----:B------:R-:W-:Y:S01]  /*ce40*/  STSM.16.MT88.4 [R144+0x5000], R80 ;  /* 0x0050005090007844 */ /* 0x000fe20000004200 */
[----:B------:R-:W-:Y:S01]  /*ce50*/  FMUL R2, R41, R88 ;  /* 0x0000005829027220 */ /* 0x000fe20000400000 */
[C---:B------:R-:W-:Y:S01]  /*ce60*/  FFMA R0, R89.reuse, R4, R0 ;  /* 0x0000000459007223 */ /* 0x040fe20000000000 */
[--C-:B------:R-:W-:Y:S05]  /*ce70*/  HADD2.F32 R8, -RZ, R102.reuse.H0_H0 ;  /* 0x20000066ff087230 */ /* 0x100fea0000004100 */
[----:B------:R1:W-:Y:S01]  /*ce80*/  STSM.16.MT88.4 [R144+0x5800], R28 ;  /* 0x0058001c90007844 */ /* 0x0003e20000004200 */
[-C--:B------:R-:W-:Y:S01]  /*ce90*/  FMUL R3, R42, R88.reuse ;  /* 0x000000582a037220 */ /* 0x080fe20000400000 */
[----:B------:R-:W-:Y:S01]  /*cea0*/  FFMA R2, R89, R5, R2 ;  /* 0x0000000559027223 */ /* 0x000fe20000000002 */
[----:B------:R-:W-:Y:S02]  /*ceb0*/  HADD2.F32 R9, -RZ, R103.H0_H0 ;  /* 0x20000067ff097230 */ /* 0x000fe40000004100 */
[----:B------:R-:W-:Y:S01]  /*cec0*/  FMUL R4, R43, R88 ;  /* 0x000000582b047220 */ /* 0x000fe20000400000 */
[C---:B------:R-:W-:Y:S01]  /*ced0*/  FFMA R3, R89.reuse, R6, R3 ;  /* 0x0000000659037223 */ /* 0x040fe20000000003 */
[----:B------:R-:W-:Y:S01]  /*cee0*/  FMUL R5, R44, R88 ;  /* 0x000000582c057220 */ /* 0x000fe20000400000 */
[----:B------:R-:W-:Y:S01]  /*cef0*/  F2FP.F16.F32.PACK_AB R32, R2, R0 ;  /* 0x000000000220723e */ /* 0x000fe200000000ff */
[----:B------:R-:W-:Y:S01]  /*cf00*/  FFMA R4, R89, R7, R4 ;  /* 0x0000000759047223 */ /* 0x000fe20000000004 */
[----:B------:R-:W-:Y:S02]  /*cf10*/  HADD2.F32 R7, -RZ, R102.H1_H1 ;  /* 0x30000066ff077230 */ /* 0x000fe40000004100 */
[-C--:B------:R-:W-:Y:S01]  /*cf20*/  FMUL R0, R45, R88.reuse ;  /* 0x000000582d007220 */ /* 0x080fe20000400000 */
[-C--:B------:R-:W-:Y:S01]  /*cf30*/  FMUL R2, R46, R88.reuse ;  /* 0x000000582e027220 */ /* 0x080fe20000400000 */
[----:B------:R-:W-:Y:S01]  /*cf40*/  FMUL R6, R47, R88 ;  /* 0x000000582f067220 */ /* 0x000fe20000400000 */
[C---:B------:R-:W-:Y:S01]  /*cf50*/  FFMA R5, R89.reuse, R8, R5 ;  /* 0x0000000859057223 */ /* 0x040fe20000000005 */
[--C-:B------:R-:W-:Y:S01]  /*cf60*/  HADD2.F32 R8, -RZ, R96.reuse.H0_H0 ;  /* 0x20000060ff087230 */ /* 0x100fe20000004100 */
[----:B------:R-:W-:Y:S01]  /*cf70*/  F2FP.F16.F32.PACK_AB R33, R4, R3 ;  /* 0x000000030421723e */ /* 0x000fe200000000ff */
[C---:B------:R-:W-:Y:S01]  /*cf80*/  FFMA R0, R89.reuse, R7, R0 ;  /* 0x0000000759007223 */ /* 0x040fe20000000000 */
[----:B------:R-:W-:Y:S02]  /*cf90*/  HADD2.F32 R7, -RZ, R96.H1_H1 ;  /* 0x30000060ff077230 */ /* 0x000fe40000004100 */
[C---:B------:R-:W-:Y:S01]  /*cfa0*/  FFMA R2, R89.reuse, R9, R2 ;  /* 0x0000000959027223 */ /* 0x040fe20000000002 */
[-C--:B------:R-:W-:Y:S01]  /*cfb0*/  FMUL R3, R48, R88.reuse ;  /* 0x0000005830037220 */ /* 0x080fe20000400000 */
[----:B------:R-:W-:Y:S01]  /*cfc0*/  FFMA R6, R89, R27, R6 ;  /* 0x0000001b59067223 */ /* 0x000fe20000000006 */
[----:B------:R-:W-:Y:S01]  /*cfd0*/  FMUL R4, R49, R88 ;  /* 0x0000005831047220 */ /* 0x000fe20000400000 */
[----:B------:R-:W-:Y:S01]  /*cfe0*/  F2FP.F16.F32.PACK_AB R34, R0, R5 ;  /* 0x000000050022723e */ /* 0x000fe200000000ff */
[----:B------:R-:W-:Y:S02]  /*cff0*/  HADD2.F32 R5, -RZ, R97.H0_H0 ;  /* 0x20000061ff057230 */ /* 0x000fe40000004100 */
[C---:B------:R-:W-:Y:S01]  /*d000*/  FFMA R3, R89.reuse, R8, R3 ;  /* 0x0000000859037223 */ /* 0x040fe20000000003 */
[----:B------:R-:W-:Y:S02]  /*d010*/  HADD2.F32 R8, -RZ, R99.H0_H0 ;  /* 0x20000063ff087230 */ /* 0x000fe40000004100 */
[----:B------:R-:W-:Y:S01]  /*d020*/  FFMA R4, R89, R7, R4 ;  /* 0x0000000759047223 */ /* 0x000fe20000000004 */
[----:B------:R-:W-:Y:S01]  /*d030*/  HADD2.F32 R7, -RZ, R97.H1_H1 ;  /* 0x30000061ff077230 */ /* 0x000fe20000004100 */
[----:B------:R-:W-:Y:S01]  /*d040*/  F2FP.F16.F32.PACK_AB R35, R6, R2 ;  /* 0x000000020623723e */ /* 0x000fe200000000ff */
[--C-:B------:R-:W-:Y:S02]  /*d050*/  HADD2.F32 R6, -RZ, R98.reuse.H0_H0 ;  /* 0x20000062ff067230 */ /* 0x100fe40000004100 */
[-C--:B------:R-:W-:Y:S01]  /*d060*/  FMUL R0, R50, R88.reuse ;  /* 0x0000005832007220 */ /* 0x080fe20000400000 */
[-C--:B------:R-:W-:Y:S01]  /*d070*/  FMUL R2, R51, R88.reuse ;  /* 0x0000005833027220 */ /* 0x080fe20000400000 */
[----:B-1----:R-:W-:Y:S01]  /*d080*/  F2FP.F16.F32.PACK_AB R28, R4, R3 ;  /* 0x00000003041c723e */ /* 0x002fe200000000ff */
[-C--:B------:R-:W-:Y:S01]  /*d090*/  FMUL R3, R52, R88.reuse ;  /* 0x0000005834037220 */ /* 0x080fe20000400000 */
[C---:B------:R-:W-:Y:S01]  /*d0a0*/  FFMA R0, R89.reuse, R5, R0 ;  /* 0x0000000559007223 */ /* 0x040fe20000000000 */
[----:B------:R-:W-:Y:S01]  /*d0b0*/  FFMA R2, R89, R7, R2 ;  /* 0x0000000759027223 */ /* 0x000fe20000000002 */
[----:B------:R-:W-:Y:S02]  /*d0c0*/  HADD2.F32 R7, -RZ, R98.H1_H1 ;  /* 0x30000062ff077230 */ /* 0x000fe40000004100 */
[----:B------:R-:W-:Y:S01]  /*d0d0*/  FMUL R4, R53, R88 ;  /* 0x0000005835047220 */ /* 0x000fe20000400000 */
[C---:B------:R-:W-:Y:S01]  /*d0e0*/  FFMA R3, R89.reuse, R6, R3 ;  /* 0x0000000659037223 */ /* 0x040fe20000000003 */
[----:B------:R-:W-:Y:S02]  /*d0f0*/  HADD2.F32 R6, -RZ, R99.H1_H1 ;  /* 0x30000063ff067230 */ /* 0x000fe40000004100 */
[----:B------:R-:W-:Y:S01]  /*d100*/  FMUL R5, R54, R88 ;  /* 0x0000005836057220 */ /* 0x000fe20000400000 */
[C---:B------:R-:W-:Y:S01]  /*d110*/  FFMA R4, R89.reuse, R7, R4 ;  /* 0x0000000759047223 */ /* 0x040fe20000000004 */
[--C-:B------:R-:W-:Y:S01]  /*d120*/  HADD2.F32 R7, -RZ, R104.reuse.H1_H1 ;  /* 0x30000068ff077230 */ /* 0x100fe20000004100 */
[----:B------:R-:W-:Y:S01]  /*d130*/  F2FP.F16.F32.PACK_AB R29, R2, R0 ;  /* 0x00000000021d723e */ /* 0x000fe200000000ff */
[----:B------:R-:W-:Y:S01]  /*d140*/  FFMA R5, R89, R8, R5 ;  /* 0x0000000859057223 */ /* 0x000fe20000000005 */
[----:B------:R-:W-:Y:S02]  /*d150*/  HADD2.F32 R8, -RZ, R104.H0_H0 ;  /* 0x20000068ff087230 */ /* 0x000fe40000004100 */
[-C--:B------:R-:W-:Y:S01]  /*d160*/  FMUL R0, R55, R88.reuse ;  /* 0x0000005837007220 */ /* 0x080fe20000400000 */
[----:B------:R-:W-:Y:S01]  /*d170*/  F2FP.F16.F32.PACK_AB R30, R4, R3 ;  /* 0x00000003041e723e */ /* 0x000fe200000000ff */
[----:B------:R-:W-:Y:S02]  /*d180*/  HADD2.F32 R4, -RZ, R105.H0_H0 ;  /* 0x20000069ff047230 */ /* 0x000fe40000004100 */
[-C--:B------:R-:W-:Y:S01]  /*d190*/  FMUL R11, R56, R88.reuse ;  /* 0x00000058380b7220 */ /* 0x080fe20000400000 */
[----:B------:R-:W-:Y:S01]  /*d1a0*/  FMUL R12, R57, R88 ;  /* 0x00000058390c7220 */ /* 0x000fe20000400000 */
[C---:B------:R-:W-:Y:S01]  /*d1b0*/  FFMA R0, R89.reuse, R6, R0 ;  /* 0x0000000659007223 */ /* 0x040fe20000000000 */
[----:B------:R-:W-:Y:S02]  /*d1c0*/  HADD2.F32 R6, -RZ, R107.H0_H0 ;  /* 0x2000006bff067230 */ /* 0x000fe40000004100 */
[----:B------:R-:W-:Y:S01]  /*d1d0*/  FMUL R13, R58, R88 ;  /* 0x000000583a0d7220 */ /* 0x000fe20000400000 */
[C---:B------:R-:W-:Y:S01]  /*d1e0*/  FFMA R11, R89.reuse, R8, R11 ;  /* 0x00000008590b7223 */ /* 0x040fe2000000000b */
[----:B------:R-:W-:Y:S02]  /*d1f0*/  HADD2.F32 R8, -RZ, R127.H1_H1 ;  /* 0x3000007fff087230 */ /* 0x000fe40000004100 */
[C---:B------:R-:W-:Y:S01]  /*d200*/  FFMA R12, R89.reuse, R7, R12 ;  /* 0x00000007590c7223 */ /* 0x040fe2000000000c */
[----:B------:R-:W-:Y:S02]  /*d210*/  HADD2.F32 R7, -RZ, R105.H1_H1 ;  /* 0x30000069ff077230 */ /* 0x000fe40000004100 */
[----:B------:R-:W-:Y:S01]  /*d220*/  FFMA R13, R89, R4, R13 ;  /* 0x00000004590d7223 */ /* 0x000fe2000000000d */
[--C-:B------:R-:W-:Y:S01]  /*d230*/  HADD2.F32 R4, -RZ, R106.reuse.H0_H0 ;  /* 0x2000006aff047230 */ /* 0x100fe20000004100 */
[----:B------:R1:W-:Y:S01]  /*d240*/  STSM.16.MT88.4 [R144+0x6000], R32 ;  /* 0x0060002090007844 */ /* 0x0003e20000004200 */
[----:B------:R-:W-:Y:S01]  /*d250*/  F2FP.F16.F32.PACK_AB R31, R0, R5 ;  /* 0x00000005001f723e */ /* 0x000fe200000000ff */
[-C--:B------:R-:W-:Y:S01]  /*d260*/  FMUL R14, R59, R88.reuse ;  /* 0x000000583b0e7220 */ /* 0x080fe20000400000 */
[----:B------:R-:W-:Y:S02]  /*d270*/  HADD2.F32 R5, -RZ, R106.H1_H1 ;  /* 0x3000006aff057230 */ /* 0x000fe40000004100 */
[-C--:B------:R-:W-:Y:S01]  /*d280*/  FMUL R15, R60, R88.reuse ;  /* 0x000000583c0f7220 */ /* 0x080fe20000400000 */
[-C--:B------:R-:W-:Y:S01]  /*d290*/  FMUL R16, R61, R88.reuse ;  /* 0x000000583d107220 */ /* 0x080fe20000400000 */
[----:B------:R-:W-:Y:S01]  /*d2a0*/  FMUL R17, R62, R88 ;  /* 0x000000583e117220 */ /* 0x000fe20000400000 */
[C---:B------:R-:W-:Y:S01]  /*d2b0*/  FFMA R14, R89.reuse, R7, R14 ;  /* 0x00000007590e7223 */ /* 0x040fe2000000000e */
[----:B------:R-:W-:Y:S02]  /*d2c0*/  HADD2.F32 R7, -RZ, R107.H1_H1 ;  /* 0x3000006bff077230 */ /* 0x000fe40000004100 */
[C---:B------:R-:W-:Y:S01]  /*d2d0*/  FFMA R15, R89.reuse, R4, R15 ;  /* 0x00000004590f7223 */ /* 0x040fe2000000000f */
[--C-:B------:R-:W-:Y:S01]  /*d2e0*/  HADD2.F32 R4, -RZ, R112.reuse.H0_H0 ;  /* 0x20000070ff047230 */ /* 0x100fe20000004100 */
[----:B------:R2:W-:Y:S01]  /*d2f0*/  STSM.16.MT88.4 [R144+0x6800], R28 ;  /* 0x0068001c90007844 */ /* 0x0005e20000004200 */
[C---:B------:R-:W-:Y:S01]  /*d300*/  FFMA R16, R89.reuse, R5, R16 ;  /* 0x0000000559107223 */ /* 0x040fe20000000010 */
[----:B------:R-:W-:Y:S02]  /*d310*/  HADD2.F32 R5, -RZ, R112.H1_H1 ;  /* 0x30000070ff057230 */ /* 0x000fe40000004100 */
[----:B------:R-:W-:Y:S01]  /*d320*/  FFMA R17, R89, R6, R17 ;  /* 0x0000000659117223 */ /* 0x000fe20000000011 */
[-C--:B------:R-:W-:Y:S01]  /*d330*/  FMUL R18, R63, R88.reuse ;  /* 0x000000583f127220 */ /* 0x080fe20000400000 */
[--C-:B------:R-:W-:Y:S02]  /*d340*/  HADD2.F32 R6, -RZ, R113.reuse.H0_H0 ;  /* 0x20000071ff067230 */ /* 0x100fe40000004100 */
[-C--:B------:R-:W-:Y:S01]  /*d350*/  FMUL R23, R68, R88.reuse ;  /* 0x0000005844177220 */ /* 0x080fe20000400000 */
[----:B------:R-:W-:Y:S01]  /*d360*/  FMUL R24, R69, R88 ;  /* 0x0000005845187220 */ /* 0x000fe20000400000 */
[C---:B------:R-:W-:Y:S01]  /*d370*/  FFMA R18, R89.reuse, R7, R18 ;  /* 0x0000000759127223 */ /* 0x040fe20000000012 */
[----:B------:R-:W-:Y:S02]  /*d380*/  HADD2.F32 R7, -RZ, R120.H0_H0 ;  /* 0x20000078ff077230 */ /* 0x000fe40000004100 */
[C---:B------:R-:W-:Y:S01]  /*d390*/  FFMA R19, R89.reuse, R4, R19 ;  /* 0x0000000459137223 */ /* 0x040fe20000000013 */
[----:B------:R-:W-:Y:S02]  /*d3a0*/  HADD2.F32 R4, -RZ, R113.H1_H1 ;  /* 0x30000071ff047230 */ /* 0x000fe40000004100 */
[C---:B------:R-:W-:Y:S01]  /*d3b0*/  FFMA R20, R89.reuse, R5, R20 ;  /* 0x0000000559147223 */ /* 0x040fe20000000014 */
[C---:B------:R-:W-:Y:S01]  /*d3c0*/  FFMA R21, R89.reuse, R6, R21 ;  /* 0x0000000659157223 */ /* 0x040fe20000000015 */
[--C-:B------:R-:W-:Y:S02]  /*d3d0*/  HADD2.F32 R6, -RZ, R114.reuse.H0_H0 ;  /* 0x20000072ff067230 */ /* 0x100fe40000004100 */
[----:B------:R-:W-:Y:S01]  /*d3e0*/  FMUL R25, R70, R88 ;  /* 0x0000005846197220 */ /* 0x000fe20000400000 */
[----:B------:R-:W-:Y:S01]  /*d3f0*/  HADD2.F32 R5, -RZ, R114.H1_H1 ;  /* 0x30000072ff057230 */ /* 0x000fe20000004100 */
[----:B------:R-:W-:Y:S01]  /*d400*/  F2FP.F16.F32.PACK_AB R36, R20, R19 ;  /* 0x000000131424723e */ /* 0x000fe200000000ff */
[C---:B------:R-:W-:Y:S01]  /*d410*/  FFMA R22, R89.reuse, R4, R22 ;  /* 0x0000000459167223 */ /* 0x040fe20000000016 */
[C---:B------:R-:W-:Y:S01]  /*d420*/  FFMA R23, R89.reuse, R6, R23 ;  /* 0x0000000659177223 */ /* 0x040fe20000000017 */
[----:B-1----:R-:W-:Y:S01]  /*d430*/  F2FP.F16.F32.PACK_AB R32, R12, R11 ;  /* 0x0000000b0c20723e */ /* 0x002fe200000000ff */
[----:B------:R-:W-:Y:S01]  /*d440*/  FFMA R24, R89, R5, R24 ;  /* 0x0000000559187223 */ /* 0x000fe20000000018 */
[--C-:B------:R-:W-:Y:S01]  /*d450*/  HADD2.F32 R4, -RZ, R115.reuse.H0_H0 ;  /* 0x20000073ff047230 */ /* 0x100fe20000004100 */
[----:B------:R-:W-:Y:S01]  /*d460*/  F2FP.F16.F32.PACK_AB R33, R14, R13 ;  /* 0x0000000d0e21723e */ /* 0x000fe200000000ff */
[----:B------:R-:W-:Y:S01]  /*d470*/  HADD2.F32 R5, -RZ, R115.H1_H1 ;  /* 0x30000073ff057230 */ /* 0x000fe20000004100 */
[----:B------:R-:W-:Y:S01]  /*d480*/  F2FP.F16.F32.PACK_AB R34, R16, R15 ;  /* 0x0000000f1022723e */ /* 0x000fe200000000ff */
[----:B------:R-:W-:Y:S01]  /*d490*/  FMUL R26, R71, R88 ;  /* 0x00000058471a7220 */ /* 0x000fe20000400000 */
[----:B------:R-:W-:Y:S01]  /*d4a0*/  F2FP.F16.F32.PACK_AB R35, R18, R17 ;  /* 0x000000111223723e */ /* 0x000fe200000000ff */
[C---:B------:R-:W-:Y:S01]  /*d4b0*/  FFMA R25, R89.reuse, R4, R25 ;  /* 0x0000000459197223 */ /* 0x040fe20000000019 */
[----:B------:R-:W-:Y:S01]  /*d4c0*/  F2FP.F16.F32.PACK_AB R37, R22, R21 ;  /* 0x000000151625723e */ /* 0x000fe200000000ff */
[----:B------:R-:W-:Y:S01]  /*d4d0*/  FFMA R26, R89, R5, R26 ;  /* 0x00000005591a7223 */ /* 0x000fe2000000001a */
[----:B------:R-:W-:Y:S01]  /*d4e0*/  F2FP.F16.F32.PACK_AB R38, R24, R23 ;  /* 0x000000171826723e */ /* 0x000fe200000000ff */
[----:B------:R2:W-:Y:S01]  /*d4f0*/  STSM.16.MT88.4 [R148+0x4000], R32 ;  /* 0x0040002094007844 */ /* 0x0005e20000004200 */
[-C--:B------:R-:W-:Y:S01]  /*d500*/  FMUL R56, R72, R88.reuse ;  /* 0x0000005848387220 */ /* 0x080fe20000400000 */
[----:B------:R-:W-:Y:S01]  /*d510*/  HADD2.F32 R4, -RZ, R120.H1_H1 ;  /* 0x30000078ff047230 */ /* 0x000fe20000004100 */
[----:B------:R-:W-:Y:S01]  /*d520*/  F2FP.F16.F32.PACK_AB R39, R26, R25 ;  /* 0x000000191a27723e */ /* 0x000fe200000000ff */
[-C--:B------:R-:W-:Y:S01]  /*d530*/  FMUL R57, R73, R88.reuse ;  /* 0x0000005849397220 */ /* 0x080fe20000400000 */
[--C-:B------:R-:W-:Y:S02]  /*d540*/  HADD2.F32 R5, -RZ, R121.reuse.H0_H0 ;  /* 0x20000079ff057230 */ /* 0x100fe40000004100 */
[C---:B------:R-:W-:Y:S01]  /*d550*/  FFMA R56, R89.reuse, R7, R56 ;  /* 0x0000000759387223 */ /* 0x040fe20000000038 */
[----:B------:R-:W-:Y:S01]  /*d560*/  FMUL R58, R74, R88 ;  /* 0x000000584a3a7220 */ /* 0x000fe20000400000 */
[----:B------:R-:W-:Y:S01]  /*d570*/  HADD2.F32 R6, -RZ, R121.H1_H1 ;  /* 0x30000079ff067230 */ /* 0x000fe20000004100 */
[----:B------:R2:W-:Y:S01]  /*d580*/  STSM.16.MT88.4 [R148+0x4800], R36 ;  /* 0x0048002494007844 */ /* 0x0005e20000004200 */
[C---:B------:R-:W-:Y:S01]  /*d590*/  FFMA R57, R89.reuse, R4, R57 ;  /* 0x0000000459397223 */ /* 0x040fe20000000039 */
[----:B------:R-:W-:Y:S01]  /*d5a0*/  FFMA R58, R89, R5, R58 ;  /* 0x00000005593a7223 */ /* 0x000fe2000000003a */
[-C--:B------:R-:W-:Y:S01]  /*d5b0*/  FMUL R59, R75, R88.reuse ;  /* 0x000000584b3b7220 */ /* 0x080fe20000400000 */
[--C-:B------:R-:W-:Y:S02]  /*d5c0*/  HADD2.F32 R4, -RZ, R122.reuse.H0_H0 ;  /* 0x2000007aff047230 */ /* 0x100fe40000004100 */
[----:B------:R-:W-:Y:S01]  /*d5d0*/  FMUL R60, R76, R88 ;  /* 0x000000584c3c7220 */ /* 0x000fe20000400000 */
[----:B------:R-:W-:Y:S01]  /*d5e0*/  F2FP.F16.F32.PACK_AB R40, R57, R56 ;  /* 0x000000383928723e */ /* 0x000fe200000000ff */
        /* <DEDUP_REMOVED lines=11> */
[----:B------:R-:W-:Y:S01]  /*d6a0*/  FMUL R68, R84, R88 ;  /* 0x0000005854447220 */ /* 0x000fe20000400000 */
[----:B------:R-:W-:Y:S02]  /*d6b0*/  HADD2.F32 R6, -RZ, R124.H1_H1 ;  /* 0x3000007cff067230 */ /* 0x000fe40000004100 */
[C---:B------:R-:W-:Y:S01]  /*d6c0*/  FFMA R63, R89.reuse, R4, R63 ;  /* 0x00000004593f7223 */ /* 0x040fe2000000003f */
[--C-:B------:R-:W-:Y:S02]  /*d6d0*/  HADD2.F32 R7, -RZ, R125.reuse.H0_H0 ;  /* 0x2000007dff077230 */ /* 0x100fe40000004100 */
[C---:B------:R-:W-:Y:S01]  /*d6e0*/  FFMA R64, R89.reuse, R5, R64 ;  /* 0x0000000559407223 */ /* 0x040fe20000000040 */
[----:B------:R-:W-:Y:S02]  /*d6f0*/  HADD2.F32 R4, -RZ, R125.H1_H1 ;  /* 0x3000007dff047230 */ /* 0x000fe40000004100 */
[C---:B------:R-:W-:Y:S01]  /*d700*/  FFMA R65, R89.reuse, R6, R65 ;  /* 0x0000000659417223 */ /* 0x040fe20000000041 */
[--C-:B------:R-:W-:Y:S02]  /*d710*/  HADD2.F32 R5, -RZ, R126.reuse.H0_H0 ;  /* 0x2000007eff057230 */ /* 0x100fe40000004100 */
[----:B------:R-:W-:Y:S01]  /*d720*/  FFMA R66, R89, R7, R66 ;  /* 0x0000000759427223 */ /* 0x000fe20000000042 */
[----:B------:R-:W-:Y:S02]  /*d730*/  HADD2.F32 R6, -RZ, R126.H1_H1 ;  /* 0x3000007eff067230 */ /* 0x000fe40000004100 */
[-C--:B------:R-:W-:Y:S01]  /*d740*/  FMUL R69, R85, R88.reuse ;  /* 0x0000005855457220 */ /* 0x080fe20000400000 */
[----:B------:R-:W-:Y:S02]  /*d750*/  HADD2.F32 R7, -RZ, R127.H0_H0 ;  /* 0x2000007fff077230 */ /* 0x000fe40000004100 */
[----:B------:R-:W-:Y:S01]  /*d760*/  FMUL R70, R86, R88 ;  /* 0x0000005856467220 */ /* 0x000fe20000400000 */
        /* <DEDUP_REMOVED lines=22> */
[----:B-1----:R-:W1:Y:S02]  /*d8d0*/  FENCE.VIEW.ASYNC.S ;  /* 0x00000000000073c6 */ /* 0x002e640000000000 */
[----:B-1----:R-:W-:Y:S06]  /*d8e0*/  BAR.SYNC.DEFER_BLOCKING 0x1, 0x80 ;  /* 0x0042000000007b1d */ /* 0x002fec0000010000 */
[----:B------:R-:W-:Y:S05]  /*d8f0*/  @!P0 BRA `(.L_x_167) ;  /* 0x0000000000288947 */ /* 0x000fea0003800000 */
[----:B------:R-:W-:Y:S02]  /*d900*/  UIADD3 UR10, UPT, UPT, UR42, 0x40, URZ ;  /* 0x000000402a0a7890 */ /* 0x000fe4000fffe0ff */
[----:B------:R-:W-:Y:S01]  /*d910*/  UIADD3 UR8, UPT, UPT, UR43, 0x5000, URZ ;  /* 0x000050002b087890 */ /* 0x000fe2000fffe0ff */
[----:B------:R-:W-:Y:S01]  /*d920*/  UMOV UR9, UR41 ;  /* 0x0000002900097c82 */ /* 0x000fe20008000000 */
[----:B------:R-:W-:Y:S02]  /*d930*/  UIADD3 UR5, UPT, UPT, UR41, 0x40, URZ ;  /* 0x0000004029057890 */ /* 0x000fe4000fffe0ff */
[----:B------:R-:W-:Y:S01]  /*d940*/  UIADD3 UR4, UPT, UPT, UR43, 0x7000, URZ ;  /* 0x000070002b047890 */ /* 0x000fe2000fffe0ff */
[----:B------:R-:W-:Y:S04]  /*d950*/  UMOV UR6, UR10 ;  /* 0x0000000a00067c82 */ /* 0x000fe80008000000 */
[----:B------:R1:W-:Y:S04]  /*d960*/  UTMASTG.2D [UR8], [UR56] ;  /* 0x00000008380073b5 */ /* 0x0003e80008008000 */
[----:B------:R1:W-:Y:S01]  /*d970*/  UTMASTG.2D [UR4], [UR56] ;  /* 0x00000004380073b5 */ /* 0x0003e20008008000 */
[----:B------:R0:W-:Y:S01]  /*d980*/  UTMACMDFLUSH ;  /* 0x00000000000079b7 */ /* 0x0001e20000000000 */
[----:B-1----:R-:W-:Y:S04]  /*d990*/  DEPBAR.LE SB0, 0x1 ;  /* 0x000080400000791a */ /* 0x002fe80000000000 */
.L_x_167:
[----:B------:R-:W-:Y:S05]  /*d9a0*/  BSYNC.RECONVERGENT B0 ;  /* 0x0000000000007941 */ /* 0x000fea0003800200 */
.L_x_166:
[----:B------:R-:W-:Y:S01]  /*d9b0*/  BAR.SYNC.DEFER_BLOCKING 0x1, 0x80 ;  /* 0x0042000000007b1d */ /* 0x000fe20000010000 */
[----:B------:R-:W-:Y:S01]  /*d9c0*/  ULEA UR4, UR53, UR43, 0x3 ;  /* 0x0000002b35047291 */ /* 0x000fe2000f8e18ff */
[----:B------:R-:W-:Y:S01]  /*d9d0*/  SHF.L.U32 R3, R138, 0x1f, RZ ;  /* 0x0000001f8a037819 */ /* 0x000fe200000006ff */
[----:B------:R-:W-:Y:S01]  /*d9e0*/  UIADD3 UR40, UPT, UPT, UR53, 0x1, URZ ;  /* 0x0000000135287890 */ /* 0x000fe2000fffe0ff */
[----:B------:R-:W-:Y:S01]  /*d9f0*/  FSETP.NEU.AND P0, PT, R89, RZ, PT ;  /* 0x000000ff5900720b */ /* 0x000fe20003f0d000 */
[----:B------:R-:W-:Y:S01]  /*da00*/  UIADD3 UR4, UPT, UPT, UR4, 0x60, URZ ;  /* 0x0000006004047890 */ /* 0x000fe2000fffe0ff */
[----:B------:R-:W-:Y:S03]  /*da10*/  ISETP.GE.AND P2, PT, R146, 0x1, PT ;  /* 0x000000019200780c */ /* 0x000fe60003f46270 */
[----:B------:R-:W-:Y:S09]  /*da20*/  UPRMT UR4, UR52, 0x654, UR4 ;  /* 0x0000065434047896 */ /* 0x000ff20008000004 */
[----:B------:R-:W-:Y:S01]  /*da30*/  SYNCS.ARRIVE.TRANS64.RED.A1T0 RZ, [UR4], RZ ;  /* 0x000000ffffff79a7 */ /* 0x000fe20008100404 */
[----:B------:R-:W-:Y:S01]  /*da40*/  BSSY B0, `(.L_x_168) ;  /* 0x0000005000007945 */ /* 0x000fe20003800000 */
[----:B------:R-:W1:Y:S03]  /*da50*/  SYNCS.PHASECHK.TRANS64.TRYWAIT P1, [UR43+0x50], R3 ;  /* 0x00005003ff0075a7 */ /* 0x000e66000802112b */
[----:B-1----:R-:W-:Y:S05]  /*da60*/  @P1 BRA `(.L_x_169) ;  /* 0x0000000000081947 */ /* 0x002fea0003800000 */
[----:B------:R-:W1:Y:S02]  /*da70*/  SYNCS.PHASECHK.TRANS64.TRYWAIT P1, [UR43+0x50], R3 ;  /* 0x00005003ff0075a7 */ /* 0x000e64000802112b */
[----:B-1----:R-:W-:Y:S05]  /*da80*/  @!P1 BRA `(.L_x_170) ;  /* 0x0000006400b49947 */ /* 0x002fea0003800000 */
.L_x_169:
[----:B------:R-:W-:Y:S05]  /*da90*/  BSYNC B0 ;  /* 0x0000000000007941 */ /* 0x000fea0003800000 */
.L_x_168:
[----:B------:R-:W-:Y:S05]  /*daa0*/  @P0 WARPSYNC.ALL ;  /* 0x0000000000000948 */ /* 0x000fea0003800000 */
        /* <DEDUP_REMOVED lines=9> */
[----:B--2---:R-:W-:Y:S02]  /*db40*/  CS2R R42, SRZ ;  /* 0x00000000002a7805 */ /* 0x004fe4000001ff00 */
[----:B------:R-:W-:Y:S02]  /*db50*/  CS2R R40, SRZ ;  /* 0x0000000000287805 */ /* 0x000fe4000001ff00 */
[----:B------:R-:W-:Y:S01]  /*db60*/  CS2R R38, SRZ ;  /* 0x0000000000267805 */ /* 0x000fe2000001ff00 */
[----:B------:R3:W2:Y:S01]  /*db70*/  @P0 LDSM.16.MT88.4 R96, [R139+UR43+0xa800] ;  /* 0x00a8002b8b60083b */ /* 0x0006a20008004200 */
        /* <DEDUP_REMOVED lines=27> */
[----:B--2---:R-:W-:Y:S06]  /*dd30*/  @!P2 BRA `(.L_x_171) ;  /* 0x0000000000c4a947 */ /* 0x004fec0003800000 */
        /* <DEDUP_REMOVED lines=21> */
.L_x_172:
        /* <DEDUP_REMOVED lines=23> */
.L_x_173:
[----:B------:R-:W-:Y:S05]  /*e000*/  WARPSYNC.ALL ;  /* 0x0000000000007948 */ /* 0x000fea0003800000 */
[----:B------:R-:W-:Y:S11]  /*e010*/  R2UR UR4, R95 ;  /* 0x000000005f0472ca */ /* 0x000ff600000e0000 */
[----:B------:R-:W-:Y:S02]  /*e020*/  @!UPT UIADD3 URZ, UPT, UPT, URZ, URZ, URZ ;  /* 0x000000fffffff290 */ /* 0x000fe4000fffe0ff */
[----:B------:R-:W2:Y:S02]  /*e030*/  LDTM.16dp256bit.x8 R56, tmem[UR4+0x100080] ;  /* 0x10008004003879ee */ /* 0x000ea400081a0000 */
[----:B--2---:R-:W-:Y:S01]  /*e040*/  NOP ;  /* 0x0000000000007918 */ /* 0x004fe20000000000 */
.L_x_171:
[--C-:B-1----:R-:W-:Y:S01]  /*e050*/  HADD2.F32 R4, -RZ, R116.reuse.H0_H0 ;  /* 0x20000074ff047230 */ /* 0x102fe20000004100 */
[----:B------:R-:W-:Y:S05]  /*e060*/  WARPSYNC.ALL ;  /* 0x0000000000007948 */ /* 0x000fea0003800000 */
[-C--:B------:R-:W-:Y:S01]  /*e070*/  FMUL R0, R24, R88.reuse ;  /* 0x0000005818007220 */ /* 0x080fe20000400000 */
        /* <DEDUP_REMOVED lines=45> */
[----:B------:R-:W-:Y:S01]  /*e350*/  FFMA R6, R89, R9, R6 ;  /* 0x0000000959067223 */ /* 0x000fe20000000006 */
[-C--:B------:R-:W-:Y:S01]  /*e360*/  FMUL R7, R36, R88.reuse ;  /* 0x0000005824077220 */ /* 0x080fe20000400000 */
[----:B------:R-:W-:Y:S02]  /*e370*/  HADD2.F32 R27, -RZ, R110.H1_H1 ;  /* 0x3000006eff1b7230 */ /* 0x000fe40000004100 */
        /* <DEDUP_REMOVED lines=9> */
[C---:B------:R-:W-:Y:S01]  /*e410*/  FFMA R10, R89.reuse, R29, R10 ;  /* 0x0000001d590a7223 */ /* 0x040fe2000000000a */
        /* <DEDUP_REMOVED lines=11> */
[----:B------:R-:W-:Y:S01]  /*e4d0*/  FFMA R0, R89, R3, R0 ;  /* 0x0000000359007223 */ /* 0x000fe20000000000 */
[-C--:B------:R-:W-:Y:S01]  /*e4e0*/  FMUL R2, R41, R88.reuse ;  /* 0x0000005829027220 */ /* 0x080fe20000400000 */
        /* <DEDUP_REMOVED lines=40> */
[--C-:B------:R-:W-:Y:S01]  /*e770*/  HADD2.F32 R6, -RZ, R104.reuse.H0_H0 ;  /* 0x20000068ff067230 */ /* 0x100fe20000004100 */
[----:B------:R-:W-:Y:S01]  /*e780*/  F2FP.F16.F32.PACK_AB R29, R2, R0 ;  /* 0x00000000021d723e */ /* 0x000fe200000000ff */
[----:B------:R-:W-:Y:S02]  /*e790*/  HADD2.F32 R2, -RZ, R99.H1_H1 ;  /* 0x30000063ff027230 */ /* 0x000fe40000004100 */
[-C--:B------:R-:W-:Y:S01]  /*e7a0*/  FMUL R5, R54, R88.reuse ;  /* 0x0000005836057220 */ /* 0x080fe20000400000 */
[----:B------:R-:W-:Y:S01]  /*e7b0*/  FFMA R4, R89, R7, R4 ;  /* 0x0000000759047223 */ /* 0x000fe20000000004 */
[----:B------:R-:W-:Y:S02]  /*e7c0*/  HADD2.F32 R7, -RZ, R104.H1_H1 ;  /* 0x30000068ff077230 */ /* 0x000fe40000004100 */
[----:B------:R-:W-:Y:S01]  /*e7d0*/  FMUL R0, R55, R88 ;  /* 0x0000005837007220 */ /* 0x000fe20000400000 */
[C---:B------:R-:W-:Y:S01]  /*e7e0*/  FFMA R5, R89.reuse, R8, R5 ;  /* 0x0000000859057223 */ /* 0x040fe20000000005 */
[----:B------:R-:W-:Y:S01]  /*e7f0*/  FMUL R15, R60, R88 ;  /* 0x000000583c0f7220 */ /* 0x000fe20000400000 */
[----:B------:R-:W-:Y:S01]  /*e800*/  F2FP.F16.F32.PACK_AB R30, R4, R3 ;  /* 0x00000003041e723e */ /* 0x000fe200000000ff */
[--C-:B------:R-:W-:Y:S02]  /*e810*/  HADD2.F32 R3, -RZ, R105.reuse.H1_H1 ;  /* 0x30000069ff037230 */ /* 0x100fe40000004100 */
[C---:B------:R-:W-:Y:S01]  /*e820*/  FFMA R0, R89.reuse, R2, R0 ;  /* 0x0000000259007223 */ /* 0x040fe20000000000 */
[----:B------:R-:W-:Y:S02]  /*e830*/  HADD2.F32 R2, -RZ, R105.H0_H0 ;  /* 0x20000069ff027230 */ /* 0x000fe40000004100 */
[C---:B------:R-:W-:Y:S01]  /*e840*/  FFMA R11, R89.reuse, R6, R11 ;  /* 0x00000006590b7223 */ /* 0x040fe2000000000b */
[----:B------:R-:W-:Y:S01]  /*e850*/  HADD2.F32 R4, -RZ, R127.H1_H1 ;  /* 0x3000007fff047230 */ /* 0x000fe20000004100 */
[----:B------:R1:W-:Y:S01]  /*e860*/  STSM.16.MT88.4 [R144+0xa000], R32 ;  /* 0x00a0002090007844 */ /* 0x0003e20000004200 */
[----:B------:R-:W-:Y:S01]  /*e870*/  F2FP.F16.F32.PACK_AB R31, R0, R5 ;  /* 0x00000005001f723e */ /* 0x000fe200000000ff */
[C---:B------:R-:W-:Y:S01]  /*e880*/  FFMA R12, R89.reuse, R7, R12 ;  /* 0x00000007590c7223 */ /* 0x040fe2000000000c */
[--C-:B------:R-:W-:Y:S02]  /*e890*/  HADD2.F32 R0, -RZ, R106.reuse.H0_H0 ;  /* 0x2000006aff007230 */ /* 0x100fe40000004100 */
[C---:B------:R-:W-:Y:S01]  /*e8a0*/  FFMA R13, R89.reuse, R2, R13 ;  /* 0x00000002590d7223 */ /* 0x040fe2000000000d */
[C---:B------:R-:W-:Y:S01]  /*e8b0*/  FFMA R14, R89.reuse, R3, R14 ;  /* 0x00000003590e7223 */ /* 0x040fe2000000000e */
[----:B------:R-:W-:Y:S01]  /*e8c0*/  HADD2.F32 R3, -RZ, R106.H1_H1 ;  /* 0x3000006aff037230 */ /* 0x000fe20000004100 */
[----:B------:R1:W-:Y:S01]  /*e8d0*/  STSM.16.MT88.4 [R144+0xa800], R28 ;  /* 0x00a8001c90007844 */ /* 0x0003e20000004200 */
[----:B------:R-:W-:Y:S01]  /*e8e0*/  F2FP.F16.F32.PACK_AB R12, R12, R11 ;  /* 0x0000000b0c0c723e */ /* 0x000fe200000000ff */
[----:B------:R-:W-:Y:S01]  /*e8f0*/  FFMA R15, R89, R0, R15 ;  /* 0x00000000590f7223 */ /* 0x000fe2000000000f */
[----:B------:R-:W-:Y:S01]  /*e900*/  F2FP.F16.F32.PACK_AB R13, R14, R13 ;  /* 0x0000000d0e0d723e */ /* 0x000fe200000000ff */
[-C--:B------:R-:W-:Y:S01]  /*e910*/  FMUL R16, R61, R88.reuse ;  /* 0x000000583d107220 */ /* 0x080fe20000400000 */
[--C-:B------:R-:W-:Y:S02]  /*e920*/  HADD2.F32 R2, -RZ, R107.reuse.H0_H0 ;  /* 0x2000006bff027230 */ /* 0x100fe40000004100 */
[-C--:B------:R-:W-:Y:S01]  /*e930*/  FMUL R17, R62, R88.reuse ;  /* 0x000000583e117220 */ /* 0x080fe20000400000 */
[----:B------:R-:W-:Y:S02]  /*e940*/  HADD2.F32 R5, -RZ, R107.H1_H1 ;  /* 0x3000006bff057230 */ /* 0x000fe40000004100 */
[----:B------:R-:W-:Y:S01]  /*e950*/  FFMA R16, R89, R3, R16 ;  /* 0x0000000359107223 */ /* 0x000fe20000000010 */
[----:B------:R-:W-:Y:S01]  /*e960*/  FMUL R18, R63, R88 ;  /* 0x000000583f127220 */ /* 0x000fe20000400000 */
[--C-:B------:R-:W-:Y:S02]  /*e970*/  HADD2.F32 R0, -RZ, R112.reuse.H0_H0 ;  /* 0x20000070ff007230 */ /* 0x100fe40000004100 */
[C---:B------:R-:W-:Y:S01]  /*e980*/  FFMA R17, R89.reuse, R2, R17 ;  /* 0x0000000259117223 */ /* 0x040fe20000000011 */
[----:B------:R-:W-:Y:S01]  /*e990*/  FMUL R19, R64, R88 ;  /* 0x0000005840137220 */ /* 0x000fe20000400000 */
[----:B------:R-:W-:Y:S01]  /*e9a0*/  HADD2.F32 R3, -RZ, R112.H1_H1 ;  /* 0x30000070ff037230 */ /* 0x000fe20000004100 */
[----:B------:R-:W-:Y:S01]  /*e9b0*/  F2FP.F16.F32.PACK_AB R14, R16, R15 ;  /* 0x0000000f100e723e */ /* 0x000fe200000000ff */
[C---:B------:R-:W-:Y:S01]  /*e9c0*/  FFMA R18, R89.reuse, R5, R18 ;  /* 0x0000000559127223 */ /* 0x040fe20000000012 */
[----:B------:R-:W-:Y:S01]  /*e9d0*/  FFMA R19, R89, R0, R19 ;  /* 0x0000000059137223 */ /* 0x000fe20000000013 */
[-C--:B------:R-:W-:Y:S01]  /*e9e0*/  FMUL R20, R65, R88.reuse ;  /* 0x0000005841147220 */ /* 0x080fe20000400000 */
[--C-:B------:R-:W-:Y:S02]  /*e9f0*/  HADD2.F32 R2, -RZ, R113.reuse.H0_H0 ;  /* 0x20000071ff027230 */ /* 0x100fe40000004100 */
[----:B------:R-:W-:Y:S01]  /*ea00*/  FMUL R21, R66, R88 ;  /* 0x0000005842157220 */ /* 0x000fe20000400000 */
[----:B------:R-:W-:Y:S01]  /*ea10*/  F2FP.F16.F32.PACK_AB R15, R18, R17 ;  /* 0x00000011120f723e */ /* 0x000fe200000000ff */
[C---:B------:R-:W-:Y:S01]  /*ea20*/  FFMA R20, R89.reuse, R3, R20 ;  /* 0x0000000359147223 */ /* 0x040fe20000000014 */
[----:B------:R-:W-:Y:S02]  /*ea30*/  HADD2.F32 R0, -RZ, R113.H1_H1 ;  /* 0x30000071ff007230 */ /* 0x000fe40000004100 */
[----:B------:R-:W-:Y:S01]  /*ea40*/  FFMA R21, R89, R2, R21 ;  /* 0x0000000259157223 */ /* 0x000fe20000000015 */
[----:B------:R-:W-:Y:S01]  /*ea50*/  FMUL R22, R67, R88 ;  /* 0x0000005843167220 */ /* 0x000fe20000400000 */
[--C-:B------:R-:W-:Y:S01]  /*ea60*/  HADD2.F32 R2, -RZ, R114.reuse.H0_H0 ;  /* 0x20000072ff027230 */ /* 0x100fe20000004100 */
[----:B------:R1:W-:Y:S01]  /*ea70*/  STSM.16.MT88.4 [R148+0x8000], R12 ;  /* 0x0080000c94007844 */ /* 0x0003e20000004200 */
[----:B------:R-:W-:Y:S01]  /*ea80*/  F2FP.F16.F32.PACK_AB R20, R20, R19 ;  /* 0x000000131414723e */ /* 0x000fe200000000ff */
        /* <DEDUP_REMOVED lines=14> */
[C---:B------:R-:W-:Y:S01]  /*eb70*/  FFMA R26, R89.reuse, R3, R26 ;  /* 0x00000003591a7223 */ /* 0x040fe2000000001a */
[----:B------:R-:W-:Y:S02]  /*eb80*/  HADD2.F32 R0, -RZ, R120.H1_H1 ;  /* 0x30000078ff007230 */ /* 0x000fe40000004100 */
[C---:B------:R-:W-:Y:S01]  /*eb90*/  FFMA R56, R89.reuse, R5, R56 ;  /* 0x0000000559387223 */ /* 0x040fe20000000038 */
[--C-:B------:R-:W-:Y:S02]  /*eba0*/  HADD2.F32 R3, -RZ, R121.reuse.H0_H0 ;  /* 0x20000079ff037230 */ /* 0x100fe40000004100 */
[----:B------:R-:W-:Y:S01]  /*ebb0*/  FMUL R60, R76, R88 ;  /* 0x000000584c3c7220 */ /* 0x000fe20000400000 */
[----:B------:R-:W-:Y:S01]  /*ebc0*/  HADD2.F32 R2, -RZ, R121.H1_H1 ;  /* 0x30000079ff027230 */ /* 0x000fe20000004100 */
[----:B------:R-:W-:Y:S01]  /*ebd0*/  F2FP.F16.F32.PACK_AB R23, R26, R25 ;  /* 0x000000191a17723e */ /* 0x000fe200000000ff */
[C---:B------:R-:W-:Y:S01]  /*ebe0*/  FFMA R57, R89.reuse, R0, R57 ;  /* 0x0000000059397223 */ /* 0x040fe20000000039 */
[C---:B------:R-:W-:Y:S01]  /*ebf0*/  FFMA R58, R89.reuse, R3, R58 ;  /* 0x00000003593a7223 */ /* 0x040fe2000000003a */
[--C-:B------:R-:W-:Y:S02]  /*ec00*/  HADD2.F32 R0, -RZ, R122.reuse.H0_H0 ;  /* 0x2000007aff007230 */ /* 0x100fe40000004100 */
[----:B------:R-:W-:Y:S01]  /*ec10*/  FFMA R59, R89, R2, R59 ;  /* 0x00000002593b7223 */ /* 0x000fe2000000003b */
[----:B------:R1:W-:Y:S01]  /*ec20*/  STSM.16.MT88.4 [R148+0x8800], R20 ;  /* 0x0088001494007844 */ /* 0x0003e20000004200 */
[----:B------:R-:W-:Y:S01]  /*ec30*/  HADD2.F32 R2, -RZ, R122.H1_H1 ;  /* 0x3000007aff027230 */ /* 0x000fe20000004100 */
[----:B------:R-:W-:Y:S01]  /*ec40*/  F2FP.F16.F32.PACK_AB R56, R57, R56 ;  /* 0x000000383938723e */ /* 0x000fe200000000ff */
[----:B------:R-:W-:Y:S01]  /*ec50*/  FFMA R60, R89, R0, R60 ;  /* 0x00000000593c7223 */ /* 0x000fe2000000003c */
[----:B------:R-:W-:Y:S01]  /*ec60*/  F2FP.F16.F32.PACK_AB R57, R59, R58 ;  /* 0x0000003a3b39723e */ /* 0x000fe200000000ff */
[-C--:B------:R-:W-:Y:S01]  /*ec70*/  FMUL R61, R77, R88.reuse ;  /* 0x000000584d3d7220 */ /* 0x080fe20000400000 */
[--C-:B------:R-:W-:Y:S02]  /*ec80*/  HADD2.F32 R3, -RZ, R123.reuse.H0_H0 ;  /* 0x2000007bff037230 */ /* 0x100fe40000004100 */
[----:B------:R-:W-:Y:S01]  /*ec90*/  FMUL R62, R78, R88 ;  /* 0x000000584e3e7220 */ /* 0x000fe20000400000 */
[----:B------:R-:W-:Y:S02]  /*eca0*/  HADD2.F32 R0, -RZ, R123.H1_H1 ;  /* 0x3000007bff007230 */ /* 0x000fe40000004100 */
[----:B------:R-:W-:Y:S01]  /*ecb0*/  FFMA R61, R89, R2, R61 ;  /* 0x00000002593d7223 */ /* 0x000fe2000000003d */
[-C--:B------:R-:W-:Y:S01]  /*ecc0*/  FMUL R63, R79, R88.reuse ;  /* 0x000000584f3f7220 */ /* 0x080fe20000400000 */
[----:B------:R-:W-:Y:S01]  /*ecd0*/  FFMA R62, R89, R3, R62 ;  /* 0x00000003593e7223 */ /* 0x000fe2000000003e */
[--C-:B------:R-:W-:Y:S02]  /*ece0*/  HADD2.F32 R3, -RZ, R124.reuse.H0_H0 ;  /* 0x2000007cff037230 */ /* 0x100fe40000004100 */
[-C--:B------:R-:W-:Y:S01]  /*ecf0*/  FMUL R64, R80, R88.reuse ;  /* 0x0000005850407220 */ /* 0x080fe20000400000 */
        /* <DEDUP_REMOVED lines=10> */
[----:B------:R-:W-:Y:S01]  /*eda0*/  FFMA R66, R89, R5, R66 ;  /* 0x0000000559427223 */ /* 0x000fe20000000042 */
[-C--:B------:R-:W-:Y:S01]  /*edb0*/  FMUL R68, R84, R88.reuse ;  /* 0x0000005854447220 */ /* 0x080fe20000400000 */
        /* <DEDUP_REMOVED lines=37> */
[----:B--2---:R-:W-:Y:S04]  /*f010*/  DEPBAR.LE SB0, 0x1 ;  /* 0x000080400000791a */ /* 0x004fe80000000000 */
.L_x_175:
[----:B------:R-:W-:Y:S05]  /*f020*/  BSYNC.RECONVERGENT B0 ;  /* 0x0000000000007941 */ /* 0x000fea0003800200 */
.L_x_174:
[----:B------:R-:W-:Y:S01]  /*f030*/  UISETP.NE.AND UP0, UPT, UR40, 0x4, UPT ;  /* 0x000000042800788c */ /* 0x000fe2000bf05270 */
[----:B------:R-:W-:Y:S01]  /*f040*/  BAR.SYNC.DEFER_BLOCKING 0x1, 0x80 ;  /* 0x0042000000007b1d */ /* 0x000fe20000010000 */
[----:B------:R-:W-:Y:S02]  /*f050*/  SHF.L.U32 R3, R138, 0x1f, RZ ;  /* 0x0000001f8a037819 */ /* 0x000fe400000006ff */
[----:B------:R-:W-:Y:S01]  /*f060*/  USEL UR5, UR40, URZ, UP0 ;  /* 0x000000ff28057287 */ /* 0x000fe20008000000 */
[----:B------:R-:W-:Y:S02]  /*f070*/  FSETP.NEU.AND P0, PT, R89, RZ, PT ;  /* 0x000000ff5900720b */ /* 0x000fe40003f0d000 */
[----:B------:R-:W-:Y:S01]  /*f080*/  ISETP.GE.AND P2, PT, R146, 0x1, PT ;  /* 0x000000019200780c */ /* 0x000fe20003f46270 */
[----:B------:R-:W-:Y:S02]  /*f090*/  ULEA UR4, UR5, UR43, 0x3 ;  /* 0x0000002b05047291 */ /* 0x000fe4000f8e18ff */
[----:B------:R-:W-:Y:S02]  /*f0a0*/  UIADD3 UR5, UPT, UPT, UR5, 0x1, URZ ;  /* 0x0000000105057890 */ /* 0x000fe4000fffe0ff */
[----:B------:R-:W-:Y:S02]  /*f0b0*/  UIADD3 UR4, UPT, UPT, UR4, 0x60, URZ ;  /* 0x0000006004047890 */ /* 0x000fe4000fffe0ff */
[----:B------:R-:W-:Y:S02]  /*f0c0*/  UISETP.NE.AND UP0, UPT, UR5, 0x4, UPT ;  /* 0x000000040500788c */ /* 0x000fe4000bf05270 */
[----:B------:R-:W-:Y:S02]  /*f0d0*/  UPRMT UR4, UR52, 0x654, UR4 ;  /* 0x0000065434047896 */ /* 0x000fe40008000004 */
[----:B------:R-:W-:Y:S07]  /*f0e0*/  USEL UR53, UR5, URZ, UP0 ;  /* 0x000000ff05357287 */ /* 0x000fee0008000000 */
[----:B------:R-:W-:Y:S01]  /*f0f0*/  SYNCS.ARRIVE.TRANS64.RED.A1T0 RZ, [UR4], RZ ;  /* 0x000000ffffff79a7 */ /* 0x000fe20008100404 */
[----:B------:R-:W-:Y:S01]  /*f100*/  BSSY B0, `(.L_x_176) ;  /* 0x0000005000007945 */ /* 0x000fe20003800000 */
[----:B------:R-:W2:Y:S03]  /*f110*/  SYNCS.PHASECHK.TRANS64.TRYWAIT P1, [UR43+0x58], R3 ;  /* 0x00005803ff0075a7 */ /* 0x000ea6000802112b */
[----:B--2---:R-:W-:Y:S05]  /*f120*/  @P1 BRA `(.L_x_177) ;  /* 0x0000000000081947 */ /* 0x004fea0003800000 */
[----:B------:R-:W2:Y:S02]  /*f130*/  SYNCS.PHASECHK.TRANS64.TRYWAIT P1, [UR43+0x58], R3 ;  /* 0x00005803ff0075a7 */ /* 0x000ea4000802112b */
[----:B--2---:R-:W-:Y:S05]  /*f140*/  @!P1 BRA `(.L_x_178) ;  /* 0x00000050001c9947 */ /* 0x004fea0003800000 */
.L_x_177:
[----:B------:R-:W-:Y:S05]  /*f150*/  BSYNC B0 ;  /* 0x0000000000007941 */ /* 0x000fea0003800000 */
.L_x_176:
[----:B------:R-:W-:Y:S05]  /*f160*/  @P0 WARPSYNC.ALL ;  /* 0x0000000000000948 */ /* 0x000fea0003800000 */
[----:B------:R2:W2:Y:S01]  /*f170*/  @P0 LDSM.16.MT88.4 R116, [R139+UR43+0xd000] ;  /* 0x00d0002b8b74083b */ /* 0x0004a20008004200 */
[----:B------:R-:W-:Y:S02]  /*f180*/  CS2R R54, SRZ ;  /* 0x0000000000367805 */ /* 0x000fe4000001ff00 */
[----:B------:R-:W-:Y:S02]  /*f190*/  CS2R R52, SRZ ;  /* 0x0000000000347805 */ /* 0x000fe4000001ff00 */
[----:B------:R-:W-:Y:S01]  /*f1a0*/  CS2R R50, SRZ ;  /* 0x0000000000327805 */ /* 0x000fe2000001ff00 */
        /* <DEDUP_REMOVED lines=10> */
[----:B-1----:R-:W-:Y:S02]  /*f250*/  CS2R R34, SRZ ;  /* 0x0000000000227805 */ /* 0x002fe4000001ff00 */
        /* <DEDUP_REMOVED lines=26> */
[----:B------:R-:W-:Y:S05]  /*f400*/  VIADD R3, R95, 0xc0 ;  /* 0x000000c05f037836 */ /* 0x000fea0000000000 */
[----:B------:R-:W-:Y:S04]  /*f410*/  SHF.R.U32.HI R3, RZ, 0x15, R3 ;  /* 0x00000015ff037819 */ /* 0x000fe80000011603 */
[----:B------:R-:W-:Y:S11]  /*f420*/  LOP3.LUT P0, RZ, R3, 0x3, R128, 0x48, !PT ;  /* 0x0000000303ff7812 */ /* 0x000ff60007804880 */
[----:B------:R-:W-:Y:S02]  /*f430*/  @!UPT UIADD3 URZ, UPT, UPT, URZ, URZ, URZ ;  /* 0x000000fffffff290 */ /* 0x000fe4000fffe0ff */
[----:B------:R-:W-:Y:S05]  /*f440*/  @!P0 BRA `(.L_x_180) ;  /* 0x0000000000408947 */ /* 0x000fea0003800000 */
[----:B------:R-:W2:Y:S01]  /*f450*/  LDCU.64 UR8, c[0x4][0x70] ;  /* 0x01000e00ff0877ac */ /* 0x000ea20008000a00 */
[----:B------:R-:W-:Y:S01]  /*f460*/  MOV R3, 0x0 ;  /* 0x0000000000037802 */ /* 0x000fe20000000f00 */
[----:B------:R-:W-:Y:S02]  /*f470*/  HFMA2 R12, -RZ, RZ, 0, 5.9604644775390625e-08 ;  /* 0x00000001ff0c7431 */ /* 0x000fe400000001ff */
[----:B------:R-:W-:Y:S02]  /*f480*/  IMAD.MOV.U32 R8, RZ, RZ, 0x192 ;  /* 0x00000192ff087424 */ /* 0x000fe400078e00ff */
[----:B------:R-:W-:Y:S01]  /*f490*/  IMAD.MOV.U32 R13, RZ, RZ, RZ ;  /* 0x000000ffff0d7224 */ /* 0x000fe200078e00ff */
[----:B------:R-:W5:Y:S01]  /*f4a0*/  LDCU.64 UR6, c[0x4][0x78] ;  /* 0x01000f00ff0677ac */ /* 0x000f620008000a00 */
[----:B------:R-:W1:Y:S01]  /*f4b0*/  LDC.64 R2, c[0x4][R3] ;  /* 0x0100000003027b82 */ /* 0x000e620000000a00 */
[----:B------:R-:W3:Y:S01]  /*f4c0*/  LDCU.64 UR4, c[0x4][0x10] ;  /* 0x01000200ff0477ac */ /* 0x000ee20008000a00 */
[----:B--2---:R-:W-:Y:S01]  /*f4d0*/  MOV R5, UR9 ;  /* 0x0000000900057c02 */ /* 0x004fe20008000f00 */
[----:B------:R-:W-:Y:S01]  /*f4e0*/  IMAD.U32 R4, RZ, RZ, UR8 ;  /* 0x00000008ff047e24 */ /* 0x000fe2000f8e00ff */
[----:B-----5:R-:W-:Y:S01]  /*f4f0*/  MOV R7, UR7 ;  /* 0x0000000700077c02 */ /* 0x020fe20008000f00 */
[----:B------:R-:W-:Y:S01]  /*f500*/  IMAD.U32 R6, RZ, RZ, UR6 ;  /* 0x00000006ff067e24 */ /* 0x000fe2000f8e00ff */
[----:B---3--:R-:W-:Y:S01]  /*f510*/  MOV R11, UR5 ;  /* 0x00000005000b7c02 */ /* 0x008fe20008000f00 */
[----:B------:R-:W-:Y:S02]  /*f520*/  IMAD.U32 R10, RZ, RZ, UR4 ;  /* 0x00000004ff0a7e24 */ /* 0x000fe4000f8e00ff */
[----:B------:R-:W-:Y:S07]  /*f530*/  LEPC R20, `(.L_x_180) ;  /* 0x000000001014794e */ /* 0x000fee0000000000 */
[----:B-1--4-:R-:W-:Y:S05]  /*f540*/  CALL.ABS.NOINC R2 ;  /* 0x0000000002007343 */ /* 0x012fea0003c00000 */
.L_x_180:
[----:B------:R-:W-:Y:S05]  /*f550*/  WARPSYNC.ALL ;  /* 0x0000000000007948 */ /* 0x000fea0003800000 */
[C---:B------:R-:W-:Y:S01]  /*f560*/  R2UR UR4, R95.reuse ;  /* 0x000000005f0472ca */ /* 0x040fe200000e0000 */
[----:B------:R-:W-:Y:S05]  /*f570*/  VIADD R3, R95, 0x1000c0 ;  /* 0x001000c05f037836 */ /* 0x000fea0000000000 */
[----:B------:R-:W-:Y:S04]  /*f580*/  SHF.R.U32.HI R3, RZ, 0x15, R3 ;  /* 0x00000015ff037819 */ /* 0x000fe80000011603 */
[----:B------:R-:W-:Y:S03]  /*f590*/  LOP3.LUT P0, RZ, R3, 0x3, R128, 0x48, !PT ;  /* 0x0000000303ff7812 */ /* 0x000fe60007804880 */
[----:B------:R-:W2:Y:S10]  /*f5a0*/  LDTM.16dp256bit.x8 R24, tmem[UR4+0xc0] ;  /* 0x0000c004001879ee */ /* 0x000eb400081a0000 */
[----:B--2---:R-:W-:Y:S05]  /*f5b0*/  @!P0 BRA `(.L_x_181) ;  /* 0x0000000000408947 */ /* 0x004fea0003800000 */
        /* <DEDUP_REMOVED lines=16> */
.L_x_181:
[----:B------:R-:W-:Y:S05]  /*f6c0*/  WARPSYNC.ALL ;  /* 0x0000000000007948 */ /* 0x000fea0003800000 */
[----:B------:R-:W-:Y:S11]  /*f6d0*/  R2UR UR4, R95 ;  /* 0x000000005f0472ca */ /* 0x000ff600000e0000 */
[----:B------:R-:W-:Y:S02]  /*f6e0*/  @!UPT UIADD3 URZ, UPT, UPT, URZ, URZ, URZ ;  /* 0x000000fffffff290 */ /* 0x000fe4000fffe0ff */
[----:B------:R-:W2:Y:S02]  /*f6f0*/  LDTM.16dp256bit.x8 R56, tmem[UR4+0x1000c0] ;  /* 0x1000c004003879ee */ /* 0x000ea400081a0000 */
[----:B--2---:R-:W-:Y:S01]  /*f700*/  NOP ;  /* 0x0000000000007918 */ /* 0x004fe20000000000 */
.L_x_179:
[----:B------:R-:W-:Y:S01]  /*f710*/  HADD2.F32 R91, -RZ, R103.H1_H1 ;  /* 0x30000067ff5b7230 */ /* 0x000fe20000004100 */
[----:B------:R-:W-:Y:S01]  /*f720*/  ISETP.GE.AND P0, PT, R146, 0x1, PT ;  /* 0x000000019200780c */ /* 0x000fe20003f06270 */
[-C--:B------:R-:W-:Y:S01]  /*f730*/  FMUL R19, R42, R88.reuse ;  /* 0x000000582a137220 */ /* 0x080fe20000400000 */
[-C--:B------:R-:W-:Y:S01]  /*f740*/  FMUL R21, R44, R88.reuse ;  /* 0x000000582c157220 */ /* 0x080fe20000400000 */
[-C--:B------:R-:W-:Y:S01]  /*f750*/  FMUL R42, R65, R88.reuse ;  /* 0x00000058412a7220 */ /* 0x080fe20000400000 */
[--C-:B------:R-:W-:Y:S02]  /*f760*/  HADD2.F32 R65, -RZ, R116.reuse.H0_H0 ;  /* 0x20000074ff417230 */ /* 0x100fe40000004100 */
[-C--:B------:R-:W-:Y:S01]  /*f770*/  FMUL R20, R43, R88.reuse ;  /* 0x000000582b147220 */ /* 0x080fe20000400000 */
[-C--:B------:R-:W-:Y:S01]  /*f780*/  FMUL R44, R67, R88.reuse ;  /* 0x00000058432c7220 */ /* 0x080fe20000400000 */
[----:B------:R-:W-:Y:S02]  /*f790*/  HADD2.F32 R67, -RZ, R116.H1_H1 ;  /* 0x30000074ff437230 */ /* 0x000fe40000004100 */
[-C--:B------:R-:W-:Y:S01]  /*f7a0*/  FMUL R0, R24, R88.reuse ;  /* 0x0000005818007220 */ /* 0x080fe20000400000 */
[-C--:B------:R-:W-:Y:S01]  /*f7b0*/  FMUL R23, R46, R88.reuse ;  /* 0x000000582e177220 */ /* 0x080fe20000400000 */
[----:B------:R-:W-:Y:S02]  /*f7c0*/  HADD2.F32 R93, -RZ, R96.H1_H1 ;  /* 0x30000060ff5d7230 */ /* 0x000fe40000004100 */
[-C--:B------:R-:W-:Y:S01]  /*f7d0*/  FMUL R43, R66, R88.reuse ;  /* 0x00000058422b7220 */ /* 0x080fe20000400000 */
[----:B------:R-:W-:Y:S01]  /*f7e0*/  FFMA R0, R89, R65, R0 ;  /* 0x0000004159007223 */ /* 0x000fe20000000000 */
[----:B------:R-:W-:Y:S01]  /*f7f0*/  HADD2.F32 R66, -RZ, R117.H0_H0 ;  /* 0x20000075ff427230 */ /* 0x000fe20000004100 */
[----:B------:R-:W-:Y:S05]  /*f800*/  @P0 WARPSYNC.ALL ;  /* 0x0000000000000948 */ /* 0x000fea0003800000 */
[----:B------:R-:W-:Y:S01]  /*f810*/  @P0 NOP ;  /* 0x0000000000000918 */ /* 0x000fe20000000000 */
[----:B------:R-:W-:Y:S01]  /*f820*/  @P0 IADD3 R145, PT, PT, R145, 0x120, RZ ;  /* 0x0000012091910810 */ /* 0x000fe20007ffe0ff */
[-C--:B------:R-:W-:Y:S01]  /*f830*/  FMUL R2, R25, R88.reuse ;  /* 0x0000005819027220 */ /* 0x080fe20000400000 */
[-C--:B------:R-:W-:Y:S01]  /*f840*/  FMUL R22, R45, R88.reuse ;  /* 0x000000582d167220 */ /* 0x080fe20000400000 */
[----:B------:R-:W-:Y:S01]  /*f850*/  HADD2.F32 R90, -RZ, R97.H0_H0 ;  /* 0x20000061ff5a7230 */ /* 0x000fe20000004100 */
[----:B------:R-:W-:Y:S01]  /*f860*/  @P0 LOP3.LUT R145, R145, 0xfefffff8, RZ, 0xc0, !PT ;  /* 0xfefffff891910812 */ /* 0x000fe200078ec0ff */
[----:B------:R-:W-:Y:S01]  /*f870*/  FFMA R2, R89, R67, R2 ;  /* 0x0000004359027223 */ /* 0x000fe20000000002 */
[----:B------:R-:W-:Y:S01]  /*f880*/  FMUL R46, R69, R88 ;  /* 0x00000058452e7220 */ /* 0x000fe20000400000 */
[----:B------:R-:W-:Y:S01]  /*f890*/  HADD2.F32 R69, -RZ, R117.H1_H1 ;  /* 0x30000075ff457230 */ /* 0x000fe20000004100 */
[----:B------:R2:W-:Y:S06]  /*f8a0*/  @P0 SYNCS.ARRIVE.TRANS64.RED.A1T0 RZ, [R145+URZ], RZ ;  /* 0x000000ff91ff09a7 */ /* 0x0005ec00081004ff */
[----:B------:R-:W-:Y:S05]  /*f8b0*/  WARPSYNC.ALL ;  /* 0x0000000000007948 */ /* 0x000fea0003800000 */
[----:B------:R-:W-:Y:S01]  /*f8c0*/  F2FP.F16.F32.PACK_AB R152, R2, R0 ;  /* 0x000000000298723e */ /* 0x000fe200000000ff */
[-C--:B------:R-:W-:Y:S01]  /*f8d0*/  FMUL R3, R26, R88.reuse ;  /* 0x000000581a037220 */ /* 0x080fe20000400000 */
[-C--:B------:R-:W-:Y:S01]  /*f8e0*/  FMUL R25, R48, R88.reuse ;  /* 0x0000005830197220 */ /* 0x080fe20000400000 */
[----:B------:R-:W-:Y:S02]  /*f8f0*/  HADD2.F32 R95, -RZ, R97.H1_H1 ;  /* 0x30000061ff5f7230 */ /* 0x000fe40000004100 */
[----:B------:R-:W-:Y:S01]  /*f900*/  FMUL R45, R68, R88 ;  /* 0x00000058442d7220 */ /* 0x000fe20000400000 */
[----:B------:R-:W-:Y:S01]  /*f910*/  FFMA R3, R89, R66, R3 ;  /* 0x0000004259037223 */ /* 0x000fe20000000003 */
[----:B------:R-:W-:-:S02]  /*f920*/  HADD2.F32 R68, -RZ, R118.H0_H0 ;  /* 0x20000076ff447230 */ /* 0x000fc40000004100 */
[-C--:B------:R-:W-:Y:S01]  /*f930*/  FMUL R4, R27, R88.reuse ;  /* 0x000000581b047220 */ /* 0x080fe20000400000 */
[-C--:B------:R-:W-:Y:S01]  /*f940*/  FMUL R24, R47, R88.reuse ;  /* 0x000000582f187220 */ /* 0x080fe20000400000 */
[----:B------:R-:W-:Y:S02]  /*f950*/  HADD2.F32 R92, -RZ, R98.H0_H0 ;  /* 0x20000062ff5c7230 */ /* 0x000fe40000004100 */
[-C--:B------:R-:W-:Y:S01]  /*f960*/  FMUL R48, R71, R88.reuse ;  /* 0x0000005847307220 */ /* 0x080fe20000400000 */
[C---:B------:R-:W-:Y:S01]  /*f970*/  FFMA R4, R89.reuse, R69, R4 ;  /* 0x0000004559047223 */ /* 0x040fe20000000004 */
[----:B------:R-:W-:Y:S02]  /*f980*/  HADD2.F32 R71, -RZ, R118.H1_H1 ;  /* 0x30000076ff477230 */ /* 0x000fe40000004100 */
[-C--:B------:R-:W-:Y:S01]  /*f990*/  FMUL R5, R28, R88.reuse ;  /* 0x000000581c057220 */ /* 0x080fe20000400000 */
[----:B------:R-:W-:Y:S01]  /*f9a0*/  FMUL R27, R50, R88 ;  /* 0x00000058321b7220 */ /* 0x000fe20000400000 */
[----:B------:R-:W-:Y:S01]  /*f9b0*/  HADD2.F32 R97, -RZ, R98.H1_H1 ;  /* 0x30000062ff617230 */ /* 0x000fe20000004100 */
[----:B------:R-:W-:Y:S01]  /*f9c0*/  F2FP.F16.F32.PACK_AB R153, R4, R3 ;  /* 0x000000030499723e */ /* 0x000fe200000000ff */
[----:B------:R-:W-:Y:S01]  /*f9d0*/  FFMA R5, R89, R68, R5 ;  /* 0x0000004459057223 */ /* 0x000fe20000000005 */
[----:B------:R-:W-:Y:S01]  /*f9e0*/  FMUL R47, R70, R88 ;  /* 0x00000058462f7220 */ /* 0x000fe20000400000 */
        /* <DEDUP_REMOVED lines=16> */
[----:B-1----:R-:W-:Y:S02]  /*faf0*/  HADD2.F32 R98, -RZ, R105.H0_H0 ;  /* 0x20000069ff627230 */ /* 0x002fe40000004100 */
[-C--:B------:R-:W-:Y:S01]  /*fb00*/  FMUL R52, R75, R88.reuse ;  /* 0x000000584b347220 */ /* 0x080fe20000400000 */
[C---:B------:R-:W-:Y:S01]  /*fb10*/  FFMA R8, R89.reuse, R73, R8 ;  /* 0x0000004959087223 */ /* 0x040fe20000000008 */
[----:B------:R-:W-:Y:S02]  /*fb20*/  HADD2.F32 R75, -RZ, R108.H1_H1 ;  /* 0x3000006cff4b7230 */ /* 0x000fe40000004100 */
[-C--:B------:R-:W-:Y:S01]  /*fb30*/  FMUL R9, R32, R88.reuse ;  /* 0x0000005820097220 */ /* 0x080fe20000400000 */
[----:B------:R-:W-:Y:S01]  /*fb40*/  FMUL R31, R54, R88 ;  /* 0x00000058361f7220 */ /* 0x000fe20000400000 */
[----:B------:R-:W-:Y:S01]  /*fb50*/  HADD2.F32 R108, -RZ, R114.H0_H0 ;  /* 0x20000072ff6c7230 */ /* 0x000fe20000004100 */
[----:B------:R-:W-:Y:S01]  /*fb60*/  F2FP.F16.F32.PACK_AB R155, R8, R7 ;  /* 0x00000007089b723e */ /* 0x000fe200000000ff */
[----:B------:R-:W-:Y:S01]  /*fb70*/  FFMA R9, R89, R72, R9 ;  /* 0x0000004859097223 */ /* 0x000fe20000000009 */
[----:B------:R-:W-:Y:S01]  /*fb80*/  FMUL R51, R74, R88 ;  /* 0x000000584a337220 */ /* 0x000fe20000400000 */
[----:B------:R-:W-:-:S02]  /*fb90*/  HADD2.F32 R74, -RZ, R109.H0_H0 ;  /* 0x2000006dff4a7230 */ /* 0x000fc40000004100 */
[-C--:B------:R-:W-:Y:S01]  /*fba0*/  FMUL R10, R33, R88.reuse ;  /* 0x00000058210a7220 */ /* 0x080fe20000400000 */
[----:B------:R-:W-:Y:S01]  /*fbb0*/  STSM.16.MT88.4 [R144+0xd000], R152 ;  /* 0x00d0009890007844 */ /* 0x000fe20000004200 */
[-C--:B------:R-:W-:Y:S01]  /*fbc0*/  FMUL R30, R53, R88.reuse ;  /* 0x00000058351e7220 */ /* 0x080fe20000400000 */
[----:B------:R-:W-:Y:S02]  /*fbd0*/  HADD2.F32 R117, -RZ, R120.H1_H1 ;  /* 0x30000078ff757230 */ /* 0x000fe40000004100 */
[----:B------:R-:W-:Y:S01]  /*fbe0*/  FFMA R10, R89, R75, R10 ;  /* 0x0000004b590a7223 */ /* 0x000fe2000000000a */
[-C--:B------:R-:W-:Y:S01]  /*fbf0*/  FMUL R54, R77, R88.reuse ;  /* 0x000000584d367220 */ /* 0x080fe20000400000 */
        /* <DEDUP_REMOVED lines=10> */
[----:B------:R-:W-:Y:S02]  /*fca0*/  HADD2.F32 R119, -RZ, R121.H1_H1 ;  /* 0x30000079ff777230 */ /* 0x000fe40000004100 */
        /* <DEDUP_REMOVED lines=27> */
[----:B------:R-:W-:Y:S01]  /*fe60*/  FFMA R16, R89, R81, R16 ;  /* 0x0000005159107223 */ /* 0x000fe20000000010 */
[----:B------:R-:W-:Y:S02]  /*fe70*/  HADD2.F32 R83, -RZ, R100.H1_H1 ;  /* 0x30000064ff537230 */ /* 0x000fe40000004100 */
[-C--:B------:R-:W-:Y:S01]  /*fe80*/  FMUL R17, R40, R88.reuse ;  /* 0x0000005828117220 */ /* 0x080fe20000400000 */
[----:B------:R-:W-:Y:S01]  /*fe90*/  FMUL R39, R62, R88 ;  /* 0x000000583e277220 */ /* 0x000fe20000400000 */
[----:B------:R-:W-:Y:S01]  /*fea0*/  ISETP.NE.AND P2, PT, R147, RZ, PT ;  /* 0x000000ff9300720c */ /* 0x000fe20003f45270 */
[----:B------:R-:W-:Y:S01]  /*feb0*/  HADD2.F32 R100, -RZ, R106.H0_H0 ;  /* 0x2000006aff647230 */ /* 0x000fe20000004100 */
[----:B------:R-:W-:Y:S01]  /*fec0*/  F2FP.F16.F32.PACK_AB R7, R16, R15 ;  /* 0x0000000f1007723e */ /* 0x000fe200000000ff */
[----:B------:R-:W-:Y:S01]  /*fed0*/  FFMA R17, R89, R80, R17 ;  /* 0x0000005059117223 */ /* 0x000fe20000000011 */
[----:B------:R-:W-:Y:S01]  /*fee0*/  FMUL R59, R82, R88 ;  /* 0x00000058523b7220 */ /* 0x000fe20000400000 */
[----:B------:R-:W-:-:S02]  /*fef0*/  HADD2.F32 R82, -RZ, R101.H0_H0 ;  /* 0x20000065ff527230 */ /* 0x000fc40000004100 */
[-C--:B------:R-:W-:Y:S01]  /*ff00*/  FMUL R18, R41, R88.reuse ;  /* 0x0000005829127220 */ /* 0x080fe20000400000 */
[----:B------:R1:W-:Y:S01]  /*ff10*/  STSM.16.MT88.4 [R144+0xd800], R4 ;  /* 0x00d8000490007844 */ /* 0x0003e20000004200 */
[----:B------:R-:W-:Y:S01]  /*ff20*/  FMUL R38, R61, R88 ;  /* 0x000000583d267220 */ /* 0x000fe20000400000 */
[----:B------:R-:W-:Y:S01]  /*ff30*/  @P0 IADD3 R0, PT, PT, R137, 0x1, RZ ;  /* 0x0000000189000810 */ /* 0x000fe20007ffe0ff */
[--C-:B------:R-:W-:Y:S02]  /*ff40*/  HADD2.F32 R118, -RZ, R123.reuse.H0_H0 ;  /* 0x2000007bff767230 */ /* 0x100fe40000004100 */
[C---:B------:R-:W-:Y:S01]  /*ff50*/  FFMA R18, R89.reuse, R83, R18 ;  /* 0x0000005359127223 */ /* 0x040fe20000000012 */
[----:B------:R-:W-:Y:S01]  /*ff60*/  FFMA R19, R89, R82, R19 ;  /* 0x0000005259137223 */ /* 0x000fe20000000013 */
[----:B------:R-:W-:Y:S01]  /*ff70*/  @P0 ISETP.NE.AND P1, PT, R0, 0x2, PT ;  /* 0x000000020000080c */ /* 0x000fe20003f25270 */
[----:B------:R-:W-:Y:S02]  /*ff80*/  HADD2.F32 R123, -RZ, R123.H1_H1 ;  /* 0x3000007bff7b7230 */ /* 0x000fe40000004100 */
[-C--:B------:R-:W-:Y:S01]  /*ff90*/  FMUL R62, R85, R88.reuse ;  /* 0x00000058553e7220 */ /* 0x080fe20000400000 */
[----:B------:R-:W-:Y:S01]  /*ffa0*/  F2FP.F16.F32.PACK_AB R8, R18, R17 ;  /* 0x000000111208723e */ /* 0x000fe200000000ff */
[----:B------:R-:W-:Y:S01]  /*ffb0*/  FMUL R41, R64, R88 ;  /* 0x0000005840297220 */ /* 0x000fe20000400000 */
[----:B------:R-:W-:-:S02]  /*ffc0*/  HADD2.F32 R85, -RZ, R101.H1_H1 ;  /* 0x30000065ff557230 */ /* 0x000fc40000004100 */
[-C--:B------:R-:W-:Y:S01]  /*ffd0*/  FMUL R61, R84, R88.reuse ;  /* 0x00000058543d7220 */ /* 0x080fe20000400000 */
[-C--:B------:R-:W-:Y:S01]  /*ffe0*/  FMUL R40, R63, R88.reuse ;  /* 0x000000583f287220 */ /* 0x080fe20000400000 */
[----:B------:R-:W-:Y:S01]  /*fff0*/  @P0 SEL R2, RZ, 0x1, P1 ;  /* 0x00000001ff020807 */ /* 0x000fe20000800000 */
[--C-:B------:R-:W-:Y:S02]  /*10000*/  HADD2.F32 R84, -RZ, R102.reuse.H0_H0 ;  /* 0x20000066ff547230 */ /* 0x100fe40000004100 */
[----:B------:R-:W-:Y:S01]  /*10010*/  FFMA R20, R89, R85, R20 ;  /* 0x0000005559147223 */ /* 0x000fe20000000014 */
[-C--:B------:R-:W-:Y:S01]  /*10020*/  FMUL R64, R87, R88.reuse ;  /* 0x0000005857407220 */ /* 0x080fe20000400000 */
[----:B------:R-:W-:Y:S01]  /*10030*/  FMUL R63, R86, R88 ;  /* 0x00000058563f7220 */ /* 0x000fe20000400000 */
[----:B------:R-:W-:Y:S02]  /*10040*/  HADD2.F32 R87, -RZ, R102.H1_H1 ;  /* 0x30000066ff577230 */ /* 0x000fe40000004100 */
[----:B------:R-:W-:Y:S01]  /*10050*/  FFMA R21, R89, R84, R21 ;  /* 0x0000005459157223 */ /* 0x000fe20000000015 */
[----:B------:R-:W-:Y:S01]  /*10060*/  F2FP.F16.F32.PACK_AB R9, R20, R19 ;  /* 0x000000131409723e */ /* 0x000fe200000000ff */
[----:B------:R-:W-:Y:S01]  /*10070*/  HADD2.F32 R86, -RZ, R103.H0_H0 ;  /* 0x20000067ff567230 */ /* 0x000fe20000004100 */
[----:B------:R-:W-:Y:S01]  /*10080*/  BSSY.RECONVERGENT B0, `(.L_x_182) ;  /* 0x000006e000007945 */ /* 0x000fe20003800200 */
[----:B------:R-:W-:-:S02]  /*10090*/  HADD2.F32 R88, -RZ, R96.H0_H0 ;  /* 0x20000060ff587230 */ /* 0x000fc40000004100 */
[C---:B------:R-:W-:Y:S01]  /*100a0*/  FFMA R22, R89.reuse, R87, R22 ;  /* 0x0000005759167223 */ /* 0x040fe20000000016 */
[--C-:B------:R-:W-:Y:S02]  /*100b0*/  HADD2.F32 R96, -RZ, R104.reuse.H0_H0 ;  /* 0x20000068ff607230 */ /* 0x100fe40000004100 */
[C---:B------:R-:W-:Y:S01]  /*100c0*/  FFMA R23, R89.reuse, R86, R23 ;  /* 0x0000005659177223 */ /* 0x040fe20000000017 */
[C---:B------:R-:W-:Y:S01]  /*100d0*/  FFMA R24, R89.reuse, R91, R24 ;  /* 0x0000005b59187223 */ /* 0x040fe20000000018 */
[C---:B------:R-:W-:Y:S01]  /*100e0*/  FFMA R25, R89.reuse, R88, R25 ;  /* 0x0000005859197223 */ /* 0x040fe20000000019 */
[----:B------:R-:W-:Y:S01]  /*100f0*/  F2FP.F16.F32.PACK_AB R10, R22, R21 ;  /* 0x00000015160a723e */ /* 0x000fe200000000ff */
[C---:B------:R-:W-:Y:S01]  /*10100*/  FFMA R26, R89.reuse, R93, R26 ;  /* 0x0000005d591a7223 */ /* 0x040fe2000000001a */
[C---:B------:R-:W-:Y:S01]  /*10110*/  FFMA R27, R89.reuse, R90, R27 ;  /* 0x0000005a591b7223 */ /* 0x040fe2000000001b */
[----:B------:R-:W-:Y:S01]  /*10120*/  F2FP.F16.F32.PACK_AB R11, R24, R23 ;  /* 0x00000017180b723e */ /* 0x000fe200000000ff */
[C---:B------:R-:W-:Y:S01]  /*10130*/  FFMA R28, R89.reuse, R95, R28 ;  /* 0x0000005f591c7223 */ /* 0x040fe2000000001c */
[C---:B------:R-:W-:Y:S01]  /*10140*/  FFMA R29, R89.reuse, R92, R29 ;  /* 0x0000005c591d7223 */ /* 0x040fe2000000001d */
[----:B------:R-:W-:Y:S01]  /*10150*/  F2FP.F16.F32.PACK_AB R12, R26, R25 ;  /* 0x000000191a0c723e */ /* 0x000fe200000000ff */
[C---:B------:R-:W-:Y:S01]  /*10160*/  FFMA R30, R89.reuse, R97, R30 ;  /* 0x00000061591e7223 */ /* 0x040fe2000000001e */
[----:B------:R-:W-:Y:S01]  /*10170*/  FFMA R31, R89, R94, R31 ;  /* 0x0000005e591f7223 */ /* 0x000fe2000000001f */
[----:B------:R-:W-:Y:S01]  /*10180*/  F2FP.F16.F32.PACK_AB R13, R28, R27 ;  /* 0x0000001b1c0d723e */ /* 0x000fe200000000ff */
[----:B------:R-:W-:Y:S01]  /*10190*/  HADD2.F32 R101, -RZ, R104.H1_H1 ;  /* 0x30000068ff657230 */ /* 0x000fe20000004100 */
[----:B------:R5:W-:Y:S01]  /*101a0*/  STSM.16.MT88.4 [R144+0xe000], R8 ;  /* 0x00e0000890007844 */ /* 0x000be20000004200 */
[----:B------:R-:W-:Y:S01]  /*101b0*/  F2FP.F16.F32.PACK_AB R14, R30, R29 ;  /* 0x0000001d1e0e723e */ /* 0x000fe200000000ff */
[----:B------:R-:W-:-:S02]  /*101c0*/  HADD2.F32 R103, -RZ, R105.H1_H1 ;  /* 0x30000069ff677230 */ /* 0x000fc40000004100 */
[C---:B------:R-:W-:Y:S01]  /*101d0*/  FFMA R32, R89.reuse, R99, R32 ;  /* 0x0000006359207223 */ /* 0x040fe20000000020 */
[C---:B------:R-:W-:Y:S01]  /*101e0*/  FFMA R33, R89.reuse, R96, R33 ;  /* 0x0000006059217223 */ /* 0x040fe20000000021 */
[C---:B------:R-:W-:Y:S01]  /*101f0*/  FFMA R34, R89.reuse, R101, R34 ;  /* 0x0000006559227223 */ /* 0x040fe20000000022 */
[C---:B------:R-:W-:Y:S01]  /*10200*/  FFMA R35, R89.reuse, R98, R35 ;  /* 0x0000006259237223 */ /* 0x040fe20000000023 */
[C---:B------:R-:W-:Y:S01]  /*10210*/  FFMA R36, R89.reuse, R103, R36 ;  /* 0x0000006759247223 */ /* 0x040fe20000000024 */
[----:B------:R-:W-:Y:S01]  /*10220*/  F2FP.F16.F32.PACK_AB R15, R32, R31 ;  /* 0x0000001f200f723e */ /* 0x000fe200000000ff */
[----:B------:R-:W-:Y:S01]  /*10230*/  HADD2.F32 R105, -RZ, R106.H1_H1 ;  /* 0x3000006aff697230 */ /* 0x000fe20000004100 */
[----:B-1----:R-:W-:Y:S01]  /*10240*/  F2FP.F16.F32.PACK_AB R4, R34, R33 ;  /* 0x000000212204723e */ /* 0x002fe200000000ff */
[----:B------:R-:W-:Y:S01]  /*10250*/  FFMA R37, R89, R100, R37 ;  /* 0x0000006459257223 */ /* 0x000fe20000000025 */
[----:B------:R-:W-:Y:S01]  /*10260*/  F2FP.F16.F32.PACK_AB R5, R36, R35 ;  /* 0x000000232405723e */ /* 0x000fe200000000ff */
[----:B------:R1:W-:Y:S01]  /*10270*/  STSM.16.MT88.4 [R144+0xe800], R12 ;  /* 0x00e8000c90007844 */ /* 0x0003e20000004200 */
[----:B------:R-:W-:-:S02]  /*10280*/  HADD2.F32 R102, -RZ, R107.H0_H0 ;  /* 0x2000006bff667230 */ /* 0x000fc40000004100 */
[C---:B------:R-:W-:Y:S01]  /*10290*/  FFMA R38, R89.reuse, R105, R38 ;  /* 0x0000006959267223 */ /* 0x040fe20000000026 */
[----:B------:R-:W-:Y:S02]  /*102a0*/  HADD2.F32 R107, -RZ, R107.H1_H1 ;  /* 0x3000006bff6b7230 */ /* 0x000fe40000004100 */
[----:B------:R-:W-:Y:S02]  /*102b0*/  HADD2.F32 R104, -RZ, R112.H0_H0 ;  /* 0x20000070ff687230 */ /* 0x000fe40000004100 */
[C---:B------:R-:W-:Y:S01]  /*102c0*/  FFMA R39, R89.reuse, R102, R39 ;  /* 0x0000006659277223 */ /* 0x040fe20000000027 */
[----:B------:R-:W-:Y:S02]  /*102d0*/  HADD2.F32 R106, -RZ, R113.H0_H0 ;  /* 0x20000071ff6a7230 */ /* 0x000fe40000004100 */
[C---:B------:R-:W-:Y:S01]  /*102e0*/  FFMA R40, R89.reuse, R107, R40 ;  /* 0x0000006b59287223 */ /* 0x040fe20000000028 */
[----:B------:R-:W-:Y:S02]  /*102f0*/  HADD2.F32 R113, -RZ, R114.H1_H1 ;  /* 0x30000072ff717230 */ /* 0x000fe40000004100 */
[C---:B------:R-:W-:Y:S01]  /*10300*/  FFMA R41, R89.reuse, R104, R41 ;  /* 0x0000006859297223 */ /* 0x040fe20000000029 */
[C---:B------:R-:W-:Y:S01]  /*10310*/  FFMA R42, R89.reuse, R109, R42 ;  /* 0x0000006d592a7223 */ /* 0x040fe2000000002a */
[C---:B------:R-:W-:Y:S01]  /*10320*/  FFMA R43, R89.reuse, R106, R43 ;  /* 0x0000006a592b7223 */ /* 0x040fe2000000002b */
[----:B------:R-:W-:Y:S01]  /*10330*/  FFMA R44, R89, R111, R44 ;  /* 0x0000006f592c7223 */ /* 0x000fe2000000002c */
[----:B------:R-:W-:-:S02]  /*10340*/  HADD2.F32 R112, -RZ, R120.H0_H0 ;  /* 0x20000078ff707230 */ /* 0x000fc40000004100 */
[C---:B------:R-:W-:Y:S01]  /*10350*/  FFMA R45, R89.reuse, R108, R45 ;  /* 0x0000006c592d7223 */ /* 0x040fe2000000002d */
[C---:B------:R-:W-:Y:S01]  /*10360*/  FFMA R46, R89.reuse, R113, R46 ;  /* 0x00000071592e7223 */ /* 0x040fe2000000002e */
[----:B------:R-:W-:Y:S02]  /*10370*/  HADD2.F32 R114, -RZ, R121.H0_H0 ;  /* 0x20000079ff727230 */ /* 0x000fe40000004100 */
[C---:B------:R-:W-:Y:S01]  /*10380*/  FFMA R47, R89.reuse, R110, R47 ;  /* 0x0000006e592f7223 */ /* 0x040fe2000000002f */
[C---:B------:R-:W-:Y:S01]  /*10390*/  FFMA R48, R89.reuse, R115, R48 ;  /* 0x0000007359307223 */ /* 0x040fe20000000030 */
[C---:B------:R-:W-:Y:S01]  /*103a0*/  FFMA R49, R89.reuse, R112, R49 ;  /* 0x0000007059317223 */ /* 0x040fe20000000031 */
[----:B------:R-:W-:Y:S02]  /*103b0*/  HADD2.F32 R121, -RZ, R122.H1_H1 ;  /* 0x3000007aff797230 */ /* 0x000fe40000004100 */
[C---:B------:R-:W-:Y:S01]  /*103c0*/  FFMA R50, R89.reuse, R117, R50 ;  /* 0x0000007559327223 */ /* 0x040fe20000000032 */
[C---:B------:R-:W-:Y:S01]  /*103d0*/  FFMA R51, R89.reuse, R114, R51 ;  /* 0x0000007259337223 */ /* 0x040fe20000000033 */
[----:B------:R-:W-:Y:S01]  /*103e0*/  FFMA R52, R89, R119, R52 ;  /* 0x0000007759347223 */ /* 0x000fe20000000034 */
[----:B------:R-:W-:-:S02]  /*103f0*/  HADD2.F32 R120, -RZ, R124.H0_H0 ;  /* 0x2000007cff787230 */ /* 0x000fc40000004100 */
[C---:B------:R-:W-:Y:S01]  /*10400*/  FFMA R53, R89.reuse, R116, R53 ;  /* 0x0000007459357223 */ /* 0x040fe20000000035 */
[----:B------:R-:W-:Y:S02]  /*10410*/  HADD2.F32 R65, -RZ, R124.H1_H1 ;  /* 0x3000007cff417230 */ /* 0x000fe40000004100 */
[C---:B------:R-:W-:Y:S01]  /*10420*/  FFMA R54, R89.reuse, R121, R54 ;  /* 0x0000007959367223 */ /* 0x040fe20000000036 */
[--C-:B------:R-:W-:Y:S02]  /*10430*/  HADD2.F32 R122, -RZ, R125.reuse.H0_H0 ;  /* 0x2000007dff7a7230 */ /* 0x100fe40000004100 */
[C---:B------:R-:W-:Y:S01]  /*10440*/  FFMA R55, R89.reuse, R118, R55 ;  /* 0x0000007659377223 */ /* 0x040fe20000000037 */
[----:B------:R-:W-:Y:S02]  /*10450*/  HADD2.F32 R67, -RZ, R125.H1_H1 ;  /* 0x3000007dff437230 */ /* 0x000fe40000004100 */
[C---:B------:R-:W-:Y:S01]  /*10460*/  FFMA R56, R89.reuse, R123, R56 ;  /* 0x0000007b59387223 */ /* 0x040fe20000000038 */
[--C-:B------:R-:W-:Y:S01]  /*10470*/  HADD2.F32 R124, -RZ, R126.reuse.H0_H0 ;  /* 0x2000007eff7c7230 */ /* 0x100fe20000004100 */
[----:B------:R-:W-:Y:S01]  /*10480*/  F2FP.F16.F32.PACK_AB R6, R38, R37 ;  /* 0x000000252606723e */ /* 0x000fe200000000ff */
[----:B------:R-:W-:Y:S01]  /*10490*/  FFMA R57, R89, R120, R57 ;  /* 0x0000007859397223 */ /* 0x000fe20000000039 */
[----:B------:R-:W-:Y:S01]  /*104a0*/  F2FP.F16.F32.PACK_AB R7, R40, R39 ;  /* 0x000000272807723e */ /* 0x000fe200000000ff */
[----:B------:R-:W-:-:S02]  /*104b0*/  HADD2.F32 R125, -RZ, R126.H1_H1 ;  /* 0x3000007eff7d7230 */ /* 0x000fc40000004100 */
[C---:B------:R-:W-:Y:S01]  /*104c0*/  FFMA R58, R89.reuse, R65, R58 ;  /* 0x00000041593a7223 */ /* 0x040fe2000000003a */
[--C-:B------:R-:W-:Y:S02]  /*104d0*/  HADD2.F32 R126, -RZ, R127.reuse.H0_H0 ;  /* 0x2000007fff7e7230 */ /* 0x100fe40000004100 */
[C---:B------:R-:W-:Y:S01]  /*104e0*/  FFMA R59, R89.reuse, R122, R59 ;  /* 0x0000007a593b7223 */ /* 0x040fe2000000003b */
[----:B------:R2:W-:Y:S01]  /*104f0*/  STSM.16.MT88.4 [R148+0xc000], R4 ;  /* 0x00c0000494007844 */ /* 0x0005e20000004200 */
[----:B------:R-:W-:Y:S02]  /*10500*/  HADD2.F32 R127, -RZ, R127.H1_H1 ;  /* 0x3000007fff7f7230 */ /* 0x000fe40000004100 */
[C---:B------:R-:W-:Y:S01]  /*10510*/  FFMA R60, R89.reuse, R67, R60 ;  /* 0x00000043593c7223 */ /* 0x040fe2000000003c */
[----:B-----5:R-:W-:Y:S01]  /*10520*/  F2FP.F16.F32.PACK_AB R8, R42, R41 ;  /* 0x000000292a08723e */ /* 0x020fe200000000ff */
[C---:B------:R-:W-:Y:S01]  /*10530*/  FFMA R61, R89.reuse, R124, R61 ;  /* 0x0000007c593d7223 */ /* 0x040fe2000000003d */
[----:B------:R-:W-:Y:S01]  /*10540*/  F2FP.F16.F32.PACK_AB R9, R44, R43 ;  /* 0x0000002b2c09723e */ /* 0x000fe200000000ff */
[C---:B------:R-:W-:Y:S01]  /*10550*/  FFMA R62, R89.reuse, R125, R62 ;  /* 0x0000007d593e7223 */ /* 0x040fe2000000003e */
[----:B------:R-:W-:Y:S01]  /*10560*/  F2FP.F16.F32.PACK_AB R10, R46, R45 ;  /* 0x0000002d2e0a723e */ /* 0x000fe200000000ff */
[C---:B------:R-:W-:Y:S01]  /*10570*/  FFMA R63, R89.reuse, R126, R63 ;  /* 0x0000007e593f7223 */ /* 0x040fe2000000003f */
[----:B------:R-:W-:Y:S01]  /*10580*/  F2FP.F16.F32.PACK_AB R11, R48, R47 ;  /* 0x0000002f300b723e */ /* 0x000fe200000000ff */
[----:B------:R-:W-:Y:S01]  /*10590*/  FFMA R64, R89, R127, R64 ;  /* 0x0000007f59407223 */ /* 0x000fe20000000040 */
[----:B-1----:R-:W-:-:S02]  /*105a0*/  F2FP.F16.F32.PACK_AB R12, R50, R49 ;  /* 0x00000031320c723e */ /* 0x002fc400000000ff */
[----:B------:R-:W-:Y:S01]  /*105b0*/  F2FP.F16.F32.PACK_AB R13, R52, R51 ;  /* 0x00000033340d723e */ /* 0x000fe200000000ff */
[----:B------:R2:W-:Y:S01]  /*105c0*/  STSM.16.MT88.4 [R148+0xc800], R8 ;  /* 0x00c8000894007844 */ /* 0x0005e20000004200 */
[----:B------:R-:W-:Y:S02]  /*105d0*/  F2FP.F16.F32.PACK_AB R14, R54, R53 ;  /* 0x00000035360e723e */ /* 0x000fe400000000ff */
[----:B------:R-:W-:Y:S02]  /*105e0*/  F2FP.F16.F32.PACK_AB R15, R56, R55 ;  /* 0x00000037380f723e */ /* 0x000fe400000000ff */
[----:B------:R-:W-:Y:S02]  /*105f0*/  F2FP.F16.F32.PACK_AB R16, R58, R57 ;  /* 0x000000393a10723e */ /* 0x000fe400000000ff */
[----:B------:R-:W-:Y:S01]  /*10600*/  F2FP.F16.F32.PACK_AB R17, R60, R59 ;  /* 0x0000003b3c11723e */ /* 0x000fe200000000ff */
[----:B------:R2:W-:Y:S01]  /*10610*/  STSM.16.MT88.4 [R148+0xd000], R12 ;  /* 0x00d0000c94007844 */ /* 0x0005e20000004200 */
[----:B------:R-:W-:-:S02]  /*10620*/  F2FP.F16.F32.PACK_AB R18, R62, R61 ;  /* 0x0000003d3e12723e */ /* 0x000fc400000000ff */
[----:B------:R-:W-:-:S05]  /*10630*/  F2FP.F16.F32.PACK_AB R19, R64, R63 ;  /* 0x0000003f4013723e */ /* 0x000fca00000000ff */
[----:B------:R2:W-:Y:S01]  /*10640*/  STSM.16.MT88.4 [R148+0xd800], R16 ;  /* 0x00d8001094007844 */ /* 0x0005e20000004200 */
[----:B------:R-:W-:Y:S01]  /*10650*/  @!PT LDS RZ, [RZ] ;  /* 0x00000000fffff984 */ /* 0x000fe20000000800 */
[----:B------:R-:W-:Y:S01]  /*10660*/  @!PT LDS RZ, [RZ] ;  /* 0x00000000fffff984 */ /* 0x000fe20000000800 */
[----:B------:R-:W-:Y:S01]  /*10670*/  @!PT LDS RZ, [RZ] ;  /* 0x00000000fffff984 */ /* 0x000fe20000000800 */
[----:B------:R-:W-:Y:S01]  /*10680*/  @!PT LDS RZ, [RZ] ;  /* 0x00000000fffff984 */ /* 0x000fe20000000800 */
[----:B------:R1:W-:Y:S06]  /*10690*/  MEMBAR.ALL.CTA ;  /* 0x0000000000007992 */ /* 0x0003ec0000008000 */
        /* <DEDUP_REMOVED lines=10> */
[----:B------:R1:W-:Y:S02]  /*10740*/  UTMASTG.2D [UR4], [UR56] ;  /* 0x00000004380073b5 */ /* 0x0003e40008008000 */
[----:B-1----:R0:W-:Y:S02]  /*10750*/  UTMACMDFLUSH ;  /* 0x00000000000079b7 */ /* 0x0021e40000000000 */
.L_x_183:
[----:B------:R-:W-:Y:S05]  /*10760*/  BSYNC.RECONVERGENT B0 ;  /* 0x0000000000007941 */ /* 0x000fea0003800200 */
.L_x_182:
[----:B------:R-:W-:Y:S01]  /*10770*/  @P0 SEL R137, R0, RZ, P1 ;  /* 0x000000ff00890207 */ /* 0x000fe20000800000 */
[----:B------:R-:W-:Y:S01]  /*10780*/  BSSY.RECONVERGENT B0, `(.L_x_184) ;  /* 0x0000004000007945 */ /* 0x000fe20003800200 */
[----:B------:R-:W-:Y:S03]  /*10790*/  @P0 LOP3.LUT R135, R135, R2, RZ, 0x3c, !PT ;  /* 0x0000000287870212 */ /* 0x000fe600078e3cff */
[----:B------:R-:W-:Y:S05]  /*107a0*/  @!P2 BRA `(.L_x_185) ;  /* 0x000000000004a947 */ /* 0x000fea0003800000 */
[----:B------:R-:W-:Y:S04]  /*107b0*/  DEPBAR.LE SB0, 0x1 ;  /* 0x000080400000791a */ /* 0x000fe80000000000 */
.L_x_185:
[----:B------:R-:W-:Y:S05]  /*107c0*/  BSYNC.RECONVERGENT B0 ;  /* 0x0000000000007941 */ /* 0x000fea0003800200 */
.L_x_184:
[----:B------:R-:W-:Y:S01]  /*107d0*/  UISETP.NE.AND UP1, UPT, UR54, -0x4, UPT ;  /* 0xfffffffc3600788c */ /* 0x000fe2000bf25270 */
[----:B------:R-:W-:Y:S01]  /*107e0*/  BAR.SYNC.DEFER_BLOCKING 0x1, 0x80 ;  /* 0x0042000000007b1d */ /* 0x000fe20000010000 */
[----:B------:R-:W-:Y:S01]  /*107f0*/  UISETP.NE.AND UP0, UPT, UR55, 0x8, UPT ;  /* 0x000000083700788c */ /* 0x000fe2000bf05270 */
[----:B----4-:R-:W-:Y:S01]  /*10800*/  R2UR UR18, R133 ;  /* 0x00000000851272ca */ /* 0x010fe200000e0000 */
[----:B------:R-:W-:Y:S01]  /*10810*/  UIADD3 UR54, UPT, UPT, UR54, 0x4, URZ ;  /* 0x0000000436367890 */ /* 0x000fe2000fffe0ff */
[----:B------:R-:W-:Y:S01]  /*10820*/  R2UR UR19, R132 ;  /* 0x00000000841372ca */ /* 0x000fe200000e0000 */
[----:B------:R-:W-:Y:S01]  /*10830*/  USEL UR6, URZ, 0x1, UP0 ;  /* 0x00000001ff067887 */ /* 0x000fe20008000000 */
[----:B------:R-:W-:Y:S01]  /*10840*/  PLOP3.LUT P0, PT, PT, PT, UP1, 0x80, 0x8 ;  /* 0x000000000008781c */ /* 0x000fe20003f0f018 */
[----:B------:R-:W-:Y:S01]  /*10850*/  USEL UR5, UR55, URZ, UP0 ;  /* 0x000000ff37057287 */ /* 0x000fe20008000000 */
[----:B------:R-:W-:Y:S01]  /*10860*/  PLOP3.LUT P2, PT, PT, PT, PT, 0x8, 0x80 ;  /* 0x000000000080781c */ /* 0x000fe20003f4e170 */
[----:B--2---:R-:W-:Y:S01]  /*10870*/  IMAD.MOV.U32 R16, RZ, RZ, R131 ;  /* 0x000000ffff107224 */ /* 0x004fe200078e0083 */
[----:B------:R-:W-:Y:S01]  /*10880*/  @UP1 ULEA UR4, UR53, UR43, 0x3 ;  /* 0x0000002b35041291 */ /* 0x000fe2000f8e18ff */
[----:B------:R-:W-:Y:S03]  /*10890*/  LOP3.LUT R134, R134, UR6, RZ, 0x3c, !PT ;  /* 0x0000000686867c12 */ /* 0x000fe6000f8e3cff */
[----:B------:R-:W-:Y:S04]  /*108a0*/  @UP1 UIADD3 UR4, UPT, UPT, UR4, 0x60, URZ ;  /* 0x0000006004041890 */ /* 0x000fe8000fffe0ff */
[----:B------:R-:W-:Y:S09]  /*108b0*/  @UP1 UPRMT UR4, UR52, 0x654, UR4 ;  /* 0x0000065434041896 */ /* 0x000ff20008000004 */
[----:B------:R-:W-:Y:S01]  /*108c0*/  @P0 SYNCS.ARRIVE.TRANS64.RED.A1T0 RZ, [UR4], RZ ;  /* 0x000000ffffff09a7 */ /* 0x000fe20008100404 */
[----:B------:R-:W-:Y:S01]  /*108d0*/  @UP1 UIADD3 UR4, UPT, UPT, UR53, 0x1, URZ ;  /* 0x0000000135041890 */ /* 0x000fe2000fffe0ff */
[----:B------:R-:W-:Y:S03]  /*108e0*/  ISETP.NE.AND P0, PT, R130, RZ, PT ;  /* 0x000000ff8200720c */ /* 0x000fe60003f05270 */
[----:B------:R-:W-:Y:S04]  /*108f0*/  @UP1 UISETP.NE.AND UP0, UPT, UR4, 0x4, UPT ;  /* 0x000000040400188c */ /* 0x000fe8000bf05270 */
[----:B------:R-:W-:Y:S06]  /*10900*/  @UP1 USEL UR53, UR4, URZ, UP0 ;  /* 0x000000ff04351287 */ /* 0x000fec0008000000 */
[----:B------:R-:W-:Y:S06]  /*10910*/  @P0 BRA `(.L_x_186) ;  /* 0xffffff9400540947 */ /* 0x000fec000383ffff */
[----:B------:R-:W-:Y:S01]  /*10920*/  ULEA UR4, UR53, UR43, 0x3 ;  /* 0x0000002b35047291 */ /* 0x000fe2000f8e18ff */
[----:B------:R-:W-:-:S04]  /*10930*/  DEPBAR.LE SB0, 0x0 ;  /* 0x000080000000791a */ /* 0x000fc80000000000 */
[----:B------:R-:W-:-:S04]  /*10940*/  UIADD3 UR4, UPT, UPT, UR4, 0x60, URZ ;  /* 0x0000006004047890 */ /* 0x000fc8000fffe0ff */
[----:B------:R-:W-:-:S09]  /*10950*/  UPRMT UR4, UR52, 0x654, UR4 ;  /* 0x0000065434047896 */ /* 0x000fd20008000004 */
[----:B------:R-:W-:Y:S01]  /*10960*/  SYNCS.ARRIVE.TRANS64.RED.A1T0 RZ, [UR4], RZ ;  /* 0x000000ffffff79a7 */ /* 0x000fe20008100404 */
[----:B------:R-:W-:Y:S05]  /*10970*/  EXIT ;  /* 0x000000000000794d */ /* 0x000fea0003800000 */
.L_x_130:
[----:B------:R-:W-:-:S08]  /*10980*/  NOP ;  /* 0x0000000000007918 */ /* 0x000fd00000000000 */
[----:B-1--45:R-:W-:-:S00]  /*10990*/  USETMAXREG.DEALLOC.CTAPOOL 0x88 ;  /* 0x00000088000079c8 */ /* 0x032fc000080e0500 */
[----:B------:R-:W-:Y:S05]  /*109a0*/  EXIT ;  /* 0x000000000000794d */ /* 0x000fea0003800000 */
.L_x_295:
[----:B------:R-:W-:-:S08]  /*109b0*/  NOP ;  /* 0x0000000000007918 */ /* 0x000fd00000000000 */
[----:B-1--45:R-:W1:-:S00]  /*109c0*/  USETMAXREG.DEALLOC.CTAPOOL 0x88 ;  /* 0x00000088000079c8 */ /* 0x032e4000080e0500 */
[----:B-1----:R-:W1:Y:S06]  /*109d0*/  SHFL.IDX PT, R128, R128, RZ, 0x1f ;  /* 0x00001fff80807589 */ /* 0x002e6c00000e0000 */
[----:B------:R-:W2:Y:S01]  /*109e0*/  LDC.64 R8, c[0x0][0x900] ;  /* 0x00024000ff087b82 */ /* 0x000ea20000000a00 */
[----:B------:R-:W-:Y:S01]  /*109f0*/  ELECT P0, URZ, PT ;  /* 0x0000000000ff782f */ /* 0x000fe20003800000 */
[----:B------:R-:W-:Y:S01]  /*10a00*/  BSSY.RECONVERGENT B0, `(.L_x_187) ;  /* 0x000003d000007945 */ /* 0x000fe20003800200 */
[----:B------:R-:W-:Y:S02]  /*10a10*/  UMOV UR4, 0x400 ;  /* 0x0000040000047882 */ /* 0x000fe40000000000 */
[----:B------:R-:W-:-:S03]  /*10a20*/  ULEA UR4, UR5, UR4, 0x18 ;  /* 0x0000000405047291 */ /* 0x000fc6000f8ec0ff */
[----:B------:R-:W3:Y:S08]  /*10a30*/  LDC.64 R10, c[0x0][0x908] ;  /* 0x00024200ff0a7b82 */ /* 0x000ef00000000a00 */
[----:B------:R-:W4:Y:S01]  /*10a40*/  LDC.64 R4, c[0x0][0x910] ;  /* 0x00024400ff047b82 */ /* 0x000f220000000a00 */
[----:B-1----:R-:W-:-:S07]  /*10a50*/  R2UR UR7, R128 ;  /* 0x00000000800772ca */ /* 0x002fce00000e0000 */
[----:B------:R-:W1:Y:S08]  /*10a60*/  LDC.64 R6, c[0x0][0x918] ;  /* 0x00024600ff067b82 */ /* 0x000e700000000a00 */
[----:B------:R-:W1:Y:S01]  /*10a70*/  LDC.64 R64, c[0x0][0x920] ;  /* 0x00024800ff407b82 */ /* 0x000e620000000a00 */
[----:B------:R-:W-:Y:S02]  /*10a80*/  USHF.R.U32.HI UR6, URZ, 0x3, UR7 ;  /* 0x00000003ff067899 */ /* 0x000fe40008011607 */
[----:B------:R-:W-:-:S02]  /*10a90*/  ULEA UR21, UR7, UR4, 0x9 ;  /* 0x0000000407157291 */ /* 0x000fc4000f8e48ff */
[----:B------:R-:W-:-:S06]  /*10aa0*/  ULOP3.LUT UR6, UR6, 0x1, URZ, 0xc0, !UPT ;  /* 0x0000000106067892 */ /* 0x000fcc000f8ec0ff */
[----:B------:R-:W-:Y:S01]  /*10ab0*/  IMAD.U32 R0, RZ, RZ, UR6 ;  /* 0x00000006ff007e24 */ /* 0x000fe2000f8e00ff */
[----:B------:R-:W-:Y:S06]  /*10ac0*/  @!P0 BRA `(.L_x_188) ;  /* 0x0000000000c08947 */ /* 0x000fec0003800000 */
[----:B------:R-:W5:Y:S08]  /*10ad0*/  LDC.64 R20, c[0x0][0x400] ;  /* 0x00010000ff147b82 */ /* 0x000f700000000a00 */
[----:B------:R-:W5:Y:S08]  /*10ae0*/  LDC.64 R22, c[0x0][0x408] ;  /* 0x00010200ff167b82 */ /* 0x000f700000000a00 */
[----:B------:R-:W2:Y:S08]  /*10af0*/  LDC.64 R16, c[0x0][0x410] ;  /* 0x00010400ff107b82 */ /* 0x000eb00000000a00 */
[----:B------:R-:W2:Y:S08]  /*10b00*/  LDC.64 R18, c[0x0][0x418] ;  /* 0x00010600ff127b82 */ /* 0x000eb00000000a00 */
[----:B------:R-:W3:Y:S01]  /*10b10*/  LDC.64 R12, c[0x0][0x420] ;  /* 0x00010800ff0c7b82 */ /* 0x000ee20000000a00 */
[----:B-----5:R5:W-:Y:S07]  /*10b20*/  STS.128 [UR21+-0x980], R20 ;  /* 0xfff68014ff007988 */ /* 0x020bee0008000c15 */
[----:B------:R-:W3:Y:S01]  /*10b30*/  LDC.64 R14, c[0x0][0x428] ;  /* 0x00010a00ff0e7b82 */ /* 0x000ee20000000a00 */
[----:B--2---:R2:W-:Y:S07]  /*10b40*/  STS.128 [UR21+-0x970], R16 ;  /* 0xfff69010ff007988 */ /* 0x0045ee0008000c15 */
[----:B------:R-:W4:Y:S08]  /*10b50*/  LDC.64 R60, c[0x0][0x430] ;  /* 0x00010c00ff3c7b82 */ /* 0x000f300000000a00 */
[----:B------:R-:W4:Y:S01]  /*10b60*/  LDC.64 R62, c[0x0][0x438] ;  /* 0x00010e00ff3e7b82 */ /* 0x000f220000000a00 */
[----:B---3--:R3:W-:Y:S07]  /*10b70*/  STS.128 [UR21+-0x960], R12 ;  /* 0xfff6a00cff007988 */ /* 0x0087ee0008000c15 */
[----:B------:R-:W1:Y:S08]  /*10b80*/  LDC.64 R56, c[0x0][0x440] ;  /* 0x00011000ff387b82 */ /* 0x000e700000000a00 */
[----:B------:R-:W1:Y:S08]  /*10b90*/  LDC.64 R58, c[0x0][0x448] ;  /* 0x00011200ff3a7b82 */ /* 0x000e700000000a00 */
[----:B------:R-:W5:Y:S01]  /*10ba0*/  LDC.64 R52, c[0x0][0x450] ;  /* 0x00011400ff347b82 */ /* 0x000f620000000a00 */
[----:B----4-:R4:W-:Y:S07]  /*10bb0*/  STS.128 [UR21+-0x950], R60 ;  /* 0xfff6b03cff007988 */ /* 0x0109ee0008000c15 */
[----:B------:R-:W5:Y:S08]  /*10bc0*/  LDC.64 R54, c[0x0][0x458] ;  /* 0x00011600ff367b82 */ /* 0x000f700000000a00 */
[----:B------:R-:W2:Y:S01]  /*10bd0*/  LDC.64 R48, c[0x0][0x460] ;  /* 0x00011800ff307b82 */ /* 0x000ea20000000a00 */
[----:B-1----:R4:W-:Y:S07]  /*10be0*/  STS.128 [UR21+-0x940], R56 ;  /* 0xfff6c038ff007988 */ /* 0x0029ee0008000c15 */
[----:B------:R-:W2:Y:S08]  /*10bf0*/  LDC.64 R50, c[0x0][0x468] ;  /* 0x00011a00ff327b82 */ /* 0x000eb00000000a00 */
[----:B------:R-:W1:Y:S01]  /*10c00*/  LDC.64 R44, c[0x0][0x470] ;  /* 0x00011c00ff2c7b82 */ /* 0x000e620000000a00 */
[----:B-----5:R4:W-:Y:S07]  /*10c10*/  STS.128 [UR21+-0x930], R52 ;  /* 0xfff6d034ff007988 */ /* 0x0209ee0008000c15 */
[----:B------:R-:W1:Y:S08]  /*10c20*/  LDC.64 R46, c[0x0][0x478] ;  /* 0x00011e00ff2e7b82 */ /* 0x000e700000000a00 */
[----:B------:R-:W5:Y:S01]  /*10c30*/  LDC.64 R40, c[0x0][0x500] ;  /* 0x00014000ff287b82 */ /* 0x000f620000000a00 */
[----:B--2---:R4:W-:Y:S07]  /*10c40*/  STS.128 [UR21+-0x920], R48 ;  /* 0xfff6e030ff007988 */ /* 0x0049ee0008000c15 */
        /* <DEDUP_REMOVED lines=19> */
[----:B---3--:R-:W2:Y:S01]  /*10d80*/  LDC.64 R12, c[0x0][0x570] ;  /* 0x00015c00ff0c7b82 */ /* 0x008ea20000000a00 */
[----:B-1----:R4:W-:Y:S07]  /*10d90*/  STS.128 [UR21+-0x8b0], R20 ;  /* 0xfff75014ff007988 */ /* 0x0029ee0008000c15 */
[----:B------:R-:W2:Y:S01]  /*10da0*/  LDC.64 R14, c[0x0][0x578] ;  /* 0x00015e00ff0e7b82 */ /* 0x000ea20000000a00 */
[----:B-----5:R4:W-:Y:S04]  /*10db0*/  STS.128 [UR21+-0x8a0], R16 ;  /* 0xfff76010ff007988 */ /* 0x0209e80008000c15 */
[----:B--2---:R4:W-:Y:S02]  /*10dc0*/  STS.128 [UR21+-0x890], R12 ;  /* 0xfff7700cff007988 */ /* 0x0049e40008000c15 */
.L_x_188:
[----:B------:R-:W-:Y:S05]  /*10dd0*/  BSYNC.RECONVERGENT B0 ;  /* 0x0000000000007941 */ /* 0x000fea0003800200 */
.L_x_187:
[----:B----4-:R-:W4:Y:S01]  /*10de0*/  LDC.64 R16, c[0x0][0x960] ;  /* 0x00025800ff107b82 */ /* 0x010f220000000a00 */
[----:B------:R-:W-:Y:S01]  /*10df0*/  ELECT P1, URZ, PT ;  /* 0x0000000000ff782f */ /* 0x000fe20003820000 */
[----:B------:R-:W-:-:S06]  /*10e00*/  NOP ;  /* 0x0000000000007918 */ /* 0x000fcc0000000000 */
[----:B------:R-:W4:Y:S01]  /*10e10*/  LDC.64 R18, c[0x0][0x968] ;  /* 0x00025a00ff127b82 */ /* 0x000f220000000a00 */
[----:B------:R-:W5:Y:S01]  /*10e20*/  LDCU UR20, c[0x0][0xc1c] ;  /* 0x00018380ff1477ac */ /* 0x000f620008000800 */
[----:B------:R-:W-:-:S04]  /*10e30*/  ELECT P0, URZ, PT ;  /* 0x0000000000ff782f */ /* 0x000fc80003800000 */
[----:B--23--:R-:W-:Y:S01]  /*10e40*/  @P1 STS.128 [UR21+-0xa80], R8 ;  /* 0xfff58008ff001988 */ /* 0x00cfe20008000c15 */
[----:B------:R-:W-:Y:S01]  /*10e50*/  ULOP3.LUT UR7, UR7, 0x7, URZ, 0xc0, !UPT ;  /* 0x0000000707077892 */ /* 0x000fe2000f8ec0ff */
[----:B------:R-:W2:Y:S01]  /*10e60*/  LDC.64 R12, c[0x0][0x970] ;  /* 0x00025c00ff0c7b82 */ /* 0x000ea20000000a00 */
[----:B------:R-:W-:Y:S01]  /*10e70*/  UIADD3 UR19, UPT, UPT, UR21, -0x980, URZ ;  /* 0xfffff68015137890 */ /* 0x000fe2000fffe0ff */
[----:B-1----:R-:W-:Y:S01]  /*10e80*/  @P1 STS.128 [UR21+-0xa70], R4 ;  /* 0xfff59004ff001988 */ /* 0x002fe20008000c15 */
[----:B------:R-:W-:Y:S02]  /*10e90*/  UIADD3 UR18, UPT, UPT, UR21, -0x900, URZ ;  /* 0xfffff70015127890 */ /* 0x000fe4000fffe0ff */
[----:B------:R-:W-:Y:S02]  /*10ea0*/  UIADD3 UR22, UPT, UPT, UR21, -0xa80, URZ ;  /* 0xfffff58015167890 */ /* 0x000fe4000fffe0ff */
[----:B------:R-:W-:Y:S01]  /*10eb0*/  UIMAD UR9, UR28, 0xe, URZ ;  /* 0x0000000e1c0978a4 */ /* 0x000fe2000f8e02ff */
[----:B------:R-:W2:Y:S01]  /*10ec0*/  LDC.64 R14, c[0x0][0x978] ;  /* 0x00025e00ff0e7b82 */ /* 0x000ea20000000a00 */
[----:B------:R-:W1:Y:S01]  /*10ed0*/  LDCU.64 UR10, c[0x0][0xb18] ;  /* 0x00016300ff0a77ac */ /* 0x000e620008000a00 */
[----:B-----5:R-:W-:Y:S01]  /*10ee0*/  UIADD3 UR20, UPT, UPT, UR28, UR20, URZ ;  /* 0x000000141c147290 */ /* 0x020fe2000fffe0ff */
[----:B------:R-:W3:Y:S05]  /*10ef0*/  LDCU.64 UR12, c[0x0][0xb20] ;  /* 0x00016400ff0c77ac */ /* 0x000eea0008000a00 */
[----:B------:R-:W5:Y:S01]  /*10f00*/  LDC.64 R66, c[0x0][0x928] ;  /* 0x00024a00ff427b82 */ /* 0x000f620000000a00 */
[----:B----4-:R4:W-:Y:S01]  /*10f10*/  @P1 STS.128 [UR21+-0xa20], R16 ;  /* 0xfff5e010ff001988 */ /* 0x0109e20008000c15 */
[----:B------:R-:W1:Y:S01]  /*10f20*/  LDCU.64 UR16, c[0x0][0x820] ;  /* 0x00010400ff1077ac */ /* 0x000e620008000a00 */
[----:B------:R-:W1:Y:S05]  /*10f30*/  LDCU.64 UR14, c[0x0][0xb00] ;  /* 0x00016000ff0e77ac */ /* 0x000e6a0008000a00 */
[----:B------:R-:W3:Y:S01]  /*10f40*/  LDC.64 R28, c[0x0][0x930] ;  /* 0x00024c00ff1c7b82 */ /* 0x000ee20000000a00 */
[----:B------:R-:W-:Y:S01]  /*10f50*/  UIMAD UR20, UR20, 0xe, URZ ;  /* 0x0000000e141478a4 */ /* 0x000fe2000f8e02ff */
[----:B------:R-:W-:-:S06]  /*10f60*/  UMOV UR8, UR7 ;  /* 0x0000000700087c82 */ /* 0x000fcc0008000000 */
[----:B------:R-:W3:Y:S01]  /*10f70*/  LDC.64 R30, c[0x0][0x938] ;  /* 0x00024e00ff1e7b82 */ /* 0x000ee20000000a00 */
[----:B--2---:R2:W-:Y:S07]  /*10f80*/  @P1 STS.128 [UR21+-0xa10], R12 ;  /* 0xfff5f00cff001988 */ /* 0x0045ee0008000c15 */
[----:B------:R-:W1:Y:S01]  /*10f90*/  LDC.64 R24, c[0x0][0x940] ;  /* 0x00025000ff187b82 */ /* 0x000e620000000a00 */
[----:B-----5:R1:W-:Y:S01]  /*10fa0*/  @P1 STS.128 [UR21+-0xa60], R64 ;  /* 0xfff5a040ff001988 */ /* 0x0203e20008000c15 */
[----:B----4-:R-:W-:-:S06]  /*10fb0*/  LOP3.LUT R17, R0, 0x1, RZ, 0x3c, !PT ;  /* 0x0000000100117812 */ /* 0x010fcc00078e3cff */
[----:B------:R-:W1:Y:S08]  /*10fc0*/  LDC.64 R26, c[0x0][0x948] ;  /* 0x00025200ff1a7b82 */ /* 0x000e700000000a00 */
[----:B------:R-:W4:Y:S01]  /*10fd0*/  LDC.64 R20, c[0x0][0x950] ;  /* 0x00025400ff147b82 */ /* 0x000f220000000a00 */
[----:B---3--:R3:W-:Y:S07]  /*10fe0*/  @P1 STS.128 [UR21+-0xa50], R28 ;  /* 0xfff5b01cff001988 */ /* 0x0087ee0008000c15 */
[----:B------:R-:W4:Y:S08]  /*10ff0*/  LDC.64 R22, c[0x0][0x958] ;  /* 0x00025600ff167b82 */ /* 0x000f300000000a00 */
[----:B------:R-:W5:Y:S01]  /*11000*/  LDC.64 R52, c[0x0][0xa00] ;  /* 0x00028000ff347b82 */ /* 0x000f620000000a00 */
[----:B-1----:R3:W-:Y:S07]  /*11010*/  @P1 STS.128 [UR21+-0xa40], R24 ;  /* 0xfff5c018ff001988 */ /* 0x0027ee0008000c15 */
[----:B------:R-:W5:Y:S08]  /*11020*/  LDC.64 R54, c[0x0][0xa08] ;  /* 0x00028200ff367b82 */ /* 0x000f700000000a00 */
[----:B------:R-:W1:Y:S01]  /*11030*/  LDC.64 R48, c[0x0][0xa10] ;  /* 0x00028400ff307b82 */ /* 0x000e620000000a00 */
[----:B----4-:R3:W-:Y:S01]  /*11040*/  @P1 STS.128 [UR21+-0xa30], R20 ;  /* 0xfff5d014ff001988 */ /* 0x0107e20008000c15 */
[----:B------:R-:W-:-:S06]  /*11050*/  NOP ;  /* 0x0000000000007918 */ /* 0x000fcc0000000000 */
[----:B------:R-:W1:Y:S08]  /*11060*/  LDC.64 R50, c[0x0][0xa18] ;  /* 0x00028600ff327b82 */ /* 0x000e700000000a00 */
[----:B------:R-:W4:Y:S01]  /*11070*/  LDC.64 R44, c[0x0][0xa20] ;  /* 0x00028800ff2c7b82 */ /* 0x000f220000000a00 */
[----:B-----5:R3:W-:Y:S07]  /*11080*/  @P0 STS.128 [UR21+-0xa00], R52 ;  /* 0xfff60034ff000988 */ /* 0x0207ee0008000c15 */
[----:B------:R-:W4:Y:S08]  /*11090*/  LDC.64 R46, c[0x0][0xa28] ;  /* 0x00028a00ff2e7b82 */ /* 0x000f300000000a00 */
[----:B------:R-:W5:Y:S01]  /*110a0*/  LDC.64 R40, c[0x0][0xa30] ;  /* 0x00028c00ff287b82 */ /* 0x000f620000000a00 */
[----:B-1----:R3:W-:Y:S07]  /*110b0*/  @P0 STS.128 [UR21+-0x9f0], R48 ;  /* 0xfff61030ff000988 */ /* 0x0027ee0008000c15 */
[----:B------:R-:W5:Y:S08]  /*110c0*/  LDC.64 R42, c[0x0][0xa38] ;  /* 0x00028e00ff2a7b82 */ /* 0x000f700000000a00 */
[----:B------:R-:W1:Y:S01]  /*110d0*/  LDC.64 R36, c[0x0][0xa40] ;  /* 0x00029000ff247b82 */ /* 0x000e620000000a00 */
[----:B----4-:R3:W-:Y:S07]  /*110e0*/  @P0 STS.128 [UR21+-0x9e0], R44 ;  /* 0xfff6202cff000988 */ /* 0x0107ee0008000c15 */
        /* <DEDUP_REMOVED lines=12> */
[----:B--2---:R-:W2:Y:S08]  /*111b0*/  LDC.64 R12, c[0x0][0xb08] ;  /* 0x0002c200ff0c7b82 */ /* 0x004eb00000000a00 */
[----:B------:R-:W2:Y:S01]  /*111c0*/  LDC.64 R2, c[0x0][0xb10] ;  /* 0x0002c400ff027b82 */ /* 0x000ea20000000a00 */
[----:B-1----:R3:W-:Y:S01]  /*111d0*/  @P0 STS.128 [UR21+-0x990], R4 ;  /* 0xfff67004ff000988 */ /* 0x0027e20008000c15 */
[----:B------:R-:W-:Y:S01]  /*111e0*/  UIADD3 UR21, UPT, UPT, UR21, -0xa00, URZ ;  /* 0xfffff60015157890 */ /* 0x000fe2000fffe0ff */
[----:B------:R-:W-:-:S06]  /*111f0*/  NOP ;  /* 0x0000000000007918 */ /* 0x000fcc0000000000 */
.L_x_202:
[----:B------:R-:W-:Y:S09]  /*11200*/  UISETP.NE.AND UP0, UPT, UR37, 0x1, UPT ;  /* 0x000000012500788c */ /* 0x000ff2000bf05270 */
[----:B------:R-:W-:Y:S05]  /*11210*/  BRA.U UP0, `(.L_x_189) ;  /* 0x0000000100047547 */ /* 0x000fea000b800000 */
[----:B------:R-:W-:Y:S05]  /*11220*/  BPT.TRAP 0x1 ;  /* 0x000000040000795c */ /* 0x000fea0000300000 */
.L_x_189:
[----:B------:R-:W-:Y:S01]  /*11230*/  ULEA UR23, UR7, UR4, 0x3 ;  /* 0x0000000407177291 */ /* 0x000fe2000f8e18ff */
[----:B---3--:R-:W-:Y:S08]  /*11240*/  SHF.L.U32 R5, R17, 0x1f, RZ ;  /* 0x0000001f11057819 */ /* 0x008ff000000006ff */
[----:B------:R-:W1:Y:S02]  /*11250*/  SYNCS.PHASECHK.TRANS64.TRYWAIT P0, [UR23+0x90], R5 ;  /* 0x00009005ff0075a7 */ /* 0x000e640008001117 */
[----:B-1----:R-:W-:Y:S05]  /*11260*/  @!P0 BRA `(.L_x_190) ;  /* 0x0000002c00ec8947 */ /* 0x002fea0003800000 */
.L_x_270:
[----:B------:R-:W-:Y:S09]  /*11270*/  UIMAD UR6, UR7, 0x14, UR36 ;  /* 0x00000014070678a4 */ /* 0x000ff2000f8e0224 */
[----:B------:R-:W3:Y:S04]  /*11280*/  LDS R10, [UR6+0x10] ;  /* 0x00001006ff0a7984 */ /* 0x000ee80008000800 */
[----:B------:R-:W1:Y:S04]  /*11290*/  LDS R16, [UR6] ;  /* 0x00000006ff107984 */ /* 0x000e680008000800 */
        /* <DEDUP_REMOVED lines=9> */
[----:B---3--:R-:W-:Y:S01]  /*11330*/  PRMT R21, R10, 0x7632, R21 ;  /* 0x000076320a157816 */ /* 0x008fe20000000015 */
[----:B------:R-:W-:Y:S06]  /*11340*/  BRA.U UP0, `(.L_x_191) ;  /* 0x0000000100047547 */ /* 0x000fec000b800000 */
[----:B------:R-:W-:Y:S05]  /*11350*/  BPT.TRAP 0x1 ;  /* 0x000000040000795c */ /* 0x000fea0000300000 */
.L_x_191:
[----:B------:R-:W-:Y:S02]  /*11360*/  UIADD3 UR6, UPT, UPT, UR23, 0xd0, URZ ;  /* 0x000000d017067890 */ /* 0x000fe4000fffe0ff */
[----:B------:R-:W-:Y:S02]  /*11370*/  UISETP.NE.AND UP0, UPT, UR37, 0x8, UPT ;  /* 0x000000082500788c */ /* 0x000fe4000bf05270 */
[----:B------:R-:W-:Y:S09]  /*11380*/  UPRMT UR6, UR5, 0x654, UR6 ;  /* 0x0000065405067896 */ /* 0x000ff20008000006 */
[----:B-1----:R-:W-:Y:S01]  /*11390*/  SYNCS.ARRIVE.TRANS64.RED.A1T0 RZ, [UR6], RZ ;  /* 0x000000ffffff79a7 */ /* 0x002fe20008100406 */
[----:B------:R-:W-:Y:S05]  /*113a0*/  BRA.U !UP0, `(.L_x_192) ;  /* 0x0000000108047547 */ /* 0x000fea000b800000 */
[----:B------:R-:W-:Y:S05]  /*113b0*/  BPT.TRAP 0x1 ;  /* 0x000000040000795c */ /* 0x000fea0000300000 */
.L_x_192:
[----:B------:R-:W-:Y:S01]  /*113c0*/  ULEA UR23, UR8, UR4, 0x3 ;  /* 0x0000000408177291 */ /* 0x000fe2000f8e18ff */
[----:B------:R-:W-:Y:S02]  /*113d0*/  SHF.L.U32 R5, R0, 0x1f, RZ ;  /* 0x0000001f00057819 */ /* 0x000fe400000006ff */
[----:B------:R-:W-:Y:S04]  /*113e0*/  PRMT R4, R10, 0x9910, RZ ;  /* 0x000099100a047816 */ /* 0x000fe800000000ff */
[----:B------:R-:W-:Y:S02]  /*113f0*/  ISETP.NE.AND P0, PT, R4, RZ, PT ;  /* 0x000000ff0400720c */ /* 0x000fe40003f05270 */
[----:B------:R-:W1:Y:S02]  /*11400*/  SYNCS.PHASECHK.TRANS64.TRYWAIT P1, [UR23+0x190], R5 ;  /* 0x00019005ff0075a7 */ /* 0x000e640008021117 */
[----:B------:R-:W-:Y:S01]  /*11410*/  ISETP.EQ.OR P0, PT, R11, RZ, !P0 ;  /* 0x000000ff0b00720c */ /* 0x000fe20004702670 */
[----:B------:R-:W-:Y:S01]  /*11420*/  @!UPT UIADD3 URZ, UPT, UPT, URZ, URZ, URZ ;  /* 0x000000fffffff290 */ /* 0x000fe2000fffe0ff */
[----:B-1----:R-:W-:Y:S11]  /*11430*/  @!P1 BRA `(.L_x_193) ;  /* 0x0000002c00909947 */ /* 0x002ff60003800000 */
.L_x_272:
[----:B------:R-:W-:Y:S05]  /*11440*/  @P0 BRA `(.L_x_194) ;  /* 0x0000000c00bc0947 */ /* 0x000fea0003800000 */
[----:B------:R-:W-:Y:S01]  /*11450*/  ELECT P0, URZ, PT ;  /* 0x0000000000ff782f */ /* 0x000fe20003800000 */
[----:B------:R-:W3:Y:S01]  /*11460*/  LDC.64 R8, c[0x0][0x838] ;  /* 0x00020e00ff087b82 */ /* 0x000ee20000000a00 */
[----:B------:R-:W-:Y:S07]  /*11470*/  BSSY.RECONVERGENT B0, `(.L_x_195) ;  /* 0x000009e000007945 */ /* 0x000fee0003800200 */
[----:B-1----:R-:W1:Y:S08]  /*11480*/  LDC.64 R4, c[0x0][0x830] ;  /* 0x00020c00ff047b82 */ /* 0x002e700000000a00 */
[----:B------:R-:W5:Y:S08]  /*11490*/  @P0 LDC.64 R32, c[0x0][0x828] ;  /* 0x00020a00ff200b82 */ /* 0x000f700000000a00 */
[----:B------:R-:W2:Y:S08]  /*114a0*/  @P0 LDC.64 R28, c[0x0][0x390] ;  /* 0x0000e400ff1c0b82 */ /* 0x000eb00000000a00 */
[----:B------:R-:W4:Y:S02]  /*114b0*/  @P0 LDC.64 R6, c[0x0][0x840] ;  /* 0x00021000ff060b82 */ /* 0x000f240000000a00 */
[C---:B----4-:R-:W-:Y:S04]  /*114c0*/  @P0 IMAD.WIDE R6, R14.reuse, 0x8, R6 ;  /* 0x000000080e060825 */ /* 0x050fe800078e0206 */
[C---:B-----5:R-:W-:Y:S01]  /*114d0*/  @P0 IMAD.WIDE R32, R14.reuse, 0x8, R32 ;  /* 0x000000080e200825 */ /* 0x060fe200078e0220 */
[----:B------:R4:W5:Y:S03]  /*114e0*/  @P0 LDG.E.64 R26, desc[UR50][R6.64] ;  /* 0x00000032061a0981 */ /* 0x000966000c1e1b00 */
[C---:B---3--:R-:W-:Y:S02]  /*114f0*/  @P0 IMAD.WIDE R8, R14.reuse, 0x8, R8 ;  /* 0x000000080e080825 */ /* 0x048fe400078e0208 */
[----:B------:R-:W3:Y:S02]  /*11500*/  @P0 LDG.E.64 R32, desc[UR50][R32.64] ;  /* 0x0000003220200981 */ /* 0x000ee4000c1e1b00 */
[C---:B-1----:R-:W-:Y:S02]  /*11510*/  @P0 IMAD.WIDE R4, R14.reuse, 0x8, R4 ;  /* 0x000000080e040825 */ /* 0x042fe400078e0204 */
[----:B------:R-:W4:Y:S02]  /*11520*/  @P0 LDG.E.64 R8, desc[UR50][R8.64] ;  /* 0x0000003208080981 */ /* 0x000f24000c1e1b00 */
[----:B--2---:R-:W-:Y:S02]  /*11530*/  @P0 IMAD.WIDE R28, R14, 0xc, R28 ;  /* 0x0000000c0e1c0825 */ /* 0x004fe400078e021c */
[----:B------:R-:W2:Y:S04]  /*11540*/  @P0 LDG.E.64 R24, desc[UR50][R4.64] ;  /* 0x0000003204180981 */ /* 0x000ea8000c1e1b00 */
[----:B------:R1:W5:Y:S04]  /*11550*/  @P0 LDG.E R20, desc[UR50][R28.64+0x4] ;  /* 0x000004321c140981 */ /* 0x000368000c1e1900 */
[----:B------:R-:W5:Y:S04]  /*11560*/  @P0 LDG.E R5, desc[UR50][R28.64] ;  /* 0x000000321c050981 */ /* 0x000f68000c1e1900 */
[----:B------:R-:W5:Y:S04]  /*11570*/  @P0 LDG.E R4, desc[UR50][R28.64+0x8] ;  /* 0x000008321c040981 */ /* 0x000f68000c1e1900 */
[----:B---3--:R-:W-:Y:S04]  /*11580*/  @P0 STS.64 [UR19], R32 ;  /* 0x00000020ff000988 */ /* 0x008fe80008000a13 */
[----:B----4-:R-:W-:Y:S04]  /*11590*/  @P0 STS.64 [UR18], R8 ;  /* 0x00000008ff000988 */ /* 0x010fe80008000a12 */
[----:B------:R-:W3:Y:S01]  /*115a0*/  @P0 LDS R7, [UR19+0x1c] ;  /* 0x00001c13ff070984 */ /* 0x000ee20008000800 */
[C---:B--2---:R-:W-:Y:S01]  /*115b0*/  @P0 SHF.L.U64.HI R23, R24.reuse, 0x1, R25 ;  /* 0x0000000118170819 */ /* 0x044fe20000010219 */
[----:B------:R-:W-:Y:S02]  /*115c0*/  @P0 IMAD.SHL.U32 R24, R24, 0x2, RZ ;  /* 0x0000000218180824 */ /* 0x000fe400078e00ff */
[----:B------:R-:W-:Y:S01]  /*115d0*/  @P0 STS [UR19+0x30], RZ ;  /* 0x000030ffff000988 */ /* 0x000fe20008000813 */
[----:B------:R-:W-:Y:S02]  /*115e0*/  @P0 LOP3.LUT R23, R23, 0x1fffffff, RZ, 0xc0, !PT ;  /* 0x1fffffff17170812 */ /* 0x000fe400078ec0ff */
[----:B------:R-:W-:Y:S02]  /*115f0*/  @P0 LOP3.LUT R24, R24, 0xfffffffe, RZ, 0xc0, !PT ;  /* 0xfffffffe18180812 */ /* 0x000fe400078ec0ff */
[--C-:B------:R-:W-:Y:S02]  /*11600*/  @P0 SHF.R.U32.HI R6, RZ, 0x4, R23.reuse ;  /* 0x00000004ff060819 */ /* 0x100fe40000011617 */
[----:B------:R-:W-:Y:S05]  /*11610*/  @P0 SHF.R.U64 R23, R24, 0x4, R23 ;  /* 0x0000000418170819 */ /* 0x000fea0000001217 */
[----:B------:R-:W-:Y:S01]  /*11620*/  @P0 STS [UR19+0xc], R23 ;  /* 0x00000c17ff000988 */ /* 0x000fe20008000813 */
[----:B-----5:R-:W-:Y:S02]  /*11630*/  @P0 VIADD R5, R5, 0xffffffff ;  /* 0xffffffff05050836 */ /* 0x020fe40000000000 */
[----:B------:R-:W-:Y:S01]  /*11640*/  @P0 VIADD R4, R4, 0xffffffff ;  /* 0xffffffff04040836 */ /* 0x000fe20000000000 */
[----:B---3--:R-:W-:Y:S01]  /*11650*/  @P0 LOP3.LUT R25, R7, 0xf, R6, 0xb8, !PT ;  /* 0x0000000f07190812 */ /* 0x008fe200078eb806 */
[----:B------:R-:W-:Y:S04]  /*11660*/  IMAD.U32 R7, RZ, RZ, UR19 ;  /* 0x00000013ff077e24 */ /* 0x000fe8000f8e00ff */
[----:B------:R-:W-:Y:S01]  /*11670*/  @P0 STS [UR19+0x1c], R25 ;  /* 0x00001c19ff000988 */ /* 0x000fe20008000813 */
[----:B------:R-:W-:Y:S03]  /*11680*/  @P0 SHF.R.U64 R8, R7, 0x4, RZ ;  /* 0x0000000407080819 */ /* 0x000fe600000012ff */
[----:B------:R-:W2:Y:S04]  /*11690*/  @P0 LDS R6, [UR19+0x1c] ;  /* 0x00001c13ff060984 */ /* 0x000ea80008000800 */
[----:B------:R-:W-:Y:S04]  /*116a0*/  @P0 STS [UR19+0x10], R8 ;  /* 0x00001008ff000988 */ /* 0x000fe80008000813 */
[----:B------:R-:W-:Y:S01]  /*116b0*/  @P0 STS [UR19+0x14], R8 ;  /* 0x00001408ff000988 */ /* 0x000fe20008000813 */
[----:B--2---:R-:W-:Y:S05]  /*116c0*/  @P0 LOP3.LUT R30, R6, 0xf0, RZ, 0xb8, !PT ;  /* 0x000000f0061e0812 */ /* 0x004fea00078eb8ff */
[----:B------:R-:W-:Y:S04]  /*116d0*/  @P0 STS [UR19+0x1c], R30 ;  /* 0x00001c1eff000988 */ /* 0x000fe80008000813 */
[----:B------:R-:W2:Y:S02]  /*116e0*/  @P0 LDS R6, [UR19+0x1c] ;  /* 0x00001c13ff060984 */ /* 0x000ea40008000800 */
[----:B--2---:R-:W-:Y:S02]  /*116f0*/  @P0 LOP3.LUT R9, R6, 0xf00, RZ, 0xb8, !PT ;  /* 0x00000f0006090812 */ /* 0x004fe400078eb8ff */
[----:B------:R-:W-:Y:S03]  /*11700*/  CS2R R6, SRZ ;  /* 0x0000000000067805 */ /* 0x000fe6000001ff00 */
[----:B------:R-:W-:Y:S04]  /*11710*/  @P0 STS.64 [UR19+0x18], R8 ;  /* 0x00001808ff000988 */ /* 0x000fe80008000a13 */
[----:B------:R-:W2:Y:S04]  /*11720*/  @P0 LDS R22, [UR19+0x1c] ;  /* 0x00001c13ff160984 */ /* 0x000ea80008000800 */
[----:B------:R3:W-:Y:S02]  /*11730*/  @P0 STS.128 [UR19+0x20], R4 ;  /* 0x00002004ff000988 */ /* 0x0007e40008000c13 */
[----:B---3--:R-:W-:Y:S01]  /*11740*/  IMAD.U32 R7, RZ, RZ, UR18 ;  /* 0x00000012ff077e24 */ /* 0x008fe2000f8e00ff */
[----:B------:R-:W-:Y:S04]  /*11750*/  PRMT R5, R10, 0x7732, RZ ;  /* 0x000077320a057816 */ /* 0x000fe800000000ff */
[----:B------:R-:W-:Y:S02]  /*11760*/  SHF.R.U32.HI R5, RZ, 0x1, R5 ;  /* 0x00000001ff057819 */ /* 0x000fe40000011605 */
[----:B--2---:R-:W-:Y:S02]  /*11770*/  @P0 LOP3.LUT R24, R22, 0xf000, RZ, 0xb8, !PT ;  /* 0x0000f00016180812 */ /* 0x004fe400078eb8ff */
[C---:B------:R-:W-:Y:S01]  /*11780*/  @P0 SHF.L.U64.HI R22, R26.reuse, 0x1, R27 ;  /* 0x000000011a160819 */ /* 0x040fe2000001021b */
[----:B------:R-:W-:Y:S01]  /*11790*/  @P0 IMAD.SHL.U32 R26, R26, 0x2, RZ ;  /* 0x000000021a1a0824 */ /* 0x000fe200078e00ff */
[----:B------:R-:W-:Y:S01]  /*117a0*/  LOP3.LUT R5, R5, 0xffff, RZ, 0xc0, !PT ;  /* 0x0000ffff05057812 */ /* 0x000fe200078ec0ff */
[----:B------:R-:W-:Y:S01]  /*117b0*/  @P0 STS [UR19+0x1c], R24 ;  /* 0x00001c18ff000988 */ /* 0x000fe20008000813 */
[----:B------:R-:W-:Y:S03]  /*117c0*/  @P0 LOP3.LUT R22, R22, 0x1fffffff, RZ, 0xc0, !PT ;  /* 0x1fffffff16160812 */ /* 0x000fe600078ec0ff */
[----:B-1----:R-:W1:Y:S01]  /*117d0*/  @P0 LDS R28, [UR18+0x1c] ;  /* 0x00001c12ff1c0984 */ /* 0x002e620008000800 */
[----:B------:R-:W-:Y:S01]  /*117e0*/  @P0 SHF.R.U32.HI R9, RZ, 0x4, R22 ;  /* 0x00000004ff090819 */ /* 0x000fe20000011616 */
[----:B------:R-:W-:Y:S02]  /*117f0*/  IMAD R5, R5, 0x4925, RZ ;  /* 0x0000492505057824 */ /* 0x000fe400078e02ff */
[----:B------:R-:W-:Y:S03]  /*11800*/  @P0 STS [UR18+0x30], RZ ;  /* 0x000030ffff000988 */ /* 0x000fe60008000812 */
[----:B------:R-:W-:Y:S04]  /*11810*/  SHF.R.U32.HI R5, RZ, 0x11, R5 ;  /* 0x00000011ff057819 */ /* 0x000fe80000011605 */
[----:B------:R-:W-:Y:S05]  /*11820*/  PRMT R5, R5, 0x9910, RZ ;  /* 0x0000991005057816 */ /* 0x000fea00000000ff */
[----:B------:R-:W-:Y:S04]  /*11830*/  IMAD R5, R5, 0xe, RZ ;  /* 0x0000000e05057824 */ /* 0x000fe800078e02ff */
[----:B------:R-:W-:Y:S01]  /*11840*/  IMAD.MOV R5, RZ, RZ, -R5 ;  /* 0x000000ffff057224 */ /* 0x000fe200078e0a05 */
[----:B-1----:R-:W-:Y:S05]  /*11850*/  @P0 LOP3.LUT R25, R28, 0xf, R9, 0xb8, !PT ;  /* 0x0000000f1c190812 */ /* 0x002fea00078eb809 */
[----:B------:R-:W-:Y:S04]  /*11860*/  @P0 STS [UR18+0x1c], R25 ;  /* 0x00001c19ff000988 */ /* 0x000fe80008000812 */
[----:B------:R-:W1:Y:S02]  /*11870*/  @P0 LDS R8, [UR18+0x1c] ;  /* 0x00001c12ff080984 */ /* 0x000e640008000800 */
[----:B-1----:R-:W-:Y:S02]  /*11880*/  @P0 LOP3.LUT R23, R8, 0xf0, RZ, 0xb8, !PT ;  /* 0x000000f008170812 */ /* 0x002fe400078eb8ff */
[----:B------:R-:W-:Y:S03]  /*11890*/  @P0 SHF.R.U64 R8, R7, 0x4, RZ ;  /* 0x0000000407080819 */ /* 0x000fe600000012ff */
[----:B------:R1:W-:Y:S04]  /*118a0*/  @P0 STS [UR18+0x1c], R23 ;  /* 0x00001c17ff000988 */ /* 0x0003e80008000812 */
[----:B------:R-:W2:Y:S04]  /*118b0*/  @P0 LDS R6, [UR18+0x1c] ;  /* 0x00001c12ff060984 */ /* 0x000ea80008000800 */
[----:B------:R-:W-:Y:S04]  /*118c0*/  @P0 STS [UR18+0x10], R8 ;  /* 0x00001008ff000988 */ /* 0x000fe80008000812 */
[----:B------:R-:W-:Y:S01]  /*118d0*/  @P0 STS [UR18+0x14], R8 ;  /* 0x00001408ff000988 */ /* 0x000fe20008000812 */
[----:B-1----:R-:W1:Y:S01]  /*118e0*/  S2R R23, SR_LANEID ;  /* 0x0000000000177919 */ /* 0x002e620000000000 */
[----:B--2---:R-:W-:Y:S02]  /*118f0*/  @P0 LOP3.LUT R9, R6, 0xf00, RZ, 0xb8, !PT ;  /* 0x00000f0006090812 */ /* 0x004fe400078eb8ff */
[----:B------:R-:W-:Y:S01]  /*11900*/  PRMT R6, R5, 0x7710, RZ ;  /* 0x0000771005067816 */ /* 0x000fe200000000ff */
[----:B------:R-:W-:Y:S02]  /*11910*/  @P0 VIADD R5, R20, 0xffffffff ;  /* 0xffffffff14050836 */ /* 0x000fe40000000000 */
[----:B------:R2:W-:Y:S02]  /*11920*/  @P0 STS.64 [UR18+0x18], R8 ;  /* 0x00001808ff000988 */ /* 0x0005e40008000a12 */
[----:B------:R-:W-:Y:S01]  /*11930*/  IMAD.IADD R21, R21, 0x1, R6 ;  /* 0x0000000115157824 */ /* 0x000fe200078e0206 */
[----:B------:R-:W-:Y:S01]  /*11940*/  CS2R R6, SRZ ;  /* 0x0000000000067805 */ /* 0x000fe2000001ff00 */
[----:B------:R-:W3:Y:S01]  /*11950*/  @P0 LDS R24, [UR18+0x1c] ;  /* 0x00001c12ff180984 */ /* 0x000ee20008000800 */
[----:B-1----:R-:W-:Y:S02]  /*11960*/  IMAD.SHL.U32 R23, R23, 0x4, RZ ;  /* 0x0000000417177824 */ /* 0x002fe400078e00ff */
[----:B------:R-:W-:Y:S01]  /*11970*/  R2UR UR26, R21 ;  /* 0x00000000151a72ca */ /* 0x000fe200000e0000 */
[----:B------:R1:W-:Y:S11]  /*11980*/  @P0 STS.128 [UR18+0x20], R4 ;  /* 0x00002004ff000988 */ /* 0x0003f60008000c12 */
[----:B------:R-:W-:Y:S01]  /*11990*/  @!UPT UIADD3 URZ, UPT, UPT, URZ, URZ, URZ ;  /* 0x000000fffffff290 */ /* 0x000fe2000fffe0ff */
[----:B------:R-:W-:Y:S04]  /*119a0*/  ULOP3.LUT UR26, UR26, 0xffff, URZ, 0xc0, !UPT ;  /* 0x0000ffff1a1a7892 */ /* 0x000fe8000f8ec0ff */
[----:B------:R-:W-:Y:S01]  /*119b0*/  UIADD3 UR27, UP1, UPT, UR9, UR26, URZ ;  /* 0x0000001a091b7290 */ /* 0x000fe2000ff3e0ff */
[----:B--2---:R-:W-:Y:S01]  /*119c0*/  @P0 LOP3.LUT R9, R26, 0xfffffffe, RZ, 0xc0, !PT ;  /* 0xfffffffe1a090812 */ /* 0x004fe200078ec0ff */
[----:B------:R-:W-:Y:S02]  /*119d0*/  UIADD3 UR26, UP2, UPT, UR20, UR26, URZ ;  /* 0x0000001a141a7290 */ /* 0x000fe4000ff5e0ff */
[----:B------:R-:W-:Y:S01]  /*119e0*/  USHF.L.U32 UR24, UR27, 0x7, URZ ;  /* 0x000000071b187899 */ /* 0x000fe200080006ff */
[----:B------:R-:W-:Y:S01]  /*119f0*/  @P0 SHF.R.U64 R22, R9, 0x4, R22 ;  /* 0x0000000409160819 */ /* 0x000fe20000001216 */
[----:B------:R-:W-:Y:S02]  /*11a00*/  UIADD3.X UR25, UPT, UPT, URZ, URZ, URZ, UP1, !UPT ;  /* 0x000000ffff197290 */ /* 0x000fe40008ffe4ff */
[----:B------:R-:W-:Y:S02]  /*11a10*/  UIADD3.X UR28, UPT, UPT, URZ, URZ, URZ, UP2, !UPT ;  /* 0x000000ffff1c7290 */ /* 0x000fe400097fe4ff */
[----:B------:R-:W-:Y:S01]  /*11a20*/  @P0 STS [UR18+0xc], R22 ;  /* 0x00000c16ff000988 */ /* 0x000fe20008000812 */
[----:B------:R-:W-:Y:S02]  /*11a30*/  UIADD3 UR30, UP2, UPT, UR24, UR16, URZ ;  /* 0x00000010181e7290 */ /* 0x000fe4000ff5e0ff */
[----:B------:R-:W-:Y:S02]  /*11a40*/  USHF.L.U32 UR6, UR26, 0x7, URZ ;  /* 0x000000071a067899 */ /* 0x000fe400080006ff */
[----:B------:R-:W-:Y:S02]  /*11a50*/  USHF.L.U64.HI UR25, UR27, 0x7, UR25 ;  /* 0x000000071b197899 */ /* 0x000fe40008010219 */
[----:B------:R-:W-:Y:S01]  /*11a60*/  USHF.L.U64.HI UR28, UR26, 0x7, UR28 ;  /* 0x000000071a1c7899 */ /* 0x000fe2000801021c */
[C---:B-1----:R-:W-:Y:S01]  /*11a70*/  IADD3 R6, P1, PT, R23.reuse, UR30, RZ ;  /* 0x0000001e17067c10 */ /* 0x042fe2000ff3e0ff */
[----:B------:R-:W-:Y:S01]  /*11a80*/  UIADD3 UR26, UP1, UPT, UR6, UR16, URZ ;  /* 0x00000010061a7290 */ /* 0x000fe2000ff3e0ff */
[----:B---3--:R-:W-:Y:S01]  /*11a90*/  @P0 LOP3.LUT R24, R24, 0xf000, RZ, 0xb8, !PT ;  /* 0x0000f00018180812 */ /* 0x008fe200078eb8ff */
[----:B------:R-:W-:Y:S02]  /*11aa0*/  UIADD3.X UR29, UPT, UPT, UR25, UR17, URZ, UP2, !UPT ;  /* 0x00000011191d7290 */ /* 0x000fe400097fe4ff */
[----:B------:R-:W-:Y:S02]  /*11ab0*/  UIADD3.X UR27, UPT, UPT, UR28, UR17, URZ, UP1, !UPT ;  /* 0x000000111c1b7290 */ /* 0x000fe40008ffe4ff */
[----:B------:R-:W-:Y:S01]  /*11ac0*/  @P0 STS [UR18+0x1c], R24 ;  /* 0x00001c18ff000988 */ /* 0x000fe20008000812 */
[----:B------:R-:W-:Y:S03]  /*11ad0*/  NOP ;  /* 0x0000000000007918 */ /* 0x000fe60000000000 */
[----:B------:R-:W1:Y:S01]  /*11ae0*/  LDS R20, [R23+UR19] ;  /* 0x0000001317147984 */ /* 0x000e620008000800 */
[----:B------:R-:W-:Y:S01]  /*11af0*/  IADD3 R4, P0, PT, R23, UR26, RZ ;  /* 0x0000001a17047c10 */ /* 0x000fe2000ff1e0ff */
[----:B------:R-:W-:Y:S02]  /*11b00*/  IMAD.X R7, RZ, RZ, UR29, P1 ;  /* 0x0000001dff077e24 */ /* 0x000fe400088e06ff */
[----:B------:R-:W2:Y:S02]  /*11b10*/  LDS R9, [R23+UR19+0x80] ;  /* 0x0000801317097984 */ /* 0x000ea40008000800 */
[----:B------:R-:W-:Y:S02]  /*11b20*/  IMAD.X R5, RZ, RZ, UR27, P0 ;  /* 0x0000001bff057e24 */ /* 0x000fe400080e06ff */
[----:B-1----:R1:W3:Y:S04]  /*11b30*/  ATOMG.E.EXCH.STRONG.GPU PT, RZ, [R6], R20 ;  /* 0x0000001406ff73a8 */ /* 0x0022e800041ee100 */
[----:B--2---:R1:W3:Y:S02]  /*11b40*/  ATOMG.E.EXCH.STRONG.GPU PT, RZ, [R4], R9 ;  /* 0x0000000904ff73a8 */ /* 0x0042e400041ee100 */
[----:B---3--:R-:W-:Y:S11]  /*11b50*/  ELECT P0, URZ, PT ;  /* 0x0000000000ff782f */ /* 0x008ff60003800000 */
[----:B------:R-:W-:Y:S02]  /*11b60*/  @!UPT UIADD3 URZ, UPT, UPT, URZ, URZ, URZ ;  /* 0x000000fffffff290 */ /* 0x000fe4000fffe0ff */
[----:B------:R-:W-:Y:S05]  /*11b70*/  @!P0 BRA `(.L_x_196) ;  /* 0x0000000000b48947 */ /* 0x000fea0003800000 */
[----:B------:R-:W-:Y:S01]  /*11b80*/  STS [UR22+0x30], RZ ;  /* 0x000030ffff007988 */ /* 0x000fe20008000816 */
[----:B------:R-:W-:Y:S01]  /*11b90*/  ISETP.NE.U32.AND P0, PT, R2, RZ, PT ;  /* 0x000000ff0200720c */ /* 0x000fe20003f05070 */
[----:B-1----:R-:W-:Y:S01]  /*11ba0*/  IMAD.WIDE R8, R14, 0xc, R18 ;  /* 0x0000000c0e087825 */ /* 0x002fe200078e0212 */
[----:B------:R-:W-:Y:S02]  /*11bb0*/  ISETP.NE.U32.AND P1, PT, R12, RZ, PT ;  /* 0x000000ff0c00720c */ /* 0x000fe40003f25070 */
[----:B------:R-:W-:Y:S02]  /*11bc0*/  ISETP.NE.AND.EX P0, PT, R3, RZ, PT, P0 ;  /* 0x000000ff0300720c */ /* 0x000fe40003f05300 */
[----:B------:R-:W2:Y:S01]  /*11bd0*/  LDG.E R24, desc[UR50][R8.64] ;  /* 0x0000003208187981 */ /* 0x000ea2000c1e1900 */
[----:B------:R-:W-:Y:S10]  /*11be0*/  ISETP.NE.AND.EX P1, PT, R13, RZ, PT, P1 ;  /* 0x000000ff0d00720c */ /* 0x000ff40003f25310 */
[----:B------:R-:W1:Y:S08]  /*11bf0*/  @P0 LDC.64 R4, c[0x0][0xb10] ;  /* 0x0002c400ff040b82 */ /* 0x000e700000000a00 */
[----:B------:R-:W3:Y:S01]  /*11c00*/  @P1 LDC.64 R6, c[0x0][0xb08] ;  /* 0x0002c200ff061b82 */ /* 0x000ee20000000a00 */
[----:B--2---:R-:W-:Y:S01]  /*11c10*/  SHF.R.S32.HI R25, RZ, 0x1f, R24 ;  /* 0x0000001fff197819 */ /* 0x004fe20000011418 */
[C---:B-1----:R-:W-:Y:S04]  /*11c20*/  @P0 IMAD.WIDE R4, R14.reuse, 0x8, R4 ;  /* 0x000000080e040825 */ /* 0x042fe800078e0204 */
[----:B---3--:R-:W-:Y:S01]  /*11c30*/  @P1 IMAD.WIDE R6, R14, 0x8, R6 ;  /* 0x000000080e061825 */ /* 0x008fe200078e0206 */
[----:B------:R-:W2:Y:S04]  /*11c40*/  @P0 LDG.E.64 R28, desc[UR50][R4.64] ;  /* 0x00000032041c0981 */ /* 0x000ea8000c1e1b00 */
[----:B------:R1:W3:Y:S04]  /*11c50*/  @P1 LDG.E.64 R26, desc[UR50][R6.64] ;  /* 0x00000032061a1981 */ /* 0x0002e8000c1e1b00 */
[----:B------:R4:W5:Y:S04]  /*11c60*/  LDG.E R5, desc[UR50][R8.64+0x4] ;  /* 0x0000043208057981 */ /* 0x000968000c1e1900 */
[----:B-1----:R-:W1:Y:S01]  /*11c70*/  LDS R7, [UR22+0x1c] ;  /* 0x00001c16ff077984 */ /* 0x002e620008000800 */
[----:B------:R-:W-:Y:S05]  /*11c80*/  IMAD.U32 R6, RZ, RZ, UR22 ;  /* 0x00000016ff067e24 */ /* 0x000fea000f8e00ff */
[----:B----4-:R-:W-:Y:S05]  /*11c90*/  SHF.R.U64 R8, R6, 0x4, RZ ;  /* 0x0000000406087819 */ /* 0x010fea00000012ff */
[----:B------:R-:W-:Y:S04]  /*11ca0*/  STS [UR22+0x10], R8 ;  /* 0x00001008ff007988 */ /* 0x000fe80008000816 */
[----:B------:R-:W-:Y:S01]  /*11cb0*/  STS [UR22+0x14], R8 ;  /* 0x00001408ff007988 */ /* 0x000fe20008000816 */
[----:B------:R-:W-:Y:S02]  /*11cc0*/  @!P0 IMAD.MOV.U32 R28, RZ, RZ, R24 ;  /* 0x000000ffff1c8224 */ /* 0x000fe400078e0018 */
[----:B------:R-:W-:Y:S01]  /*11cd0*/  @!P0 IMAD.MOV.U32 R29, RZ, RZ, R25 ;  /* 0x000000ffff1d8224 */ /* 0x000fe200078e0019 */
[----:B---3--:R-:W-:Y:S01]  /*11ce0*/  @P1 STS.64 [UR22], R26 ;  /* 0x0000001aff001988 */ /* 0x008fe20008000a16 */
[C---:B--2---:R-:W-:Y:S03]  /*11cf0*/  IMAD.SHL.U32 R25, R28.reuse, 0x2, RZ ;  /* 0x000000021c197824 */ /* 0x044fe600078e00ff */
[----:B------:R-:W-:Y:S02]  /*11d00*/  SHF.L.U64.HI R20, R28, 0x1, R29 ;  /* 0x000000011c147819 */ /* 0x000fe4000001021d */
[----:B------:R-:W-:Y:S02]  /*11d10*/  LOP3.LUT R25, R25, 0xfffffffe, RZ, 0xc0, !PT ;  /* 0xfffffffe19197812 */ /* 0x000fe400078ec0ff */
[----:B------:R-:W-:Y:S04]  /*11d20*/  LOP3.LUT R20, R20, 0x1fffffff, RZ, 0xc0, !PT ;  /* 0x1fffffff14147812 */ /* 0x000fe800078ec0ff */
[--C-:B------:R-:W-:Y:S02]  /*11d30*/  SHF.R.U32.HI R4, RZ, 0x4, R20.reuse ;  /* 0x00000004ff047819 */ /* 0x100fe40000011614 */
[----:B------:R-:W-:Y:S02]  /*11d40*/  SHF.R.U64 R20, R25, 0x4, R20 ;  /* 0x0000000419147819 */ /* 0x000fe40000001214 */
[----:B-1----:R-:W-:Y:S02]  /*11d50*/  LOP3.LUT R30, R7, 0xf, R4, 0xb8, !PT ;  /* 0x0000000f071e7812 */ /* 0x002fe400078eb804 */
[----:B------:R-:W-:Y:S01]  /*11d60*/  CS2R R6, SRZ ;  /* 0x0000000000067805 */ /* 0x000fe2000001ff00 */
[----:B------:R-:W-:Y:S01]  /*11d70*/  STS [UR22+0xc], R20 ;  /* 0x00000c14ff007988 */ /* 0x000fe20008000816 */
[----:B-----5:R-:W-:Y:S03]  /*11d80*/  VIADD R5, R5, 0xffffffff ;  /* 0xffffffff05057836 */ /* 0x020fe60000000000 */
[----:B------:R-:W-:Y:S04]  /*11d90*/  STS [UR22+0x1c], R30 ;  /* 0x00001c1eff007988 */ /* 0x000fe80008000816 */
[----:B------:R-:W1:Y:S02]  /*11da0*/  LDS R4, [UR22+0x1c] ;  /* 0x00001c16ff047984 */ /* 0x000e640008000800 */
[----:B-1----:R-:W-:Y:S05]  /*11db0*/  LOP3.LUT R22, R4, 0xf0, RZ, 0xb8, !PT ;  /* 0x000000f004167812 */ /* 0x002fea00078eb8ff */
        /* <DEDUP_REMOVED lines=9> */
.L_x_196:
[----:B------:R-:W-:Y:S05]  /*11e50*/  BSYNC.RECONVERGENT B0 ;  /* 0x0000000000007941 */ /* 0x000fea0003800200 */
.L_x_195:
[----:B------:R-:W-:Y:S01]  /*11e60*/  NOP ;  /* 0x0000000000007918 */ /* 0x000fe20000000000 */
[----:B-12---:R-:W1:Y:S01]  /*11e70*/  LDS R4, [R23+UR22] ;  /* 0x0000001617047984 */ /* 0x006e620008000800 */
[----:B------:R-:W-:Y:S01]  /*11e80*/  UIADD3 UR24, UP1, UPT, UR24, UR14, URZ ;  /* 0x0000000e18187290 */ /* 0x000fe2000ff3e0ff */
[----:B------:R-:W-:Y:S03]  /*11e90*/  BSSY.RECONVERGENT B0, `(.L_x_197) ;  /* 0x0000035000007945 */ /* 0x000fe60003800200 */
[----:B------:R-:W-:Y:S02]  /*11ea0*/  UIADD3.X UR25, UPT, UPT, UR25, UR15, URZ, UP1, !UPT ;  /* 0x0000000f19197290 */ /* 0x000fe40008ffe4ff */
[----:B------:R-:W-:Y:S05]  /*11eb0*/  IADD3 R6, P0, PT, R23, UR24, RZ ;  /* 0x0000001817067c10 */ /* 0x000fea000ff1e0ff */
[----:B------:R-:W-:Y:S05]  /*11ec0*/  IMAD.X R7, RZ, RZ, UR25, P0 ;  /* 0x00000019ff077e24 */ /* 0x000fea00080e06ff */
[----:B-1----:R1:W2:Y:S02]  /*11ed0*/  ATOMG.E.EXCH.STRONG.GPU PT, RZ, [R6], R4 ;  /* 0x0000000406ff73a8 */ /* 0x0022a400041ee100 */
[----:B--2---:R-:W-:Y:S11]  /*11ee0*/  ELECT P0, URZ, PT ;  /* 0x0000000000ff782f */ /* 0x004ff60003800000 */
[----:B------:R-:W-:Y:S02]  /*11ef0*/  @!UPT UIADD3 URZ, UPT, UPT, URZ, URZ, URZ ;  /* 0x000000fffffff290 */ /* 0x000fe4000fffe0ff */
[----:B------:R-:W-:Y:S05]  /*11f00*/  @!P0 BRA `(.L_x_198) ;  /* 0x0000000000b48947 */ /* 0x000fea0003800000 */
[----:B------:R-:W-:Y:S01]  /*11f10*/  STS [UR21+0x30], RZ ;  /* 0x000030ffff007988 */ /* 0x000fe20008000815 */
[----:B------:R-:W-:Y:S01]  /*11f20*/  ISETP.NE.U32.AND P0, PT, RZ, UR12, PT ;  /* 0x0000000cff007c0c */ /* 0x000fe2000bf05070 */
[C---:B------:R-:W-:Y:S03]  /*11f30*/  IMAD.WIDE R8, R14.reuse, 0xc, R18 ;  /* 0x0000000c0e087825 */ /* 0x040fe600078e0212 */
[----:B------:R-:W-:Y:S02]  /*11f40*/  ISETP.NE.AND.EX P1, PT, RZ, UR13, PT, P0 ;  /* 0x0000000dff007c0c */ /* 0x000fe4000bf25300 */
[----:B------:R-:W2:Y:S01]  /*11f50*/  LDG.E R24, desc[UR50][R8.64] ;  /* 0x0000003208187981 */ /* 0x000ea2000c1e1900 */
[C---:B-1----:R-:W-:Y:S03]  /*11f60*/  LEA R6, P0, R14.reuse, RZ, 0x3 ;  /* 0x000000ff0e067211 */ /* 0x042fe600078018ff */
[----:B------:R1:W3:Y:S01]  /*11f70*/  LDG.E R5, desc[UR50][R8.64+0x4] ;  /* 0x0000043208057981 */ /* 0x0002e2000c1e1900 */
[----:B------:R-:W-:Y:S06]  /*11f80*/  LEA.HI.X.SX32 R7, R14, RZ, 0x3, P0 ;  /* 0x000000ff0e077211 */ /* 0x000fec00000f1eff */
[C---:B------:R-:W-:Y:S04]  /*11f90*/  @P1 IADD3 R30, P0, PT, R6.reuse, UR12, RZ ;  /* 0x0000000c061e1c10 */ /* 0x040fe8000ff1e0ff */
[C---:B------:R-:W-:Y:S02]  /*11fa0*/  @P1 IADD3.X R31, PT, PT, R7.reuse, UR13, RZ, P0, !PT ;  /* 0x0000000d071f1c10 */ /* 0x040fe400087fe4ff */
[----:B------:R-:W-:Y:S01]  /*11fb0*/  IADD3 R26, P0, PT, R6, UR10, RZ ;  /* 0x0000000a061a7c10 */ /* 0x000fe2000ff1e0ff */
[----:B------:R-:W-:Y:S02]  /*11fc0*/  IMAD.U32 R6, RZ, RZ, UR21 ;  /* 0x00000015ff067e24 */ /* 0x000fe4000f8e00ff */
[----:B------:R-:W4:Y:S01]  /*11fd0*/  @P1 LDG.E.64 R28, desc[UR50][R30.64] ;  /* 0x000000321e1c1981 */ /* 0x000f22000c1e1b00 */
[----:B------:R-:W-:Y:S03]  /*11fe0*/  IADD3.X R27, PT, PT, R7, UR11, RZ, P0, !PT ;  /* 0x0000000b071b7c10 */ /* 0x000fe600087fe4ff */
[----:B------:R-:W5:Y:S04]  /*11ff0*/  LDS R7, [UR21+0x1c] ;  /* 0x00001c15ff077984 */ /* 0x000f680008000800 */
[----:B------:R-:W5:Y:S01]  /*12000*/  LDG.E.64 R26, desc[UR50][R26.64] ;  /* 0x000000321a1a7981 */ /* 0x000f62000c1e1b00 */
[----:B-1----:R-:W-:Y:S05]  /*12010*/  SHF.R.U64 R8, R6, 0x4, RZ ;  /* 0x0000000406087819 */ /* 0x002fea00000012ff */
[----:B------:R-:W-:Y:S04]  /*12020*/  STS [UR21+0x10], R8 ;  /* 0x00001008ff007988 */ /* 0x000fe80008000815 */
[----:B------:R-:W-:Y:S04]  /*12030*/  STS [UR21+0x14], R8 ;  /* 0x00001408ff007988 */ /* 0x000fe80008000815 */
[----:B-----5:R-:W-:Y:S01]  /*12040*/  STS.64 [UR21], R26 ;  /* 0x0000001aff007988 */ /* 0x020fe20008000a15 */
[--C-:B--2---:R-:W-:Y:S01]  /*12050*/  SHF.R.S32.HI R25, RZ, 0x1f, R24.reuse ;  /* 0x0000001fff197819 */ /* 0x104fe20000011418 */
[----:B------:R-:W-:Y:S02]  /*12060*/  @!P1 IMAD.MOV.U32 R28, RZ, RZ, R24 ;  /* 0x000000ffff1c9224 */ /* 0x000fe400078e0018 */
[----:B---3--:R-:W-:Y:S02]  /*12070*/  VIADD R5, R5, 0xffffffff ;  /* 0xffffffff05057836 */ /* 0x008fe40000000000 */
[----:B------:R-:W-:Y:S02]  /*12080*/  @!P1 IMAD.MOV.U32 R29, RZ, RZ, R25 ;  /* 0x000000ffff1d9224 */ /* 0x000fe400078e0019 */
[C---:B----4-:R-:W-:Y:S03]  /*12090*/  IMAD.SHL.U32 R25, R28.reuse, 0x2, RZ ;  /* 0x000000021c197824 */ /* 0x050fe600078e00ff */
[----:B------:R-:W-:Y:S02]  /*120a0*/  SHF.L.U64.HI R20, R28, 0x1, R29 ;  /* 0x000000011c147819 */ /* 0x000fe4000001021d */
[----:B------:R-:W-:Y:S02]  /*120b0*/  LOP3.LUT R25, R25, 0xfffffffe, RZ, 0xc0, !PT ;  /* 0xfffffffe19197812 */ /* 0x000fe400078ec0ff */
[----:B------:R-:W-:Y:S04]  /*120c0*/  LOP3.LUT R20, R20, 0x1fffffff, RZ, 0xc0, !PT ;  /* 0x1fffffff14147812 */ /* 0x000fe800078ec0ff */
[--C-:B------:R-:W-:Y:S02]  /*120d0*/  SHF.R.U32.HI R4, RZ, 0x4, R20.reuse ;  /* 0x00000004ff047819 */ /* 0x100fe40000011614 */
[----:B------:R-:W-:Y:S02]  /*120e0*/  SHF.R.U64 R20, R25, 0x4, R20 ;  /* 0x0000000419147819 */ /* 0x000fe40000001214 */
[----:B------:R-:W-:Y:S02]  /*120f0*/  LOP3.LUT R30, R7, 0xf, R4, 0xb8, !PT ;  /* 0x0000000f071e7812 */ /* 0x000fe400078eb804 */
[----:B------:R-:W-:Y:S01]  /*12100*/  CS2R R6, SRZ ;  /* 0x0000000000067805 */ /* 0x000fe2000001ff00 */
[----:B------:R-:W-:Y:S04]  /*12110*/  STS [UR21+0xc], R20 ;  /* 0x00000c14ff007988 */ /* 0x000fe80008000815 */
        /* <DEDUP_REMOVED lines=12> */
.L_x_198:
[----:B------:R-:W-:Y:S05]  /*121e0*/  BSYNC.RECONVERGENT B0 ;  /* 0x0000000000007941 */ /* 0x000fea0003800200 */
.L_x_197:
[----:B------:R-:W-:Y:S01]  /*121f0*/  NOP ;  /* 0x0000000000007918 */ /* 0x000fe20000000000 */
[----:B-12---:R-:W1:Y:S01]  /*12200*/  LDS R4, [R23+UR21] ;  /* 0x0000001517047984 */ /* 0x006e620008000800 */
[----:B------:R-:W-:Y:S04]  /*12210*/  UIADD3 UR32, UP1, UPT, UR6, UR14, URZ ;  /* 0x0000000e06207290 */ /* 0x000fe8000ff3e0ff */
[----:B------:R-:W-:Y:S02]  /*12220*/  UIADD3.X UR33, UPT, UPT, UR28, UR15, URZ, UP1, !UPT ;  /* 0x0000000f1c217290 */ /* 0x000fe40008ffe4ff */
[----:B------:R-:W-:Y:S01]  /*12230*/  IADD3 R6, P0, PT, R23, UR32, RZ ;  /* 0x0000002017067c10 */ /* 0x000fe2000ff1e0ff */
[----:B------:R-:W-:Y:S03]  /*12240*/  UMOV UR28, UR30 ;  /* 0x0000001e001c7c82 */ /* 0x000fe60008000000 */
[----:B------:R-:W-:Y:S05]  /*12250*/  IADD3.X R7, PT, PT, RZ, UR33, RZ, P0, !PT ;  /* 0x00000021ff077c10 */ /* 0x000fea00087fe4ff */
[----:B-1----:R3:W5:Y:S01]  /*12260*/  ATOMG.E.EXCH.STRONG.GPU PT, RZ, [R6], R4 ;  /* 0x0000000406ff73a8 */ /* 0x00276200041ee100 */
[----:B------:R-:W-:Y:S04]  /*12270*/  DEPBAR {5,4,3,2,1,0} ;  /* 0x0000003f0000791a */ /* 0x000fe80000000000 */
[----:B------:R-:W1:Y:S02]  /*12280*/  CCTL.E.C.LDCU.IV.DEEP [UR28] ;  /* 0x000000001c007540 */ /* 0x000e640009c08000 */
[----:B-1----:R3:W-:Y:S01]  /*12290*/  UTMACCTL.IV [UR28] ;  /* 0x000000001c0079b9 */ /* 0x0027e20008000000 */
        /* <DEDUP_REMOVED lines=9> */
[----:B------:R-:W-:Y:S01]  /*12330*/  NOP ;  /* 0x0000000000007918 */ /* 0x000fe20000000000 */
.L_x_194:
[----:B-----5:R-:W-:Y:S01]  /*12340*/  ELECT P0, URZ, PT ;  /* 0x0000000000ff782f */ /* 0x020fe20003800000 */
[----:B------:R-:W-:Y:S11]  /*12350*/  BSSY.RECONVERGENT B0, `(.L_x_199) ;  /* 0x0000011000007945 */ /* 0x000ff60003800200 */
[----:B------:R-:W-:Y:S01]  /*12360*/  @!UPT UIADD3 URZ, UPT, UPT, URZ, URZ, URZ ;  /* 0x000000fffffff290 */ /* 0x000fe2000fffe0ff */
[----:B------:R-:W-:Y:S05]  /*12370*/  @!P0 BRA `(.L_x_200) ;  /* 0x0000000000388947 */ /* 0x000fea0003800000 */
[----:B------:R0:W-:Y:S01]  /*12380*/  UTMACMDFLUSH ;  /* 0x00000000000079b7 */ /* 0x0001e20000000000 */
[----:B------:R-:W-:Y:S09]  /*12390*/  UIMAD UR6, UR8, 0x14, UR4 ;  /* 0x00000014080678a4 */ /* 0x000ff2000f8e0204 */
[----:B------:R1:W-:Y:S04]  /*123a0*/  STS [UR6+0x270], R16 ;  /* 0x00027010ff007988 */ /* 0x0003e80008000806 */
        /* <DEDUP_REMOVED lines=9> */
[----:B-----5:R-:W1:Y:S01]  /*12440*/  FENCE.VIEW.ASYNC.S ;  /* 0x00000000000073c6 */ /* 0x020e620000000000 */
[----:B------:R-:W-:Y:S04]  /*12450*/  DEPBAR.LE SB0, 0x0 ;  /* 0x000080000000791a */ /* 0x000fe80000000000 */
.L_x_200:
[----:B---3--:R-:W-:Y:S05]  /*12460*/  BSYNC.RECONVERGENT B0 ;  /* 0x0000000000007941 */ /* 0x008fea0003800200 */
.L_x_199:
[----:B------:R-:W-:Y:S05]  /*12470*/  BRA.U !UP0, `(.L_x_201) ;  /* 0x0000000108047547 */ /* 0x000fea000b800000 */
[----:B------:R-:W-:Y:S05]  /*12480*/  BPT.TRAP 0x1 ;  /* 0x000000040000795c */ /* 0x000fea0000300000 */
.L_x_201:
[----:B------:R-:W-:Y:S01]  /*12490*/  UIADD3 UR6, UPT, UPT, UR8, -0x4, URZ ;  /* 0xfffffffc08067890 */ /* 0x000fe2000fffe0ff */
[----:B-1----:R-:W-:Y:S01]  /*124a0*/  SYNCS.ARRIVE.TRANS64.A1T0 RZ, [UR23+0x150], RZ ;  /* 0x000150ffffff79a7 */ /* 0x002fe20008100017 */
[----:B------:R-:W-:Y:S01]  /*124b0*/  UIADD3 UR23, UPT, UPT, UR7, -0x4, URZ ;  /* 0xfffffffc07177890 */ /* 0x000fe2000fffe0ff */
[----:B------:R-:W-:Y:S01]  /*124c0*/  ISETP.NE.AND P0, PT, R11, RZ, PT ;  /* 0x000000ff0b00720c */ /* 0x000fe20003f05270 */
[----:B------:R-:W-:Y:S02]  /*124d0*/  UISETP.GE.U32.AND UP1, UPT, UR6, -0x8, UPT ;  /* 0xfffffff80600788c */ /* 0x000fe4000bf26070 */
[----:B------:R-:W-:Y:S02]  /*124e0*/  UISETP.GE.U32.AND UP0, UPT, UR23, -0x8, UPT ;  /* 0xfffffff81700788c */ /* 0x000fe4000bf06070 */
[----:B------:R-:W-:Y:S02]  /*124f0*/  USEL UR23, URZ, 0x1, UP1 ;  /* 0x00000001ff177887 */ /* 0x000fe40008800000 */
[----:B------:R-:W-:Y:S02]  /*12500*/  USEL UR6, URZ, 0x1, UP0 ;  /* 0x00000001ff067887 */ /* 0x000fe40008000000 */
[----:B------:R-:W-:Y:S02]  /*12510*/  ULOP3.LUT UR25, UR8, 0x7, URZ, 0xc0, !UPT ;  /* 0x0000000708197892 */ /* 0x000fe4000f8ec0ff */
[----:B------:R-:W-:Y:S01]  /*12520*/  ULOP3.LUT UR24, UR7, 0x7, URZ, 0xc0, !UPT ;  /* 0x0000000707187892 */ /* 0x000fe2000f8ec0ff */
[----:B------:R-:W-:Y:S01]  /*12530*/  LOP3.LUT R0, R0, UR23, RZ, 0x3c, !PT ;  /* 0x0000001700007c12 */ /* 0x000fe2000f8e3cff */
[----:B------:R-:W-:Y:S01]  /*12540*/  ULOP3.LUT UR8, UR25, 0x4, URZ, 0x3c, !UPT ;  /* 0x0000000419087892 */ /* 0x000fe2000f8e3cff */
[----:B------:R-:W-:Y:S01]  /*12550*/  LOP3.LUT R17, R17, UR6, RZ, 0x3c, !PT ;  /* 0x0000000611117c12 */ /* 0x000fe2000f8e3cff */
[----:B------:R-:W-:Y:S01]  /*12560*/  ULOP3.LUT UR7, UR24, 0x4, URZ, 0x3c, !UPT ;  /* 0x0000000418077892 */ /* 0x000fe2000f8e3cff */
[----:B------:R-:W-:Y:S11]  /*12570*/  @!P0 EXIT ;  /* 0x000000000000894d */ /* 0x000ff60003800000 */
[----:B------:R-:W-:Y:S05]  /*12580*/  BRA `(.L_x_202) ;  /* 0xffffffec001c7947 */ /* 0x000fea000383ffff */
.L_x_287:
[----:B------:R-:W-:Y:S01]  /*12590*/  UMOV UR6, 0x40 ;  /* 0x0000004000067882 */ /* 0x000fe20000000000 */
[----:B------:R-:W-:Y:S01]  /*125a0*/  NOP ;  /* 0x0000000000007918 */ /* 0x000fe20000000000 */
[----:B------:R-:W-:Y:S01]  /*125b0*/  ULEA UR6, UR5, UR6, 0x18 ;  /* 0x0000000605067291 */ /* 0x000fe2000f8ec0ff */
[----:B------:R-:W-:Y:S01]  /*125c0*/  UMOV UR4, 0x400 ;  /* 0x0000040000047882 */ /* 0x000fe20000000000 */
[----:B------:R-:W-:Y:S02]  /*125d0*/  UISETP.NE.AND UP3, UPT, UR37, URZ, UPT ;  /* 0x000000ff2500728c */ /* 0x000fe4000bf65270 */
[----:B------:R-:W-:-:S05]  /*125e0*/  ULEA UR4, UR5, UR4, 0x18 ;  /* 0x0000000405047291 */ /* 0x000fca000f8ec0ff */
[----:B------:R-:W2:Y:S02]  /*125f0*/  LDS.U8 R0, [UR6+0x1c] ;  /* 0x00001c06ff007984 */ /* 0x000ea40008000000 */
[----:B--2---:R-:W-:-:S13]  /*12600*/  ISETP.NE.AND P0, PT, R0, RZ, PT ;  /* 0x000000ff0000720c */ /* 0x004fda0003f05270 */
[----:B------:R-:W-:Y:S05]  /*12610*/  @P0 BRA `(.L_x_203) ;  /* 0x0000000400100947 */ /* 0x000fea0003800000 */
[----:B------:R-:W-:Y:S02]  /*12620*/  ULOP3.LUT UR44, UR5, 0x1, URZ, 0xc0, !UPT ;  /* 0x00000001052c7892 */ /* 0x000fe4000f8ec0ff */
[----:B------:R-:W-:Y:S02]  /*12630*/  ULOP3.LUT UR43, UR5, 0x1, URZ, 0x3c, !UPT ;  /* 0x00000001052b7892 */ /* 0x000fe4000f8e3cff */
[----:B------:R-:W-:Y:S02]  /*12640*/  UISETP.NE.U32.AND UP0, UPT, UR44, 0x1, UPT ;  /* 0x000000012c00788c */ /* 0x000fe4000bf05070 */
[----:B------:R-:W-:-:S07]  /*12650*/  UIADD3 UR7, UPT, UPT, UR6, 0x8, URZ ;  /* 0x0000000806077890 */ /* 0x000fce000fffe0ff */
[----:B------:R-:W-:Y:S05]  /*12660*/  BRA.U !UP0, `(.L_x_204) ;  /* 0x00000001089c7547 */ /* 0x000fea000b800000 */
[----:B------:R-:W-:Y:S01]  /*12670*/  ELECT P0, URZ, PT ;  /* 0x0000000000ff782f */ /* 0x000fe20003800000 */
[----:B------:R-:W-:-:S12]  /*12680*/  BSSY B0, `(.L_x_204) ;  /* 0x0000025000007945 */ /* 0x000fd80003800000 */
[----:B------:R-:W-:Y:S05]  /*12690*/  @!P0 BRA `(.L_x_205) ;  /* 0x00000000008c8947 */ /* 0x000fea0003800000 */
[----:B------:R-:W-:-:S05]  /*126a0*/  UMOV UR5, 0x10 ;  /* 0x0000001000057882 */ /* 0x000fca0000000000 */
[----:B------:R-:W-:Y:S04]  /*126b0*/  DEPBAR.LE SB1, 0x36 ;  /* 0x00009d800000791a */ /* 0x000fe80000000000 */
[----:B------:R-:W1:Y:S02]  /*126c0*/  UTCATOMSWS.2CTA.FIND_AND_SET.ALIGN UP1, UR5, UR5 ;  /* 0x00000005000575e3 */ /* 0x000e640008220800 */
[----:B-1----:R-:W-:Y:S01]  /*126d0*/  MOV R11, UR5 ;  /* 0x00000005000b7c02 */ /* 0x002fe20008000f00 */
[----:B------:R-:W-:Y:S06]  /*126e0*/  BRA.U UP1, `(.L_x_206) ;  /* 0x0000000101187547 */ /* 0x000fec000b800000 */
.L_x_207:
[----:B------:R-:W-:Y:S05]  /*126f0*/  NANOSLEEP 0x64 ;  /* 0x000000640000795d */ /* 0x000fea0003800000 */
[----:B------:R-:W-:-:S05]  /*12700*/  UMOV UR5, 0x10 ;  /* 0x0000001000057882 */ /* 0x000fca0000000000 */
[----:B------:R-:W-:Y:S04]  /*12710*/  DEPBAR.LE SB1, 0x36 ;  /* 0x00009d800000791a */ /* 0x000fe80000000000 */
[----:B------:R-:W1:Y:S02]  /*12720*/  UTCATOMSWS.2CTA.FIND_AND_SET.ALIGN UP1, UR5, UR5 ;  /* 0x00000005000575e3 */ /* 0x000e640008220800 */
[----:B-1----:R-:W-:Y:S01]  /*12730*/  MOV R11, UR5 ;  /* 0x00000005000b7c02 */ /* 0x002fe20008000f00 */
[----:B------:R-:W-:Y:S05]  /*12740*/  BRA.U !UP1, `(.L_x_207) ;  /* 0xfffffffd09e87547 */ /* 0x000fea000b83ffff */
.L_x_206:
[----:B-----5:R-:W1:Y:S01]  /*12750*/  LDS R5, [UR6+0x10] ;  /* 0x00001006ff057984 */ /* 0x020e620008000800 */
[----:B------:R-:W-:Y:S01]  /*12760*/  IMAD.U32 R3, RZ, RZ, UR4 ;  /* 0x00000004ff037e24 */ /* 0x000fe2000f8e00ff */
[----:B------:R-:W-:-:S03]  /*12770*/  MOV R2, UR43 ;  /* 0x0000002b00027c02 */ /* 0x000fc60008000f00 */
[----:B------:R-:W-:Y:S01]  /*12780*/  VIADD R3, R3, 0x310 ;  /* 0x0000031003037836 */ /* 0x000fe20000000000 */
[----:B-1----:R-:W-:-:S04]  /*12790*/  SHF.L.U32 R5, R5, 0x1f, RZ ;  /* 0x0000001f05057819 */ /* 0x002fc800000006ff */
[----:B------:R-:W1:Y:S02]  /*127a0*/  SYNCS.PHASECHK.TRANS64.TRYWAIT P0, [UR6+0x8], R5 ;  /* 0x00000805ff0075a7 */ /* 0x000e640008001106 */
[----:B-1----:R-:W-:Y:S05]  /*127b0*/  @P0 BRA `(.L_x_208) ;  /* 0x0000000000080947 */ /* 0x002fea0003800000 */
[----:B------:R-:W1:Y:S02]  /*127c0*/  SYNCS.PHASECHK.TRANS64.TRYWAIT P0, [UR6+0x8], R5 ;  /* 0x00000805ff0075a7 */ /* 0x000e640008001106 */
[----:B-1----:R-:W-:Y:S05]  /*127d0*/  @!P0 BRA `(.L_x_209) ;  /* 0x0000001800c08947 */ /* 0x002fea0003800000 */
.L_x_208:
[----:B------:R-:W-:Y:S01]  /*127e0*/  HFMA2 R4, -RZ, RZ, 0, 5.9604644775390625e-08 ;  /* 0x00000001ff047431 */ /* 0x000fe200000001ff */
[----:B------:R-:W-:Y:S01]  /*127f0*/  UPRMT UR5, UR43, 0x654, UR7 ;  /* 0x000006542b057896 */ /* 0x000fe20008000007 */
[----:B------:R-:W-:Y:S01]  /*12800*/  IMAD.MOV.U32 R6, RZ, RZ, 0xffff ;  /* 0x0000ffffff067424 */ /* 0x000fe200078e00ff */
[----:B------:R-:W-:Y:S01]  /*12810*/  PRMT R2, R2, 0x654, R3 ;  /* 0x0000065402027816 */ /* 0x000fe20000000003 */
[----:B-1----:R-:W-:Y:S02]  /*12820*/  IMAD.MOV.U32 R0, RZ, RZ, 0x4 ;  /* 0x00000004ff007424 */ /* 0x002fe400078e00ff */
[----:B------:R-:W-:Y:S01]  /*12830*/  IMAD.SHL.U32 R7, R11, 0x20, RZ ;  /* 0x000000200b077824 */ /* 0x000fe200078e00ff */
[----:B------:R-:W-:Y:S02]  /*12840*/  MOV R3, UR5 ;  /* 0x0000000500037c02 */ /* 0x000fe40008000f00 */
[-C--:B------:R-:W-:Y:S01]  /*12850*/  SHF.L.U32 R6, R6, R11.reuse, RZ ;  /* 0x0000000b06067219 */ /* 0x080fe200000006ff */
[----:B------:R2:W-:Y:S01]  /*12860*/  SYNCS.ARRIVE.TRANS64.RED RZ, [UR5], R0 ;  /* 0x00000000ffff79a7 */ /* 0x0005e20008000405 */
[----:B------:R-:W-:Y:S01]  /*12870*/  SHF.L.U32 R5, R4, R11, RZ ;  /* 0x0000000b04057219 */ /* 0x000fe200000006ff */
[----:B------:R2:W-:Y:S04]  /*12880*/  STS [UR4+0x310], R7 ;  /* 0x00031007ff007988 */ /* 0x0005e80008000804 */
[----:B------:R2:W-:Y:S04]  /*12890*/  STAS [R2.64], R11 ;  /* 0x0000000b02007dbd */ /* 0x0005e8000c0008ff */
[----:B------:R2:W-:Y:S04]  /*128a0*/  ATOMS.OR RZ, [UR6+0x14], R6 ;  /* 0x00001406ffff798c */ /* 0x0005e8000b000006 */
[----:B------:R2:W-:Y:S04]  /*128b0*/  ATOMS.OR RZ, [UR6+0x18], R5 ;  /* 0x00001805ffff798c */ /* 0x0005e8000b000006 */
[----:B------:R2:W-:Y:S02]  /*128c0*/  ATOMS.XOR RZ, [UR6+0x10], R4 ;  /* 0x00001004ffff798c */ /* 0x0005e4000b800006 */
.L_x_205:
[----:B------:R-:W-:Y:S05]  /*128d0*/  BSYNC B0 ;  /* 0x0000000000007941 */ /* 0x000fea0003800000 */
.L_x_204:
[----:B------:R-:W-:Y:S05]  /*128e0*/  BRA.U UP0, `(.L_x_210) ;  /* 0x00000001006c7547 */ /* 0x000fea000b800000 */
[----:B------:R-:W-:-:S03]  /*128f0*/  UMOV UR5, 0xffffffff ;  /* 0xffffffff00057882 */ /* 0x000fc60000000000 */
[----:B------:R-:W-:Y:S05]  /*12900*/  BRA.DIV UR5, `(.L_x_211) ;  /* 0x0000001a058c7947 */ /* 0x000fea000b800000 */
[----:B------:R-:W-:-:S13]  /*12910*/  ELECT P6, URZ, PT ;  /* 0x0000000000ff782f */ /* 0x000fda00038c0000 */
.L_x_275:
[----:B------:R-:W-:Y:S05]  /*12920*/  @!P6 BRA `(.L_x_210) ;  /* 0x00000000005ce947 */ /* 0x000fea0003800000 */
[----:B--2---:R-:W2:Y:S02]  /*12930*/  LDS R3, [UR6+0x10] ;  /* 0x00001006ff037984 */ /* 0x004ea40008000800 */
[----:B--2---:R-:W-:-:S04]  /*12940*/  SHF.L.U32 R3, R3, 0x1f, RZ ;  /* 0x0000001f03037819 */ /* 0x004fc800000006ff */
[----:B------:R-:W2:Y:S02]  /*12950*/  SYNCS.PHASECHK.TRANS64.TRYWAIT P0, [UR6+0x8], R3 ;  /* 0x00000803ff0075a7 */ /* 0x000ea40008001106 */
[----:B--2---:R-:W-:Y:S05]  /*12960*/  @P0 BRA `(.L_x_212) ;  /* 0x0000000000080947 */ /* 0x004fea0003800000 */
[----:B------:R-:W2:Y:S02]  /*12970*/  SYNCS.PHASECHK.TRANS64.TRYWAIT P0, [UR6+0x8], R3 ;  /* 0x00000803ff0075a7 */ /* 0x000ea40008001106 */
[----:B--2---:R-:W-:Y:S05]  /*12980*/  @!P0 BRA `(.L_x_213) ;  /* 0x00000018008c8947 */ /* 0x004fea0003800000 */
.L_x_212:
[----:B-----5:R-:W3:Y:S01]  /*12990*/  LDS R5, [UR4+0x310] ;  /* 0x00031004ff057984 */ /* 0x020ee20008000800 */
[----:B--2---:R-:W-:Y:S02]  /*129a0*/  HFMA2 R0, -RZ, RZ, 0, 5.9604644775390625e-08 ;  /* 0x00000001ff007431 */ /* 0x004fe400000001ff */
[----:B------:R-:W-:Y:S01]  /*129b0*/  IMAD.MOV.U32 R2, RZ, RZ, 0xffff ;  /* 0x0000ffffff027424 */ /* 0x000fe200078e00ff */
[----:B------:R-:W-:Y:S01]  /*129c0*/  UPRMT UR5, UR43, 0x654, UR7 ;  /* 0x000006542b057896 */ /* 0x000fe20008000007 */
[----:B---3--:R-:W-:-:S03]  /*129d0*/  IMAD.SHL.U32 R3, R5, 0x20, RZ ;  /* 0x0000002005037824 */ /* 0x008fc600078e00ff */
[-C--:B------:R-:W-:Y:S02]  /*129e0*/  SHF.L.U32 R2, R2, R5.reuse, RZ ;  /* 0x0000000502027219 */ /* 0x080fe400000006ff */
[----:B------:R-:W-:Y:S01]  /*129f0*/  SHF.L.U32 R5, R0, R5, RZ ;  /* 0x0000000500057219 */ /* 0x000fe200000006ff */
[----:B------:R3:W-:Y:S04]  /*12a00*/  STS [UR4+0x310], R3 ;  /* 0x00031003ff007988 */ /* 0x0007e80008000804 */
[----:B------:R3:W-:Y:S04]  /*12a10*/  ATOMS.OR RZ, [UR6+0x14], R2 ;  /* 0x00001402ffff798c */ /* 0x0007e8000b000006 */
[----:B------:R3:W-:Y:S01]  /*12a20*/  ATOMS.OR RZ, [UR6+0x18], R5 ;  /* 0x00001805ffff798c */ /* 0x0007e2000b000006 */
[----:B------:R-:W-:Y:S03]  /*12a30*/  SYNCS.ARRIVE.TRANS64.RED.A1T0 RZ, [UR5], RZ ;  /* 0x000000ffffff79a7 */ /* 0x000fe60008100405 */
[----:B------:R3:W-:Y:S01]  /*12a40*/  ATOMS.XOR RZ, [UR6+0x10], R0 ;  /* 0x00001000ffff798c */ /* 0x0007e2000b800006 */
[----:B------:R-:W-:Y:S05]  /*12a50*/  BRA `(.L_x_210) ;  /* 0x0000000000107947 */ /* 0x000fea0003800000 */
.L_x_203:
[----:B------:R-:W-:Y:S02]  /*12a60*/  MOV R0, 0xffffffff ;  /* 0xffffffff00007802 */ /* 0x000fe40000000f00 */
[----:B------:R-:W-:-:S03]  /*12a70*/  MOV R2, 0x12aa0 ;  /* 0x00012aa000027802 */ /* 0x000fc60000000f00 */
[----:B------:R2:W-:Y:S04]  /*12a80*/  STS [UR4+0x310], R0 ;  /* 0x00031000ff007988 */ /* 0x0005e80008000804 */
[----:B-12-45:R-:W-:Y:S05]  /*12a90*/  CALL.REL.NOINC `($__internal_1_$__cuda_sm10x_tcgen05_guardrail_trap_phase_invalid_during_alloc) ;  /* 0x0000001800e47944 */ /* 0x036fea0003c00000 */
.L_x_210:
[----:B------:R-:W-:Y:S05]  /*12aa0*/  WARPSYNC.ALL ;  /* 0x0000000000007948 */ /* 0x000fea0003800000 */
[----:B------:R-:W1:Y:S01]  /*12ab0*/  S2UR UR5, SR_CgaCtaId ;  /* 0x00000000000579c3 */ /* 0x000e620000008800 */
[----:B------:R-:W-:Y:S01]  /*12ac0*/  UMOV UR4, 0x400 ;  /* 0x0000040000047882 */ /* 0x000fe20000000000 */
[----:B------:R-:W-:-:S06]  /*12ad0*/  NOP ;  /* 0x0000000000007918 */ /* 0x000fcc0000000000 */
[----:B------:R-:W-:Y:S06]  /*12ae0*/  BAR.ARV 0x6, 0xa0 ;  /* 0x0182800000007b1d */ /* 0x000fec0000002000 */
[----:B-1----:R-:W-:-:S04]  /*12af0*/  ULEA UR4, UR5, UR4, 0x18 ;  /* 0x0000000405047291 */ /* 0x002fc8000f8ec0ff */
[----:B------:R-:W-:Y:S02]  /*12b00*/  UIADD3 UR6, UPT, UPT, UR4, 0x11400, URZ ;  /* 0x0001140004067890 */ /* 0x000fe4000fffe0ff */
[----:B------:R-:W-:Y:S02]  /*12b10*/  UIADD3 UR7, UPT, UPT, UR4, 0x21400, URZ ;  /* 0x0002140004077890 */ /* 0x000fe4000fffe0ff */
[----:B------:R-:W-:Y:S01]  /*12b20*/  USHF.R.U32.HI UR6, URZ, 0x4, UR6 ;  /* 0x00000004ff067899 */ /* 0x000fe20008011606 */
[----:B--23--:R-:W1:Y:S01]  /*12b30*/  LDS R0, [UR4+0x310] ;  /* 0x00031004ff007984 */ /* 0x00ce620008000800 */
[----:B------:R-:W-:Y:S02]  /*12b40*/  USHF.R.U32.HI UR7, URZ, 0x4, UR7 ;  /* 0x00000004ff077899 */ /* 0x000fe40008011607 */
[----:B------:R-:W-:Y:S02]  /*12b50*/  ULOP3.LUT UR6, UR6, 0x3fff, URZ, 0xc0, !UPT ;  /* 0x00003fff06067892 */ /* 0x000fe4000f8ec0ff */
[----:B------:R-:W-:-:S02]  /*12b60*/  ULOP3.LUT UR7, UR7, 0x3fff, URZ, 0xc0, !UPT ;  /* 0x00003fff07077892 */ /* 0x000fc4000f8ec0ff */
[----:B------:R-:W-:Y:S02]  /*12b70*/  ULOP3.LUT UR6, UR6, 0x10000, URZ, 0xfc, !UPT ;  /* 0x0001000006067892 */ /* 0x000fe4000f8efcff */
[----:B------:R-:W-:Y:S01]  /*12b80*/  ULOP3.LUT UR7, UR7, 0x10000, URZ, 0xfc, !UPT ;  /* 0x0001000007077892 */ /* 0x000fe2000f8efcff */
[----:B-1----:R-:W-:Y:S01]  /*12b90*/  R2UR UR8, R0 ;  /* 0x00000000000872ca */ /* 0x002fe200000e0000 */
[----:B----45:R-:W1:-:S00]  /*12ba0*/  USETMAXREG.DEALLOC.CTAPOOL 0x88 ;  /* 0x00000088000079c8 */ /* 0x030e4000080e0500 */
[----:B-1----:R-:W-:Y:S01]  /*12bb0*/  HFMA2 R2, -RZ, RZ, 0, 0 ;  /* 0x00000000ff027431 */ /* 0x002fe200000001ff */
[----:B------:R-:W-:Y:S01]  /*12bc0*/  MOV R0, RZ ;  /* 0x000000ff00007202 */ /* 0x000fe20000000f00 */
[----:B------:R-:W-:Y:S01]  /*12bd0*/  UISETP.NE.AND UP3, UPT, UR21, 0x4, !UP3 ;  /* 0x000000041500788c */ /* 0x000fe2000df65270 */
[----:B------:R-:W-:Y:S01]  /*12be0*/  UMOV UR20, 0x1 ;  /* 0x0000000100147882 */ /* 0x000fe20000000000 */
[----:B------:R-:W-:Y:S01]  /*12bf0*/  UMOV UR19, URZ ;  /* 0x000000ff00137c82 */ /* 0x000fe20008000000 */
[----:B------:R-:W-:Y:S01]  /*12c00*/  UMOV UR18, URZ ;  /* 0x000000ff00127c82 */ /* 0x000fe20008000000 */
[----:B------:R-:W-:Y:S01]  /*12c10*/  UMOV UR17, URZ ;  /* 0x000000ff00117c82 */ /* 0x000fe20008000000 */
[----:B------:R-:W-:-:S05]  /*12c20*/  UMOV UR16, URZ ;  /* 0x000000ff00107c82 */ /* 0x000fca0008000000 */
.L_x_224:
[----:B------:R-:W1:Y:S02]  /*12c30*/  LDC.64 R4, c[0x0][0x390] ;  /* 0x0000e400ff047b82 */ /* 0x000e640000000a00 */
[----:B-12---:R-:W-:-:S05]  /*12c40*/  IMAD.WIDE R4, R16, 0xc, R4 ;  /* 0x0000000c10047825 */ /* 0x006fca00078e0204 */
[----:B------:R-:W2:Y:S02]  /*12c50*/  LDG.E R3, desc[UR50][R4.64+0x8] ;  /* 0x0000083204037981 */ /* 0x000ea4000c1e1900 */
[----:B--2---:R-:W-:-:S13]  /*12c60*/  R2UR UR14, R3 ;  /* 0x00000000030e72ca */ /* 0x004fda00000e0000 */
[----:B------:R-:W-:Y:S02]  /*12c70*/  UISETP.GE.AND UP0, UPT, UR14, 0x1, UPT ;  /* 0x000000010e00788c */ /* 0x000fe4000bf06270 */
[----:B------:R-:W-:Y:S02]  /*12c80*/  UIADD3 UR9, UPT, UPT, UR14, 0x3f, URZ ;  /* 0x0000003f0e097890 */ /* 0x000fe4000fffe0ff */
[----:B------:R-:W-:Y:S02]  /*12c90*/  UISETP.NE.OR UP0, UPT, UR44, URZ, !UP0 ;  /* 0x000000ff2c00728c */ /* 0x000fe4000c705670 */
[----:B------:R-:W-:-:S04]  /*12ca0*/  USHF.R.S32.HI UR15, URZ, 0x1f, UR9 ;  /* 0x0000001fff0f7899 */ /* 0x000fc80008011409 */
[----:B------:R-:W-:-:S03]  /*12cb0*/  ULEA.HI UR15, UR15, UR9, URZ, 0x6 ;  /* 0x000000090f0f7291 */ /* 0x000fc6000f8f30ff */
[----:B------:R-:W-:Y:S09]  /*12cc0*/  BRA.U UP0, `(.L_x_214) ;  /* 0x0000000500487547 */ /* 0x000ff2000b800000 */
[----:B------:R-:W-:Y:S01]  /*12cd0*/  ULEA UR9, UR17, UR4, 0x3 ;  /* 0x0000000411097291 */ /* 0x000fe2000f8e18ff */
[----:B------:R-:W-:Y:S01]  /*12ce0*/  SHF.L.U32 R3, R0, 0x1f, RZ ;  /* 0x0000001f00037819 */ /* 0x000fe200000006ff */
[----:B------:R-:W-:Y:S02]  /*12cf0*/  USHF.R.S32.HI UR15, URZ, 0x6, UR15 ;  /* 0x00000006ff0f7899 */ /* 0x000fe4000801140f */
[----:B------:R-:W-:-:S05]  /*12d00*/  ULEA UR13, UR19, UR8, 0x8 ;  /* 0x00000008130d7291 */ /* 0x000fca000f8e40ff */
[----:B------:R1:W2:Y:S01]  /*12d10*/  SYNCS.PHASECHK.TRANS64.TRYWAIT P1, [UR9], R3 ;  /* 0x00000003ff0075a7 */ /* 0x0002a20008021109 */
[----:B------:R-:W-:Y:S06]  /*12d20*/  BRA.U UP3, `(.L_x_215) ;  /* 0x0000000103047547 */ /* 0x000fec000b800000 */
[----:B------:R-:W-:Y:S05]  /*12d30*/  BPT.TRAP 0x1 ;  /* 0x000000040000795c */ /* 0x000fea0000300000 */
.L_x_215:
[----:B------:R-:W-:Y:S01]  /*12d40*/  ULEA UR12, UR19, UR4, 0x3 ;  /* 0x00000004130c7291 */ /* 0x000fe2000f8e18ff */
[----:B------:R-:W-:-:S04]  /*12d50*/  MOV R4, UR20 ;  /* 0x0000001400047c02 */ /* 0x000fc80008000f00 */
[----:B------:R-:W-:-:S04]  /*12d60*/  SHF.L.U32 R4, R4, 0x1f, RZ ;  /* 0x0000001f04047819 */ /* 0x000fc800000006ff */
[----:B------:R-:W3:Y:S02]  /*12d70*/  SYNCS.PHASECHK.TRANS64.TRYWAIT P0, [UR12+0x120], R4 ;  /* 0x00012004ff0075a7 */ /* 0x000ee4000800110c */
[----:B---3--:R-:W-:Y:S05]  /*12d80*/  @!P0 BRA `(.L_x_216) ;  /* 0x0000001400a48947 */ /* 0x008fea0003800000 */
.L_x_277:
[----:B-1----:R-:W-:Y:S01]  /*12d90*/  LOP3.LUT R3, R9, 0xffff, RZ, 0xc0, !PT ;  /* 0x0000ffff09037812 */ /* 0x002fe200078ec0ff */
[----:B------:R-:W-:Y:S01]  /*12da0*/  UISETP.LT.AND UP0, UPT, UR15, 0x1, UPT ;  /* 0x000000010f00788c */ /* 0x000fe2000bf01270 */
[----:B--2---:R-:W-:Y:S01]  /*12db0*/  PLOP3.LUT P0, PT, P1, PT, PT, 0x80, 0x8 ;  /* 0x000000000008781c */ /* 0x004fe20000f0f070 */
[----:B------:R-:W-:Y:S01]  /*12dc0*/  UPLOP3.LUT UP2, UPT, UPT, UPT, UPT, 0x40, 0x4 ;  /* 0x000000000004789c */ /* 0x000fe20003f4e870 */
[----:B------:R-:W-:Y:S01]  /*12dd0*/  R2UR UR10, R3 ;  /* 0x00000000030a72ca */ /* 0x000fe200000e0000 */
[----:B------:R-:W-:Y:S01]  /*12de0*/  USEL UR11, UR15, 0x1, UP0 ;  /* 0x000000010f0b7887 */ /* 0x000fe20008000000 */
[----:B------:R-:W-:Y:S01]  /*12df0*/  UMOV UR21, UR17 ;  /* 0x0000001100157c82 */ /* 0x000fe20008000000 */
[----:B------:R-:W-:Y:S02]  /*12e00*/  UMOV UR28, 0x0 ;  /* 0x00000000001c7882 */ /* 0x000fe40000000000 */
[----:B------:R-:W-:Y:S01]  /*12e10*/  UIADD3 UR11, UPT, UPT, -UR11, UR16, UR15 ;  /* 0x000000100b0b7290 */ /* 0x000fe2000fffe10f */
[----:B------:R-:W-:Y:S01]  /*12e20*/  UMOV UR29, 0x10400010 ;  /* 0x10400010001d7882 */ /* 0x000fe20000000000 */
[----:B------:R-:W-:-:S02]  /*12e30*/  UMOV UR26, 0x0 ;  /* 0x00000000001a7882 */ /* 0x000fc40000000000 */
[----:B------:R-:W-:Y:S01]  /*12e40*/  UIADD3 UR11, UPT, UPT, UR11, 0x1, URZ ;  /* 0x000000010b0b7890 */ /* 0x000fe2000fffe0ff */
[----:B------:R-:W-:Y:S01]  /*12e50*/  UMOV UR27, 0x10400010 ;  /* 0x10400010001b7882 */ /* 0x000fe20000000000 */
[----:B------:R-:W-:Y:S01]  /*12e60*/  UMOV UR24, 0x0 ;  /* 0x0000000000187882 */ /* 0x000fe20000000000 */
[----:B------:R-:W-:Y:S01]  /*12e70*/  UMOV UR25, 0x10400010 ;  /* 0x1040001000197882 */ /* 0x000fe20000000000 */
[----:B------:R-:W-:Y:S01]  /*12e80*/  UMOV UR22, 0x0 ;  /* 0x0000000000167882 */ /* 0x000fe20000000000 */
[----:B------:R-:W-:-:S07]  /*12e90*/  UMOV UR23, 0x10400010 ;  /* 0x1040001000177882 */ /* 0x000fce0000000000 */
.L_x_219:
[----:B-1----:R-:W-:Y:S01]  /*12ea0*/  ULEA UR9, UR21, UR4, 0x3 ;  /* 0x0000000415097291 */ /* 0x002fe2000f8e18ff */
[----:B--2---:R-:W-:Y:S11]  /*12eb0*/  @P0 BRA `(.L_x_217) ;  /* 0x00000000000c0947 */ /* 0x004ff60003800000 */
[----:B------:R-:W-:Y:S04]  /*12ec0*/  SHF.L.U32 R4, R0, 0x1f, RZ ;  /* 0x0000001f00047819 */ /* 0x000fe800000006ff */
[----:B------:R-:W1:Y:S02]  /*12ed0*/  SYNCS.PHASECHK.TRANS64.TRYWAIT P0, [UR9], R4 ;  /* 0x00000004ff0075a7 */ /* 0x000e640008001109 */
[----:B-1----:R-:W-:Y:S05]  /*12ee0*/  @!P0 BRA `(.L_x_218) ;  /* 0x0000001400648947 */ /* 0x002fea0003800000 */
.L_x_217:
[----:B------:R-:W-:Y:S01]  /*12ef0*/  UISETP.NE.AND UP0, UPT, UR15, 0x1, UPT ;  /* 0x000000010f00788c */ /* 0x000fe2000bf05270 */
[----:B------:R-:W-:Y:S01]  /*12f00*/  PLOP3.LUT P0, PT, PT, PT, PT, 0x80, 0x8 ;  /* 0x000000000008781c */ /* 0x000fe20003f0f070 */
[----:B------:R-:W-:Y:S02]  /*12f10*/  UIADD3 UR17, UPT, UPT, UR21, 0x1, URZ ;  /* 0x0000000115117890 */ /* 0x000fe4000fffe0ff */
[----:B------:R-:W-:Y:S02]  /*12f20*/  ULEA UR32, UR21, UR7, 0xa ;  /* 0x0000000715207291 */ /* 0x000fe4000f8e50ff */
[----:B------:R-:W-:Y:S01]  /*12f30*/  UISETP.NE.AND UP1, UPT, UR17, 0x4, UPT ;  /* 0x000000041100788c */ /* 0x000fe2000bf25270 */
[----:B------:R-:W-:Y:S01]  /*12f40*/  PLOP3.LUT P1, PT, PT, PT, UP0, 0x80, 0x8 ;  /* 0x000000000008781c */ /* 0x000fe20003f2f008 */
[----:B------:R-:W-:Y:S02]  /*12f50*/  UIADD3 UR52, UPT, UPT, UR32, 0x2, URZ ;  /* 0x0000000220347890 */ /* 0x000fe4000fffe0ff */
[----:B------:R-:W-:Y:S02]  /*12f60*/  USEL UR31, URZ, 0x1, UP1 ;  /* 0x00000001ff1f7887 */ /* 0x000fe40008800000 */
[----:B------:R-:W-:Y:S02]  /*12f70*/  USEL UR17, UR17, URZ, UP1 ;  /* 0x000000ff11117287 */ /* 0x000fe40008800000 */
[----:B------:R-:W-:Y:S02]  /*12f80*/  UIADD3 UR46, UPT, UPT, UR32, 0x4, URZ ;  /* 0x00000004202e7890 */ /* 0x000fe4000fffe0ff */
[----:B------:R-:W-:Y:S01]  /*12f90*/  @UP0 ULEA UR30, UR17, UR4, 0x3 ;  /* 0x00000004111e0291 */ /* 0x000fe2000f8e18ff */
[----:B------:R-:W-:Y:S01]  /*12fa0*/  LOP3.LUT R0, R0, UR31, RZ, 0x3c, !PT ;  /* 0x0000001f00007c12 */ /* 0x000fe2000f8e3cff */
[----:B------:R-:W-:Y:S02]  /*12fb0*/  UIADD3 UR38, UPT, UPT, UR32, 0x6, URZ ;  /* 0x0000000620267890 */ /* 0x000fe4000fffe0ff */
[----:B------:R-:W-:Y:S01]  /*12fc0*/  UIADD3 UR9, UPT, UPT, UR9, 0x20, URZ ;  /* 0x0000002009097890 */ /* 0x000fe2000fffe0ff */
[----:B-1----:R-:W-:Y:S01]  /*12fd0*/  @P1 SHF.L.U32 R3, R0, 0x1f, RZ ;  /* 0x0000001f00031819 */ /* 0x002fe200000006ff */
[----:B------:R-:W-:Y:S02]  /*12fe0*/  UIADD3 UR16, UPT, UPT, UR16, 0x1, URZ ;  /* 0x0000000110107890 */ /* 0x000fe4000fffe0ff */
[----:B------:R-:W-:Y:S01]  /*12ff0*/  UIADD3 UR15, UPT, UPT, UR15, -0x1, URZ ;  /* 0xffffffff0f0f7890 */ /* 0x000fe2000fffe0ff */
[----:B------:R1:W2:Y:S01]  /*13000*/  @P1 SYNCS.PHASECHK.TRANS64.TRYWAIT P0, [UR30], R3 ;  /* 0x00000003ff0015a7 */ /* 0x0002a2000800111e */
[----:B------:R-:W-:Y:S02]  /*13010*/  ULEA UR30, UR21, UR6, 0xa ;  /* 0x00000006151e7291 */ /* 0x000fe4000f8e50ff */
[----:B------:R-:W-:Y:S02]  /*13020*/  UISETP.NE.AND UP0, UPT, UR16, UR11, UPT ;  /* 0x0000000b1000728c */ /* 0x000fe4000bf05270 */
[----:B------:R-:W-:Y:S02]  /*13030*/  UIADD3 UR48, UPT, UPT, UR30, 0x2, URZ ;  /* 0x000000021e307890 */ /* 0x000fe4000fffe0ff */
[----:B------:R-:W-:Y:S02]  /*13040*/  UIADD3 UR40, UPT, UPT, UR30, 0x4, URZ ;  /* 0x000000041e287890 */ /* 0x000fe4000fffe0ff */
[----:B------:R-:W-:Y:S01]  /*13050*/  UIADD3 UR34, UPT, UPT, UR30, 0x6, URZ ;  /* 0x000000061e227890 */ /* 0x000fe2000fffe0ff */
[----:B------:R-:W-:Y:S01]  /*13060*/  UMOV UR33, 0x40004040 ;  /* 0x4000404000217882 */ /* 0x000fe20000000000 */
[----:B------:R-:W-:Y:S01]  /*13070*/  UMOV UR31, 0x40004040 ;  /* 0x40004040001f7882 */ /* 0x000fe20000000000 */
[----:B------:R-:W-:Y:S01]  /*13080*/  UMOV UR53, 0x40004040 ;  /* 0x4000404000357882 */ /* 0x000fe20000000000 */
[----:B------:R1:W-:Y:S01]  /*13090*/  UTCHMMA.2CTA gdesc[UR30], gdesc[UR32], tmem[UR13], tmem[UR28], idesc[UR29], UP2 ;  /* 0x00ff1c201e0075ea */ /* 0x0003e2000920000d */
[----:B------:R-:W-:Y:S01]  /*130a0*/  UPLOP3.LUT UP2, UPT, UPT, UPT, UPT, 0x80, 0x8 ;  /* 0x000000000008789c */ /* 0x000fe20003f4f070 */
[----:B------:R-:W-:Y:S01]  /*130b0*/  UMOV UR49, 0x40004040 ;  /* 0x4000404000317882 */ /* 0x000fe20000000000 */
[----:B------:R-:W-:Y:S01]  /*130c0*/  UMOV UR47, 0x40004040 ;  /* 0x40004040002f7882 */ /* 0x000fe20000000000 */
[----:B------:R1:W-:Y:S01]  /*130d0*/  UTCHMMA.2CTA gdesc[UR48], gdesc[UR52], tmem[UR13], tmem[UR26], idesc[UR27], UPT ;  /* 0x00ff1a34300075ea */ /* 0x0003e2000ba0000d */
[----:B------:R-:W-:Y:S01]  /*130e0*/  UMOV UR41, 0x40004040 ;  /* 0x4000404000297882 */ /* 0x000fe20000000000 */
[----:B------:R-:W-:Y:S01]  /*130f0*/  UMOV UR39, 0x40004040 ;  /* 0x4000404000277882 */ /* 0x000fe20000000000 */
[----:B------:R-:W-:Y:S01]  /*13100*/  UMOV UR35, 0x40004040 ;  /* 0x4000404000237882 */ /* 0x000fe20000000000 */
[----:B------:R1:W-:Y:S01]  /*13110*/  UTCHMMA.2CTA gdesc[UR40], gdesc[UR46], tmem[UR13], tmem[UR24], idesc[UR25], UPT ;  /* 0x00ff182e280075ea */ /* 0x0003e2000ba0000d */
[----:B------:R1:W-:Y:S01]  /*13120*/  UTCHMMA.2CTA gdesc[UR34], gdesc[UR38], tmem[UR13], tmem[UR22], idesc[UR23], UPT ;  /* 0x00ff1626220075ea */ /* 0x0003e2000ba0000d */
[----:B------:R1:W-:Y:S01]  /*13130*/  UTCBAR.2CTA.MULTICAST [UR9], URZ, UR10 ;  /* 0x000000ff090073e9 */ /* 0x0003e2000820080a */
[----:B------:R-:W-:Y:S01]  /*13140*/  UMOV UR21, UR17 ;  /* 0x0000001100157c82 */ /* 0x000fe20008000000 */
[----:B------:R-:W-:Y:S05]  /*13150*/  BRA.U UP0, `(.L_x_219) ;  /* 0xfffffffd00507547 */ /* 0x000fea000b83ffff */
[----:B------:R-:W-:Y:S05]  /*13160*/  BRA.U UP3, `(.L_x_220) ;  /* 0x0000000103047547 */ /* 0x000fea000b800000 */
[----:B-1----:R-:W-:Y:S05]  /*13170*/  BPT.TRAP 0x1 ;  /* 0x000000040000795c */ /* 0x002fea0000300000 */
.L_x_220:
[----:B--2---:R-:W-:Y:S01]  /*13180*/  ELECT P0, URZ, PT ;  /* 0x0000000000ff782f */ /* 0x004fe20003800000 */
[----:B------:R-:W-:Y:S01]  /*13190*/  UIADD3 UR12, UPT, UPT, UR12, 0x110, URZ ;  /* 0x000001100c0c7890 */ /* 0x000fe2000fffe0ff */
[----:B------:R-:W-:-:S11]  /*131a0*/  UMOV UR16, UR11 ;  /* 0x0000000b00107c82 */ /* 0x000fd60008000000 */
[----:B-1----:R-:W-:-:S04]  /*131b0*/  @P0 LOP3.LUT R3, R8, 0xffff, RZ, 0xc0, !PT ;  /* 0x0000ffff08030812 */ /* 0x002fc800078ec0ff */
[----:B------:R-:W-:-:S13]  /*131c0*/  @P0 R2UR UR9, R3 ;  /* 0x00000000030902ca */ /* 0x000fda00000e0000 */
[----:B------:R1:W-:Y:S01]  /*131d0*/  UTCBAR.2CTA.MULTICAST [UR12], URZ, UR9 ;  /* 0x000000ff0c0073e9 */ /* 0x0003e20008200809 */
[----:B------:R-:W-:Y:S01]  /*131e0*/  NOP ;  /* 0x0000000000007918 */ /* 0x000fe20000000000 */
.L_x_214:
[----:B------:R-:W-:-:S11]  /*131f0*/  UISETP.GE.AND UP0, UPT, UR14, 0x1, UPT ;  /* 0x000000010e00788c */ /* 0x000fd6000bf06270 */
[----:B------:R-:W-:-:S04]  /*13200*/  @UP0 UIADD3 UR10, UPT, UPT, UR19, 0x1, URZ ;  /* 0x00000001130a0890 */ /* 0x000fc8000fffe0ff */
[----:B------:R-:W-:-:S04]  /*13210*/  @UP0 UISETP.NE.AND UP1, UPT, UR10, 0x2, UPT ;  /* 0x000000020a00088c */ /* 0x000fc8000bf25270 */
[----:B-1----:R-:W-:Y:S02]  /*13220*/  @UP0 USEL UR9, URZ, 0x1, UP1 ;  /* 0x00000001ff090887 */ /* 0x002fe40008800000 */
[----:B------:R-:W-:Y:S02]  /*13230*/  @UP0 USEL UR19, UR10, URZ, UP1 ;  /* 0x000000ff0a130287 */ /* 0x000fe40008800000 */
[----:B------:R-:W-:Y:S02]  /*13240*/  @UP0 ULOP3.LUT UR20, UR20, UR9, URZ, 0x3c, !UPT ;  /* 0x0000000914140292 */ /* 0x000fe4000f8e3cff */
[----:B------:R-:W-:-:S09]  /*13250*/  UISETP.NE.AND UP0, UPT, UR37, 0x8, UPT ;  /* 0x000000082500788c */ /* 0x000fd2000bf05270 */
[----:B------:R-:W-:Y:S05]  /*13260*/  BRA.U UP0, `(.L_x_221) ;  /* 0x0000000100047547 */ /* 0x000fea000b800000 */
[----:B------:R-:W-:Y:S05]  /*13270*/  BPT.TRAP 0x1 ;  /* 0x000000040000795c */ /* 0x000fea0000300000 */
.L_x_221:
[----:B------:R-:W-:Y:S01]  /*13280*/  ULEA UR9, UR18, UR4, 0x3 ;  /* 0x0000000412097291 */ /* 0x000fe2000f8e18ff */
[----:B------:R-:W-:-:S08]  /*13290*/  SHF.L.U32 R4, R2, 0x1f, RZ ;  /* 0x0000001f02047819 */ /* 0x000fd000000006ff */
[----:B------:R-:W1:Y:S02]  /*132a0*/  SYNCS.PHASECHK.TRANS64.TRYWAIT P0, [UR9+0x150], R4 ;  /* 0x00015004ff0075a7 */ /* 0x000e640008001109 */
[----:B-1----:R-:W-:Y:S05]  /*132b0*/  @!P0 BRA `(.L_x_222) ;  /* 0x0000001000888947 */ /* 0x002fea0003800000 */
.L_x_280:
[----:B------:R-:W-:-:S09]  /*132c0*/  UIMAD UR10, UR18, 0x14, UR36 ;  /* 0x00000014120a78a4 */ /* 0x000fd2000f8e0224 */
[----:B------:R-:W2:Y:S04]  /*132d0*/  LDS R16, [UR10+0x8] ;  /* 0x0000080aff107984 */ /* 0x000ea80008000800 */
[----:B-1----:R-:W1:Y:S01]  /*132e0*/  LDS R3, [UR10+0xc] ;  /* 0x00000c0aff037984 */ /* 0x002e620008000800 */
[----:B------:R-:W-:Y:S01]  /*132f0*/  @!PT LDS RZ, [RZ] ;  /* 0x00000000fffff984 */ /* 0x000fe20000000800 */
[----:B------:R-:W-:Y:S01]  /*13300*/  @!PT LDS RZ, [RZ] ;  /* 0x00000000fffff984 */ /* 0x000fe20000000800 */
[----:B------:R-:W-:Y:S01]  /*13310*/  @!PT LDS RZ, [RZ] ;  /* 0x00000000fffff984 */ /* 0x000fe20000000800 */
[----:B------:R-:W-:Y:S01]  /*13320*/  @!PT LDS RZ, [RZ] ;  /* 0x00000000fffff984 */ /* 0x000fe20000000800 */
[----:B------:R3:W-:Y:S06]  /*13330*/  MEMBAR.ALL.CTA ;  /* 0x0000000000007992 */ /* 0x0007ec0000008000 */
[----:B---3--:R-:W3:Y:S01]  /*13340*/  FENCE.VIEW.ASYNC.S ;  /* 0x00000000000073c6 */ /* 0x008ee20000000000 */
[----:B------:R-:W-:Y:S05]  /*13350*/  BRA.U UP0, `(.L_x_223) ;  /* 0x0000000100047547 */ /* 0x000fea000b800000 */
[----:B------:R-:W-:Y:S05]  /*13360*/  BPT.TRAP 0x1 ;  /* 0x000000040000795c */ /* 0x000fea0000300000 */
.L_x_223:
[----:B------:R-:W-:Y:S01]  /*13370*/  UIADD3 UR9, UPT, UPT, UR9, 0x190, URZ ;  /* 0x0000019009097890 */ /* 0x000fe2000fffe0ff */
[----:B-1----:R-:W-:Y:S01]  /*13380*/  ISETP.NE.AND P0, PT, R3, RZ, PT ;  /* 0x000000ff0300720c */ /* 0x002fe20003f05270 */
[----:B------:R-:W-:Y:S02]  /*13390*/  UIADD3 UR18, UPT, UPT, UR18, 0x1, URZ ;  /* 0x0000000112127890 */ /* 0x000fe4000fffe0ff */
[----:B------:R-:W-:Y:S02]  /*133a0*/  UPRMT UR9, UR5, 0x654, UR9 ;  /* 0x0000065405097896 */ /* 0x000fe40008000009 */
[----:B------:R-:W-:-:S04]  /*133b0*/  UISETP.NE.AND UP0, UPT, UR18, 0x8, UPT ;  /* 0x000000081200788c */ /* 0x000fc8000bf05270 */
[----:B------:R-:W-:-:S03]  /*133c0*/  USEL UR18, UR18, URZ, UP0 ;  /* 0x000000ff12127287 */ /* 0x000fc60008000000 */
[----:B---3--:R-:W-:Y:S01]  /*133d0*/  SYNCS.ARRIVE.TRANS64.RED.A1T0 RZ, [UR9], RZ ;  /* 0x000000ffffff79a7 */ /* 0x008fe20008100409 */
[----:B------:R-:W-:-:S06]  /*133e0*/  USEL UR9, URZ, 0x1, UP0 ;  /* 0x00000001ff097887 */ /* 0x000fcc0008000000 */
[----:B------:R-:W-:Y:S01]  /*133f0*/  LOP3.LUT R2, R2, UR9, RZ, 0x3c, !PT ;  /* 0x0000000902027c12 */ /* 0x000fe2000f8e3cff */
[----:B------:R-:W-:Y:S06]  /*13400*/  @P0 BRA `(.L_x_224) ;  /* 0xfffffff800080947 */ /* 0x000fec000383ffff */
[----:B------:R-:W1:Y:S01]  /*13410*/  S2UR UR5, SR_CgaCtaId ;  /* 0x00000000000579c3 */ /* 0x000e620000008800 */
[----:B------:R-:W-:Y:S01]  /*13420*/  ELECT P0, URZ, PT ;  /* 0x0000000000ff782f */ /* 0x000fe20003800000 */
[----:B------:R-:W-:Y:S01]  /*13430*/  HFMA2 R0, -RZ, RZ, 0, 5.9604644775390625e-08 ;  /* 0x00000001ff007431 */ /* 0x000fe200000001ff */
[----:B------:R-:W-:-:S05]  /*13440*/  UMOV UR6, 0x40 ;  /* 0x0000004000067882 */ /* 0x000fca0000000000 */
[----:B------:R-:W-:Y:S01]  /*13450*/  UVIRTCOUNT.DEALLOC.SMPOOL 0x80 ;  /* 0x000000800000784c */ /* 0x000fe20000000000 */
[----:B------:R-:W-:Y:S02]  /*13460*/  UISETP.NE.AND UP0, UPT, UR44, URZ, UPT ;  /* 0x000000ff2c00728c */ /* 0x000fe4000bf05270 */
[----:B-1----:R-:W-:-:S09]  /*13470*/  ULEA UR5, UR5, UR6, 0x18 ;  /* 0x0000000605057291 */ /* 0x002fd2000f8ec0ff */
[----:B------:R1:W-:Y:S01]  /*13480*/  @P0 STS.U8 [UR5+0x1c], R0 ;  /* 0x00001c00ff000988 */ /* 0x0003e20008000005 */
[----:B------:R-:W-:Y:S05]  /*13490*/  BRA.U UP0, `(.L_x_225) ;  /* 0x00000001006c7547 */ /* 0x000fea000b800000 */
[----:B------:R-:W-:Y:S05]  /*134a0*/  BRA.U UP3, `(.L_x_226) ;  /* 0x0000000103047547 */ /* 0x000fea000b800000 */
[----:B------:R-:W-:Y:S05]  /*134b0*/  BPT.TRAP 0x1 ;  /* 0x000000040000795c */ /* 0x000fea0000300000 */
.L_x_226:
[----:B------:R-:W-:Y:S01]  /*134c0*/  ULEA UR6, UR19, UR4, 0x3 ;  /* 0x0000000413067291 */ /* 0x000fe2000f8e18ff */
[----:B------:R-:W-:Y:S01]  /*134d0*/  MOV R3, UR20 ;  /* 0x0000001400037c02 */ /* 0x000fe20008000f00 */
[----:B------:R-:W-:-:S03]  /*134e0*/  UIADD3 UR19, UPT, UPT, UR19, 0x1, URZ ;  /* 0x0000000113137890 */ /* 0x000fc6000fffe0ff */
[----:B------:R-:W-:-:S04]  /*134f0*/  SHF.L.U32 R3, R3, 0x1f, RZ ;  /* 0x0000001f03037819 */ /* 0x000fc800000006ff */
[----:B------:R-:W3:Y:S02]  /*13500*/  SYNCS.PHASECHK.TRANS64.TRYWAIT P0, [UR6+0x120], R3 ;  /* 0x00012003ff0075a7 */ /* 0x000ee40008001106 */
[----:B---3--:R-:W-:Y:S05]  /*13510*/  @!P0 BRA `(.L_x_227) ;  /* 0x0000001000088947 */ /* 0x008fea0003800000 */
.L_x_282:
[----:B------:R-:W-:Y:S05]  /*13520*/  BRA.U UP3, `(.L_x_228) ;  /* 0x0000000103047547 */ /* 0x000fea000b800000 */
[----:B------:R-:W-:Y:S05]  /*13530*/  BPT.TRAP 0x1 ;  /* 0x000000040000795c */ /* 0x000fea0000300000 */
.L_x_228:
[----:B------:R-:W-:-:S04]  /*13540*/  UISETP.NE.AND UP1, UPT, UR19, 0x2, UPT ;  /* 0x000000021300788c */ /* 0x000fc8000bf25270 */
[----:B------:R-:W-:Y:S02]  /*13550*/  USEL UR6, URZ, 0x1, UP1 ;  /* 0x00000001ff067887 */ /* 0x000fe40008800000 */
[----:B------:R-:W-:Y:S02]  /*13560*/  USEL UR19, UR19, URZ, UP1 ;  /* 0x000000ff13137287 */ /* 0x000fe40008800000 */
[----:B------:R-:W-:Y:S02]  /*13570*/  ULOP3.LUT UR6, UR20, UR6, URZ, 0x3c, !UPT ;  /* 0x0000000614067292 */ /* 0x000fe4000f8e3cff */
[----:B------:R-:W-:-:S04]  /*13580*/  ULEA UR19, UR19, UR4, 0x3 ;  /* 0x0000000413137291 */ /* 0x000fc8000f8e18ff */
[----:B------:R-:W-:Y:S02]  /*13590*/  IMAD.U32 R2, RZ, RZ, UR6 ;  /* 0x00000006ff027e24 */ /* 0x000fe4000f8e00ff */
[----:B-1----:R-:W-:-:S03]  /*135a0*/  MOV R0, UR19 ;  /* 0x0000001300007c02 */ /* 0x002fc60008000f00 */
[----:B------:R-:W-:-:S04]  /*135b0*/  SHF.L.U32 R3, R2, 0x1f, RZ ;  /* 0x0000001f02037819 */ /* 0x000fc800000006ff */
[----:B------:R1:W3:Y:S03]  /*135c0*/  SYNCS.PHASECHK.TRANS64.TRYWAIT P0, [R0+URZ+0x120], R3 ;  /* 0x00012003000075a7 */ /* 0x0002e600080011ff */
[----:B---3--:R-:W-:Y:S05]  /*135d0*/  @!P0 NANOSLEEP.SYNCS 0x989680 ;  /* 0x009896800000895d */ /* 0x008fea0003900000 */
[----:B------:R-:W3:Y:S02]  /*135e0*/  @!P0 SYNCS.PHASECHK.TRANS64 P0, [R0+URZ+0x120], R3 ;  /* 0x00012003000085a7 */ /* 0x000ee400080010ff */
[----:B---3--:R-:W-:Y:S05]  /*135f0*/  @P0 BRA `(.L_x_229) ;  /* 0x0000000000200947 */ /* 0x008fea0003800000 */
.L_x_230:
[----:B---3--:R3:W4:Y:S02]  /*13600*/  SYNCS.PHASECHK.TRANS64.TRYWAIT P0, [R0+URZ+0x120], R3 ;  /* 0x00012003000075a7 */ /* 0x00872400080011ff */
[----:B----4-:R-:W-:Y:S05]  /*13610*/  @!P0 NANOSLEEP.SYNCS 0x989680 ;  /* 0x009896800000895d */ /* 0x010fea0003900000 */
[----:B------:R-:W4:Y:S02]  /*13620*/  @!P0 SYNCS.PHASECHK.TRANS64 P0, [R0+URZ+0x120], R3 ;  /* 0x00012003000085a7 */ /* 0x000f2400080010ff */
[----:B----4-:R-:W-:Y:S05]  /*13630*/  @!P0 BRA `(.L_x_230) ;  /* 0xfffffffc00f08947 */ /* 0x010fea000383ffff */
[----:B------:R-:W-:Y:S05]  /*13640*/  BRA `(.L_x_229) ;  /* 0x00000000000c7947 */ /* 0x000fea0003800000 */
.L_x_225:
[----:B------:R-:W-:-:S04]  /*13650*/  UIADD3 UR6, UPT, UPT, UR4, 0x140, URZ ;  /* 0x0000014004067890 */ /* 0x000fc8000fffe0ff */
[----:B------:R-:W-:-:S09]  /*13660*/  UPRMT UR6, UR43, 0x654, UR6 ;  /* 0x000006542b067896 */ /* 0x000fd20008000006 */
[----:B------:R-:W-:Y:S03]  /*13670*/  SYNCS.ARRIVE.TRANS64.RED.A1T0 RZ, [UR6], RZ ;  /* 0x000000ffffff79a7 */ /* 0x000fe60008100406 */
.L_x_229:
[----:B-1-3--:R-:W-:Y:S01]  /*13680*/  SHF.L.U32 R3, RZ, 0x1f, RZ ;  /* 0x0000001fff037819 */ /* 0x00afe200000006ff */
[----:B------:R-:W-:Y:S01]  /*13690*/  UIADD3 UR6, UPT, UPT, UR4, 0x140, URZ ;  /* 0x0000014004067890 */ /* 0x000fe2000fffe0ff */
[----:B------:R-:W-:Y:S02]  /*136a0*/  PLOP3.LUT P0, PT, PT, PT, UP0, 0x80, 0x8 ;  /* 0x000000000008781c */ /* 0x000fe40003f0f008 */
[----:B------:R-:W1:Y:S02]  /*136b0*/  SYNCS.PHASECHK.TRANS64.TRYWAIT P1, [UR4+0x140], R3 ;  /* 0x00014003ff0075a7 */ /* 0x000e640008021104 */
[----:B-1----:R-:W-:Y:S09]  /*136c0*/  @!P1 BRA `(.L_x_231) ;  /* 0x0000000c00b49947 */ /* 0x002ff20003800000 */
.L_x_284:
[----:B------:R-:W-:Y:S01]  /*136d0*/  @!UP0 UPRMT UR6, UR43, 0x654, UR6 ;  /* 0x000006542b068896 */ /* 0x000fe20008000006 */
[----:B------:R-:W-:-:S08]  /*136e0*/  UMOV UR4, 0x1 ;  /* 0x0000000100047882 */ /* 0x000fd00000000000 */
[----:B------:R-:W-:Y:S01]  /*136f0*/  @!P0 SYNCS.ARRIVE.TRANS64.RED.A1T0 RZ, [UR6], RZ ;  /* 0x000000ffffff89a7 */ /* 0x000fe20008100406 */
[----:B------:R-:W-:Y:S01]  /*13700*/  NOP ;  /* 0x0000000000007918 */ /* 0x000fe20000000000 */
[----:B-1----:R-:W1:Y:S01]  /*13710*/  LDS R0, [UR5+0x14] ;  /* 0x00001405ff007984 */ /* 0x002e620008000800 */
[----:B------:R-:W-:-:S03]  /*13720*/  ULOP3.LUT UR6, UR8, 0xffff, URZ, 0xc0, !UPT ;  /* 0x0000ffff08067892 */ /* 0x000fc6000f8ec0ff */
[----:B------:R-:W-:Y:S01]  /*13730*/  UMOV UR8, 0xffff ;  /* 0x0000ffff00087882 */ /* 0x000fe20000000000 */
[----:B------:R-:W-:-:S04]  /*13740*/  USHF.R.U32.HI UR6, URZ, 0x5, UR6 ;  /* 0x00000005ff067899 */ /* 0x000fc80008011606 */
[----:B------:R-:W-:Y:S02]  /*13750*/  USHF.L.U32 UR8, UR8, UR6, URZ ;  /* 0x0000000608087299 */ /* 0x000fe400080006ff */
[----:B------:R-:W-:-:S04]  /*13760*/  USHF.L.U32 UR4, UR4, UR6, URZ ;  /* 0x0000000604047299 */ /* 0x000fc800080006ff */
[----:B-1----:R-:W-:-:S04]  /*13770*/  LOP3.LUT R0, R0, UR8, RZ, 0xc0, !PT ;  /* 0x0000000800007c12 */ /* 0x002fc8000f8ec0ff */
[----:B------:R-:W-:-:S13]  /*13780*/  ISETP.NE.AND P0, PT, R0, UR8, PT ;  /* 0x0000000800007c0c */ /* 0x000fda000bf05270 */
[----:B------:R-:W-:Y:S05]  /*13790*/  @P0 BRA `(.L_x_232) ;  /* 0x0000000000580947 */ /* 0x000fea0003800000 */
[----:B------:R-:W1:Y:S02]  /*137a0*/  LDS R0, [UR5+0x18] ;  /* 0x00001805ff007984 */ /* 0x000e640008000800 */
[----:B-1----:R-:W-:-:S04]  /*137b0*/  LOP3.LUT R0, R0, UR4, RZ, 0xc0, !PT ;  /* 0x0000000400007c12 */ /* 0x002fc8000f8ec0ff */
[----:B------:R-:W-:-:S13]  /*137c0*/  ISETP.NE.AND P0, PT, R0, UR4, PT ;  /* 0x0000000400007c0c */ /* 0x000fda000bf05270 */
[----:B------:R-:W-:Y:S05]  /*137d0*/  @P0 BRA `(.L_x_233) ;  /* 0x00000000003c0947 */ /* 0x000fea0003800000 */
[----:B------:R-:W1:Y:S01]  /*137e0*/  S2R R2, SR_LANEID ;  /* 0x0000000000027919 */ /* 0x000e620000000000 */
[----:B------:R-:W-:Y:S01]  /*137f0*/  ULOP3.LUT UR8, URZ, UR8, URZ, 0x33, !UPT ;  /* 0x00000008ff087292 */ /* 0x000fe2000f8e33ff */
[----:B------:R-:W-:Y:S01]  /*13800*/  LOP3.LUT R4, RZ, UR4, RZ, 0x33, !PT ;  /* 0x00000004ff047c12 */ /* 0x000fe2000f8e33ff */
[----:B------:R-:W-:Y:S02]  /*13810*/  VOTEU.ANY UR7, UPT, PT ;  /* 0x0000000000077886 */ /* 0x000fe400038e0100 */
[----:B------:R-:W-:Y:S01]  /*13820*/  UFLO.U32 UR7, UR7 ;  /* 0x00000007000772bd */ /* 0x000fe200080e0000 */
[----:B------:R-:W3:Y:S01]  /*13830*/  REDUX UR4, R4 ;  /* 0x00000000040473c4 */ /* 0x000ee20000000000 */
[----:B------:R-:W-:-:S06]  /*13840*/  IMAD.U32 R0, RZ, RZ, UR8 ;  /* 0x00000008ff007e24 */ /* 0x000fcc000f8e00ff */
[----:B------:R4:W-:Y:S01]  /*13850*/  UTCATOMSWS.AND URZ, UR8 ;  /* 0x0000000800ff79e3 */ /* 0x0009e20008000000 */
[----:B------:R-:W5:Y:S01]  /*13860*/  REDUX UR6, R0 ;  /* 0x00000000000673c4 */ /* 0x000f620000000000 */
[----:B-1----:R-:W-:Y:S01]  /*13870*/  ISETP.EQ.U32.AND P0, PT, R2, UR7, PT ;  /* 0x0000000702007c0c */ /* 0x002fe2000bf02070 */
[----:B---3--:R-:W-:Y:S01]  /*13880*/  IMAD.U32 R2, RZ, RZ, UR4 ;  /* 0x00000004ff027e24 */ /* 0x008fe2000f8e00ff */
[----:B-----5:R-:W-:-:S11]  /*13890*/  MOV R3, UR6 ;  /* 0x0000000600037c02 */ /* 0x020fd60008000f00 */
[----:B------:R4:W-:Y:S04]  /*138a0*/  @P0 ATOMS.AND RZ, [UR5+0x14], R3 ;  /* 0x00001403ffff098c */ /* 0x0009e8000a800005 */
[----:B------:R4:W-:Y:S01]  /*138b0*/  @P0 ATOMS.AND RZ, [UR5+0x18], R2 ;  /* 0x00001802ffff098c */ /* 0x0009e2000a800005 */
[----:B------:R-:W-:Y:S05]  /*138c0*/  BRA `(.L_x_234) ;  /* 0x0000000000147947 */ /* 0x000fea0003800000 */
.L_x_233:
[----:B------:R-:W-:Y:S02]  /*138d0*/  MOV R2, 0x138f0 ;  /* 0x000138f000027802 */ /* 0x000fe40000000f00 */
[----:B--2---:R-:W-:Y:S05]  /*138e0*/  CALL.REL.NOINC `($__internal_0_$__cuda_sm10x_tcgen05_guardrail_trap_col_being_dealloced_not_returned_by_alloc) ;  /* 0x0000000c00447944 */ /* 0x004fea0003c00000 */
[----:B------:R-:W-:Y:S05]  /*138f0*/  BRA `(.L_x_234) ;  /* 0x0000000000087947 */ /* 0x000fea0003800000 */
.L_x_232:
[----:B------:R-:W-:Y:S02]  /*13900*/  MOV R2, 0x13920 ;  /* 0x0001392000027802 */ /* 0x000fe40000000f00 */
[----:B--2---:R-:W-:Y:S05]  /*13910*/  CALL.REL.NOINC `($__internal_2_$__cuda_sm10x_tcgen05_guardrail_trap_unallocated_columns_being_dealloced) ;  /* 0x0000000c00507944 */ /* 0x004fea0003c00000 */
.L_x_234:
[----:B------:R-:W-:Y:S01]  /*13920*/  NOP ;  /* 0x0000000000007918 */ /* 0x000fe20000000000 */
[----:B----4-:R-:W-:Y:S05]  /*13930*/  EXIT ;  /* 0x000000000000794d */ /* 0x010fea0003800000 */
.L_x_34:
[----:B------:R-:W-:-:S07]  /*13940*/  MOV R0, UR9 ;  /* 0x0000000900007c02 */ /* 0x000fce0008000f00 */
.L_x_235:
[----:B-1----:R1:W3:Y:S02]  /*13950*/  SYNCS.PHASECHK.TRANS64.TRYWAIT P0, [R0+URZ+0x20], R3 ;  /* 0x00002003000075a7 */ /* 0x0022e400080011ff */
[----:B---3--:R-:W-:Y:S05]  /*13960*/  @!P0 NANOSLEEP.SYNCS 0x989680 ;  /* 0x009896800000895d */ /* 0x008fea0003900000 */
[----:B------:R-:W3:Y:S02]  /*13970*/  @!P0 SYNCS.PHASECHK.TRANS64 P0, [R0+URZ+0x20], R3 ;  /* 0x00002003000085a7 */ /* 0x000ee400080010ff */
[----:B---3--:R-:W-:Y:S05]  /*13980*/  @!P0 BRA `(.L_x_235) ;  /* 0xfffffffc00f08947 */ /* 0x008fea000383ffff */
[----:B------:R-:W-:Y:S05]  /*13990*/  BRA `(.L_x_33) ;  /* 0xffffff0800807947 */ /* 0x000fea000383ffff */
.L_x_41:
[----:B-1----:R-:W-:-:S07]  /*139a0*/  MOV R0, UR9 ;  /* 0x0000000900007c02 */ /* 0x002fce0008000f00 */
.L_x_236:
[----:B-1----:R1:W2:Y:S02]  /*139b0*/  SYNCS.PHASECHK.TRANS64.TRYWAIT P0, [R0+URZ+0x20], R3 ;  /* 0x00002003000075a7 */ /* 0x0022a400080011ff */
[----:B--2---:R-:W-:Y:S05]  /*139c0*/  @!P0 NANOSLEEP.SYNCS 0x989680 ;  /* 0x009896800000895d */ /* 0x004fea0003900000 */
[----:B------:R-:W2:Y:S02]  /*139d0*/  @!P0 SYNCS.PHASECHK.TRANS64 P0, [R0+URZ+0x20], R3 ;  /* 0x00002003000085a7 */ /* 0x000ea400080010ff */
[----:B--2---:R-:W-:Y:S05]  /*139e0*/  @!P0 BRA `(.L_x_236) ;  /* 0xfffffffc00f08947 */ /* 0x004fea000383ffff */
[----:B------:R-:W-:Y:S05]  /*139f0*/  BRA `(.L_x_40) ;  /* 0xffffff0c001c7947 */ /* 0x000fea000383ffff */
.L_x_47:
[----:B------:R-:W-:-:S07]  /*13a00*/  MOV R0, UR4 ;  /* 0x0000000400007c02 */ /* 0x000fce0008000f00 */
.L_x_237:
[----:B-1----:R1:W2:Y:S02]  /*13a10*/  SYNCS.PHASECHK.TRANS64.TRYWAIT P0, [R0+URZ+0x150], R3 ;  /* 0x00015003000075a7 */ /* 0x0022a400080011ff */
[----:B--2---:R-:W-:Y:S05]  /*13a20*/  @!P0 NANOSLEEP.SYNCS 0x989680 ;  /* 0x009896800000895d */ /* 0x004fea0003900000 */
[----:B------:R-:W2:Y:S02]  /*13a30*/  @!P0 SYNCS.PHASECHK.TRANS64 P0, [R0+URZ+0x150], R3 ;  /* 0x00015003000085a7 */ /* 0x000ea400080010ff */
[----:B--2---:R-:W-:Y:S05]  /*13a40*/  @!P0 BRA `(.L_x_237) ;  /* 0xfffffffc00f08947 */ /* 0x004fea000383ffff */
[----:B------:R-:W-:Y:S05]  /*13a50*/  BRA `(.L_x_238) ;  /* 0xffffff0c00a47947 */ /* 0x000fea000383ffff */
.L_x_50:
[----:B------:R-:W-:-:S07]  /*13a60*/  MOV R0, UR4 ;  /* 0x0000000400007c02 */ /* 0x000fce0008000f00 */
.L_x_239:
[----:B-1----:R1:W2:Y:S02]  /*13a70*/  SYNCS.PHASECHK.TRANS64.TRYWAIT P0, [R0+URZ], R3 ;  /* 0x00000003000075a7 */ /* 0x0022a400080011ff */
[----:B--2---:R-:W-:Y:S05]  /*13a80*/  @!P0 NANOSLEEP.SYNCS 0x989680 ;  /* 0x009896800000895d */ /* 0x004fea0003900000 */
[----:B------:R-:W2:Y:S02]  /*13a90*/  @!P0 SYNCS.PHASECHK.TRANS64 P0, [R0+URZ], R3 ;  /* 0x00000003000085a7 */ /* 0x000ea400080010ff */
[----:B--2---:R-:W-:Y:S05]  /*13aa0*/  @!P0 BRA `(.L_x_239) ;  /* 0xfffffffc00f08947 */ /* 0x004fea000383ffff */
[----:B------:R-:W-:Y:S05]  /*13ab0*/  BRA `(.L_x_240) ;  /* 0xffffff10000c7947 */ /* 0x000fea000383ffff */
.L_x_51:
[----:B------:R-:W-:-:S07]  /*13ac0*/  MOV R0, UR4 ;  /* 0x0000000400007c02 */ /* 0x000fce0008000f00 */
.L_x_241:
[----:B-1----:R1:W2:Y:S02]  /*13ad0*/  SYNCS.PHASECHK.TRANS64.TRYWAIT P0, [R0+URZ], R3 ;  /* 0x00000003000075a7 */ /* 0x0022a400080011ff */
[----:B--2---:R-:W-:Y:S05]  /*13ae0*/  @!P0 NANOSLEEP.SYNCS 0x989680 ;  /* 0x009896800000895d */ /* 0x004fea0003900000 */
[----:B------:R-:W2:Y:S02]  /*13af0*/  @!P0 SYNCS.PHASECHK.TRANS64 P0, [R0+URZ], R3 ;  /* 0x00000003000085a7 */ /* 0x000ea400080010ff */
[----:B--2---:R-:W-:Y:S05]  /*13b00*/  @!P0 BRA `(.L_x_241) ;  /* 0xfffffffc00f08947 */ /* 0x004fea000383ffff */
[----:B------:R-:W-:Y:S05]  /*13b10*/  BRA `(.L_x_242) ;  /* 0xffffff1000187947 */ /* 0x000fea000383ffff */
.L_x_52:
[----:B------:R-:W-:-:S07]  /*13b20*/  MOV R0, UR4 ;  /* 0x0000000400007c02 */ /* 0x000fce0008000f00 */
.L_x_243:
[----:B-1----:R1:W2:Y:S02]  /*13b30*/  SYNCS.PHASECHK.TRANS64.TRYWAIT P0, [R0+URZ], R3 ;  /* 0x00000003000075a7 */ /* 0x0022a400080011ff */
[----:B--2---:R-:W-:Y:S05]  /*13b40*/  @!P0 NANOSLEEP.SYNCS 0x989680 ;  /* 0x009896800000895d */ /* 0x004fea0003900000 */
[----:B------:R-:W2:Y:S02]  /*13b50*/  @!P0 SYNCS.PHASECHK.TRANS64 P0, [R0+URZ], R3 ;  /* 0x00000003000085a7 */ /* 0x000ea400080010ff */
[----:B--2---:R-:W-:Y:S05]  /*13b60*/  @!P0 BRA `(.L_x_243) ;  /* 0xfffffffc00f08947 */ /* 0x004fea000383ffff */
[----:B------:R-:W-:Y:S05]  /*13b70*/  BRA `(.L_x_244) ;  /* 0xffffff1000247947 */ /* 0x000fea000383ffff */
.L_x_67:
[----:B------:R-:W-:-:S07]  /*13b80*/  MOV R16, UR4 ;  /* 0x0000000400107c02 */ /* 0x000fce0008000f00 */
.L_x_245:
[----:B-1----:R1:W2:Y:S02]  /*13b90*/  SYNCS.PHASECHK.TRANS64.TRYWAIT P0, [R16+URZ+0xd0], R15 ;  /* 0x0000d00f100075a7 */ /* 0x0022a400080011ff */
[----:B--2---:R-:W-:Y:S05]  /*13ba0*/  @!P0 NANOSLEEP.SYNCS 0x989680 ;  /* 0x009896800000895d */ /* 0x004fea0003900000 */
[----:B------:R-:W2:Y:S02]  /*13bb0*/  @!P0 SYNCS.PHASECHK.TRANS64 P0, [R16+URZ+0xd0], R15 ;  /* 0x0000d00f100085a7 */ /* 0x000ea400080010ff */
[----:B--2---:R-:W-:Y:S05]  /*13bc0*/  @!P0 BRA `(.L_x_245) ;  /* 0xfffffffc00f08947 */ /* 0x004fea000383ffff */
[----:B------:R-:W-:Y:S05]  /*13bd0*/  BRA `(.L_x_246) ;  /* 0xffffff2c00147947 */ /* 0x000fea000383ffff */
.L_x_83:
[----:B------:R-:W-:-:S07]  /*13be0*/  MOV R11, UR4 ;  /* 0x00000004000b7c02 */ /* 0x000fce0008000f00 */
.L_x_247:
[----:B-1----:R1:W2:Y:S02]  /*13bf0*/  SYNCS.PHASECHK.TRANS64.TRYWAIT P0, [R11+URZ+0xd0], R2 ;  /* 0x0000d0020b0075a7 */ /* 0x0022a400080011ff */
[----:B--2---:R-:W-:Y:S05]  /*13c00*/  @!P0 NANOSLEEP.SYNCS 0x989680 ;  /* 0x009896800000895d */ /* 0x004fea0003900000 */
[----:B------:R-:W2:Y:S02]  /*13c10*/  @!P0 SYNCS.PHASECHK.TRANS64 P0, [R11+URZ+0xd0], R2 ;  /* 0x0000d0020b0085a7 */ /* 0x000ea400080010ff */
[----:B--2---:R-:W-:Y:S05]  /*13c20*/  @!P0 BRA `(.L_x_247) ;  /* 0xfffffffc00f08947 */ /* 0x004fea000383ffff */
[----:B------:R-:W-:Y:S05]  /*13c30*/  BRA `(.L_x_248) ;  /* 0xffffff4800047947 */ /* 0x000fea000383ffff */
.L_x_92:
[----:B--2---:R2:W4:Y:S02]  /*13c40*/  SYNCS.PHASECHK.TRANS64.TRYWAIT P0, [R15+URZ+0x88], R6 ;  /* 0x000088060f0075a7 */ /* 0x00452400080011ff */
[----:B----4-:R-:W-:Y:S05]  /*13c50*/  @!P0 NANOSLEEP.SYNCS 0x989680 ;  /* 0x009896800000895d */ /* 0x010fea0003900000 */
[----:B------:R-:W4:Y:S02]  /*13c60*/  @!P0 SYNCS.PHASECHK.TRANS64 P0, [R15+URZ+0x88], R6 ;  /* 0x000088060f0085a7 */ /* 0x000f2400080010ff */
[----:B----4-:R-:W-:Y:S05]  /*13c70*/  @!P0 BRA `(.L_x_92) ;  /* 0xfffffffc00f08947 */ /* 0x010fea000383ffff */
[----:B------:R-:W-:Y:S05]  /*13c80*/  BRA `(.L_x_89) ;  /* 0xffffff5000187947 */ /* 0x000fea000383ffff */
.L_x_96:
[----:B------:R-:W-:Y:S07]  /*13c90*/  MOV R0, UR24 ;  /* 0x0000001800007c02 */ /* 0x000fee0008000f00 */
.L_x_249:
[----:B------:R1:W1:Y:S02]  /*13ca0*/  SYNCS.PHASECHK.TRANS64.TRYWAIT P0, [R0+URZ+0x60], R5 ;  /* 0x00006005000075a7 */ /* 0x00026400080011ff */
[----:B-1----:R-:W-:Y:S05]  /*13cb0*/  @!P0 NANOSLEEP.SYNCS 0x989680 ;  /* 0x009896800000895d */ /* 0x002fea0003900000 */
[----:B------:R-:W1:Y:S02]  /*13cc0*/  @!P0 SYNCS.PHASECHK.TRANS64 P0, [R0+URZ+0x60], R5 ;  /* 0x00006005000085a7 */ /* 0x000e6400080010ff */
[----:B-1----:R-:W-:Y:S05]  /*13cd0*/  @!P0 BRA `(.L_x_249) ;  /* 0xfffffffc00f08947 */ /* 0x002fea000383ffff */
[----:B------:R-:W-:Y:S05]  /*13ce0*/  BRA `(.L_x_250) ;  /* 0xffffff50009c7947 */ /* 0x000fea000383ffff */
.L_x_102:
[----:B------:R-:W-:Y:S07]  /*13cf0*/  MOV R0, UR24 ;  /* 0x0000001800007c02 */ /* 0x000fee0008000f00 */
.L_x_251:
[----:B-1----:R1:W4:Y:S02]  /*13d00*/  SYNCS.PHASECHK.TRANS64.TRYWAIT P0, [R0+URZ+0x68], R5 ;  /* 0x00006805000075a7 */ /* 0x00232400080011ff */
[----:B----4-:R-:W-:Y:S05]  /*13d10*/  @!P0 NANOSLEEP.SYNCS 0x989680 ;  /* 0x009896800000895d */ /* 0x010fea0003900000 */
[----:B------:R-:W4:Y:S02]  /*13d20*/  @!P0 SYNCS.PHASECHK.TRANS64 P0, [R0+URZ+0x68], R5 ;  /* 0x00006805000085a7 */ /* 0x000f2400080010ff */
[----:B----4-:R-:W-:Y:S05]  /*13d30*/  @!P0 BRA `(.L_x_251) ;  /* 0xfffffffc00f08947 */ /* 0x010fea000383ffff */
[----:B------:R-:W-:Y:S05]  /*13d40*/  BRA `(.L_x_252) ;  /* 0xffffff5000ec7947 */ /* 0x000fea000383ffff */
.L_x_108:
[----:B-1--4-:R-:W-:Y:S07]  /*13d50*/  MOV R0, UR24 ;  /* 0x0000001800007c02 */ /* 0x012fee0008000f00 */
.L_x_253:
[----:B-1----:R1:W4:Y:S02]  /*13d60*/  SYNCS.PHASECHK.TRANS64.TRYWAIT P0, [R0+URZ+0x70], R5 ;  /* 0x00007005000075a7 */ /* 0x00232400080011ff */
[----:B----4-:R-:W-:Y:S05]  /*13d70*/  @!P0 NANOSLEEP.SYNCS 0x989680 ;  /* 0x009896800000895d */ /* 0x010fea0003900000 */
[----:B------:R-:W4:Y:S02]  /*13d80*/  @!P0 SYNCS.PHASECHK.TRANS64 P0, [R0+URZ+0x70], R5 ;  /* 0x00007005000085a7 */ /* 0x000f2400080010ff */
[----:B----4-:R-:W-:Y:S05]  /*13d90*/  @!P0 BRA `(.L_x_253) ;  /* 0xfffffffc00f08947 */ /* 0x010fea000383ffff */
[----:B------:R-:W-:Y:S05]  /*13da0*/  BRA `(.L_x_254) ;  /* 0xffffff5400447947 */ /* 0x000fea000383ffff */
.L_x_114:
[----:B-1--4-:R-:W-:Y:S07]  /*13db0*/  MOV R0, UR24 ;  /* 0x0000001800007c02 */ /* 0x012fee0008000f00 */
.L_x_255:
[----:B-1----:R1:W4:Y:S02]  /*13dc0*/  SYNCS.PHASECHK.TRANS64.TRYWAIT P0, [R0+URZ+0x78], R5 ;  /* 0x00007805000075a7 */ /* 0x00232400080011ff */
[----:B----4-:R-:W-:Y:S05]  /*13dd0*/  @!P0 NANOSLEEP.SYNCS 0x989680 ;  /* 0x009896800000895d */ /* 0x010fea0003900000 */
[----:B------:R-:W4:Y:S02]  /*13de0*/  @!P0 SYNCS.PHASECHK.TRANS64 P0, [R0+URZ+0x78], R5 ;  /* 0x00007805000085a7 */ /* 0x000f2400080010ff */
[----:B----4-:R-:W-:Y:S05]  /*13df0*/  @!P0 BRA `(.L_x_255) ;  /* 0xfffffffc00f08947 */ /* 0x010fea000383ffff */
[----:B------:R-:W-:Y:S05]  /*13e00*/  BRA `(.L_x_256) ;  /* 0xffffff54009c7947 */ /* 0x000fea000383ffff */
.L_x_120:
[----:B----4-:R-:W-:Y:S07]  /*13e10*/  MOV R0, UR8 ;  /* 0x0000000800007c02 */ /* 0x010fee0008000f00 */
.L_x_257:
[----:B-1----:R1:W4:Y:S02]  /*13e20*/  SYNCS.PHASECHK.TRANS64.TRYWAIT P0, [R0+URZ+0x150], R5 ;  /* 0x00015005000075a7 */ /* 0x00232400080011ff */
[----:B----4-:R-:W-:Y:S05]  /*13e30*/  @!P0 NANOSLEEP.SYNCS 0x989680 ;  /* 0x009896800000895d */ /* 0x010fea0003900000 */
[----:B------:R-:W4:Y:S02]  /*13e40*/  @!P0 SYNCS.PHASECHK.TRANS64 P0, [R0+URZ+0x150], R5 ;  /* 0x00015005000085a7 */ /* 0x000f2400080010ff */
[----:B----4-:R-:W-:Y:S05]  /*13e50*/  @!P0 BRA `(.L_x_257) ;  /* 0xfffffffc00f08947 */ /* 0x010fea000383ffff */
[----:B------:R-:W-:Y:S05]  /*13e60*/  BRA `(.L_x_258) ;  /* 0xffffff5800047947 */ /* 0x000fea000383ffff */
.L_x_124:
[----:B------:R-:W-:-:S07]  /*13e70*/  MOV R0, UR24 ;  /* 0x0000001800007c02 */ /* 0x000fce0008000f00 */
.L_x_259:
[----:B-1----:R1:W2:Y:S02]  /*13e80*/  SYNCS.PHASECHK.TRANS64.TRYWAIT P0, [R0+URZ+0x60], R3 ;  /* 0x00006003000075a7 */ /* 0x0022a400080011ff */
[----:B--2---:R-:W-:Y:S05]  /*13e90*/  @!P0 NANOSLEEP.SYNCS 0x989680 ;  /* 0x009896800000895d */ /* 0x004fea0003900000 */
[----:B------:R-:W2:Y:S02]  /*13ea0*/  @!P0 SYNCS.PHASECHK.TRANS64 P0, [R0+URZ+0x60], R3 ;  /* 0x00006003000085a7 */ /* 0x000ea400080010ff */
[----:B--2---:R-:W-:Y:S05]  /*13eb0*/  @!P0 BRA `(.L_x_259) ;  /* 0xfffffffc00f08947 */ /* 0x004fea000383ffff */
[----:B------:R-:W-:Y:S05]  /*13ec0*/  BRA `(.L_x_260) ;  /* 0xffffff5800707947 */ /* 0x000fea000383ffff */
.L_x_126:
[----:B-1----:R-:W-:-:S07]  /*13ed0*/  MOV R0, UR24 ;  /* 0x0000001800007c02 */ /* 0x002fce0008000f00 */
.L_x_261:
[----:B-1----:R1:W2:Y:S02]  /*13ee0*/  SYNCS.PHASECHK.TRANS64.TRYWAIT P0, [R0+URZ+0x68], R3 ;  /* 0x00006803000075a7 */ /* 0x0022a400080011ff */
[----:B--2---:R-:W-:Y:S05]  /*13ef0*/  @!P0 NANOSLEEP.SYNCS 0x989680 ;  /* 0x009896800000895d */ /* 0x004fea0003900000 */
[----:B------:R-:W2:Y:S02]  /*13f00*/  @!P0 SYNCS.PHASECHK.TRANS64 P0, [R0+URZ+0x68], R3 ;  /* 0x00006803000085a7 */ /* 0x000ea400080010ff */
[----:B--2---:R-:W-:Y:S05]  /*13f10*/  @!P0 BRA `(.L_x_261) ;  /* 0xfffffffc00f08947 */ /* 0x004fea000383ffff */
[----:B------:R-:W-:Y:S05]  /*13f20*/  BRA `(.L_x_262) ;  /* 0xffffff5800687947 */ /* 0x000fea000383ffff */
.L_x_128:
[----:B-1----:R-:W-:-:S07]  /*13f30*/  MOV R0, UR24 ;  /* 0x0000001800007c02 */ /* 0x002fce0008000f00 */
.L_x_263:
[----:B-1----:R1:W2:Y:S02]  /*13f40*/  SYNCS.PHASECHK.TRANS64.TRYWAIT P0, [R0+URZ+0x70], R3 ;  /* 0x00007003000075a7 */ /* 0x0022a400080011ff */
[----:B--2---:R-:W-:Y:S05]  /*13f50*/  @!P0 NANOSLEEP.SYNCS 0x989680 ;  /* 0x009896800000895d */ /* 0x004fea0003900000 */
[----:B------:R-:W2:Y:S02]  /*13f60*/  @!P0 SYNCS.PHASECHK.TRANS64 P0, [R0+URZ+0x70], R3 ;  /* 0x00007003000085a7 */ /* 0x000ea400080010ff */
[----:B--2---:R-:W-:Y:S05]  /*13f70*/  @!P0 BRA `(.L_x_263) ;  /* 0xfffffffc00f08947 */ /* 0x004fea000383ffff */
[----:B------:R-:W-:Y:S05]  /*13f80*/  BRA `(.L_x_264) ;  /* 0xffffff5800607947 */ /* 0x000fea000383ffff */
.L_x_137:
[----:B------:R-:W-:Y:S07]  /*13f90*/  MOV R0, UR6 ;  /* 0x0000000600007c02 */ /* 0x000fee0008000f00 */
.L_x_265:
[----:B-1----:R1:W3:Y:S02]  /*13fa0*/  SYNCS.PHASECHK.TRANS64.TRYWAIT P0, [R0+URZ+0x150], R3 ;  /* 0x00015003000075a7 */ /* 0x0022e400080011ff */
[----:B---3--:R-:W-:Y:S05]  /*13fb0*/  @!P0 NANOSLEEP.SYNCS 0x989680 ;  /* 0x009896800000895d */ /* 0x008fea0003900000 */
[----:B------:R-:W3:Y:S02]  /*13fc0*/  @!P0 SYNCS.PHASECHK.TRANS64 P0, [R0+URZ+0x150], R3 ;  /* 0x00015003000085a7 */ /* 0x000ee400080010ff */
[----:B---3--:R-:W-:Y:S05]  /*13fd0*/  @!P0 BRA `(.L_x_265) ;  /* 0xfffffffc00f08947 */ /* 0x008fea000383ffff */
[----:B------:R-:W-:Y:S05]  /*13fe0*/  BRA `(.L_x_266) ;  /* 0xffffff6400007947 */ /* 0x000fea000383ffff */
.L_x_146:
[----:B------:R-:W-:Y:S07]  /*13ff0*/  MOV R15, 0xffffffff ;  /* 0xffffffff000f7802 */ /* 0x000fee0000000f00 */
[----:B-1-345:R-:W-:Y:S05]  /*14000*/  WARPSYNC.COLLECTIVE R15, `(.L_x_267) ;  /* 0x000000000f0c7348 */ /* 0x03afea0003c00000 */
[----:B------:R-:W-:Y:S02]  /*14010*/  ELECT P6, UR79, PT ;  /* 0x00000000004f782f */ /* 0x000fe400038c0000 */
[----:B------:R-:W-:Y:S01]  /*14020*/  MOV R14, UR79 ;  /* 0x0000004f000e7c02 */ /* 0x000fe20008000f00 */
[----:B-1-345:R-:W-:Y:S10]  /*14030*/  ENDCOLLECTIVE ;  /* 0x000000000000791b */ /* 0x03aff40003800000 */
.L_x_267:
[----:B------:R-:W-:Y:S05]  /*14040*/  BRA `(.L_x_268) ;  /* 0xffffff6800107947 */ /* 0x000fea000383ffff */
.L_x_151:
[----:B--2---:R-:W-:Y:S04]  /*14050*/  MOV R3, UR43 ;  /* 0x0000002b00037c02 */ /* 0x004fe80008000f00 */
[----:B------:R2:W1:Y:S03]  /*14060*/  SYNCS.PHASECHK.TRANS64.TRYWAIT P0, [R3+URZ+0x40], R2 ;  /* 0x00004002030075a7 */ /* 0x00046600080011ff */
[----:B-1----:R-:W-:Y:S05]  /*14070*/  @!P0 NANOSLEEP.SYNCS 0x989680 ;  /* 0x009896800000895d */ /* 0x002fea0003900000 */
[----:B------:R-:W1:Y:S02]  /*14080*/  @!P0 SYNCS.PHASECHK.TRANS64 P0, [R3+URZ+0x40], R2 ;  /* 0x00004002030085a7 */ /* 0x000e6400080010ff */
[----:B-1----:R-:W-:Y:S05]  /*14090*/  @!P0 BRA `(.L_x_151) ;  /* 0xfffffffc00ec8947 */ /* 0x002fea000383ffff */
[----:B------:R-:W-:Y:S05]  /*140a0*/  BRA `(.L_x_150) ;  /* 0xffffff6800b87947 */ /* 0x000fea000383ffff */
.L_x_155:
[----:B-1----:R1:W3:Y:S02]  /*140b0*/  SYNCS.PHASECHK.TRANS64.TRYWAIT P1, [R145+URZ+0x110], R0 ;  /* 0x00011000910075a7 */ /* 0x0022e400080211ff */
[----:B---3--:R-:W-:Y:S05]  /*140c0*/  @!P1 NANOSLEEP.SYNCS 0x989680 ;  /* 0x009896800000995d */ /* 0x008fea0003900000 */
[----:B------:R-:W3:Y:S02]  /*140d0*/  @!P1 SYNCS.PHASECHK.TRANS64 P1, [R145+URZ+0x110], R0 ;  /* 0x00011000910095a7 */ /* 0x000ee400080210ff */
[----:B---3--:R-:W-:Y:S05]  /*140e0*/  @!P1 BRA `(.L_x_155) ;  /* 0xfffffffc00f09947 */ /* 0x008fea000383ffff */
[----:B------:R-:W-:Y:S05]  /*140f0*/  BRA `(.L_x_154) ;  /* 0xffffff6c00c07947 */ /* 0x000fea000383ffff */
.L_x_162:
[----:B-1----:R-:W-:Y:S04]  /*14100*/  MOV R3, UR43 ;  /* 0x0000002b00037c02 */ /* 0x002fe80008000f00 */
[----:B------:R1:W2:Y:S03]  /*14110*/  SYNCS.PHASECHK.TRANS64.TRYWAIT P1, [R3+URZ+0x48], R0 ;  /* 0x00004800030075a7 */ /* 0x0002a600080211ff */
[----:B--2---:R-:W-:Y:S05]  /*14120*/  @!P1 NANOSLEEP.SYNCS 0x989680 ;  /* 0x009896800000995d */ /* 0x004fea0003900000 */
[----:B------:R-:W2:Y:S02]  /*14130*/  @!P1 SYNCS.PHASECHK.TRANS64 P1, [R3+URZ+0x48], R0 ;  /* 0x00004800030095a7 */ /* 0x000ea400080210ff */
[----:B--2---:R-:W-:Y:S05]  /*14140*/  @!P1 BRA `(.L_x_162) ;  /* 0xfffffffc00ec9947 */ /* 0x004fea000383ffff */
[----:B------:R-:W-:Y:S05]  /*14150*/  BRA `(.L_x_161) ;  /* 0xffffff8000a87947 */ /* 0x000fea000383ffff */
.L_x_170:
[----:B-1----:R-:W-:Y:S04]  /*14160*/  MOV R0, UR43 ;  /* 0x0000002b00007c02 */ /* 0x002fe80008000f00 */
[----:B------:R1:W3:Y:S03]  /*14170*/  SYNCS.PHASECHK.TRANS64.TRYWAIT P1, [R0+URZ+0x50], R3 ;  /* 0x00005003000075a7 */ /* 0x0002e600080211ff */
[----:B---3--:R-:W-:Y:S05]  /*14180*/  @!P1 NANOSLEEP.SYNCS 0x989680 ;  /* 0x009896800000995d */ /* 0x008fea0003900000 */
[----:B------:R-:W3:Y:S02]  /*14190*/  @!P1 SYNCS.PHASECHK.TRANS64 P1, [R0+URZ+0x50], R3 ;  /* 0x00005003000095a7 */ /* 0x000ee400080210ff */
[----:B---3--:R-:W-:Y:S05]  /*141a0*/  @!P1 BRA `(.L_x_170) ;  /* 0xfffffffc00ec9947 */ /* 0x008fea000383ffff */
[----:B------:R-:W-:Y:S05]  /*141b0*/  BRA `(.L_x_169) ;  /* 0xffffff9800347947 */ /* 0x000fea000383ffff */
.L_x_178:
[----:B--2---:R-:W-:Y:S04]  /*141c0*/  MOV R0, UR43 ;  /* 0x0000002b00007c02 */ /* 0x004fe80008000f00 */
[----:B------:R2:W1:Y:S03]  /*141d0*/  SYNCS.PHASECHK.TRANS64.TRYWAIT P1, [R0+URZ+0x58], R3 ;  /* 0x00005803000075a7 */ /* 0x00046600080211ff */
[----:B-1----:R-:W-:Y:S05]  /*141e0*/  @!P1 NANOSLEEP.SYNCS 0x989680 ;  /* 0x009896800000995d */ /* 0x002fea0003900000 */
[----:B------:R-:W1:Y:S02]  /*141f0*/  @!P1 SYNCS.PHASECHK.TRANS64 P1, [R0+URZ+0x58], R3 ;  /* 0x00005803000095a7 */ /* 0x000e6400080210ff */
[----:B-1----:R-:W-:Y:S05]  /*14200*/  @!P1 BRA `(.L_x_178) ;  /* 0xfffffffc00ec9947 */ /* 0x002fea000383ffff */
[----:B------:R-:W-:Y:S05]  /*14210*/  BRA `(.L_x_177) ;  /* 0xffffffac00cc7947 */ /* 0x000fea000383ffff */
.L_x_190:
[----:B------:R-:W-:Y:S07]  /*14220*/  MOV R4, UR23 ;  /* 0x0000001700047c02 */ /* 0x000fee0008000f00 */
.L_x_269:
[----:B-1----:R1:W3:Y:S02]  /*14230*/  SYNCS.PHASECHK.TRANS64.TRYWAIT P0, [R4+URZ+0x90], R5 ;  /* 0x00009005040075a7 */ /* 0x0022e400080011ff */
[----:B---3--:R-:W-:Y:S05]  /*14240*/  @!P0 NANOSLEEP.SYNCS 0x989680 ;  /* 0x009896800000895d */ /* 0x008fea0003900000 */
[----:B------:R-:W3:Y:S02]  /*14250*/  @!P0 SYNCS.PHASECHK.TRANS64 P0, [R4+URZ+0x90], R5 ;  /* 0x00009005040085a7 */ /* 0x000ee400080010ff */
[----:B---3--:R-:W-:Y:S05]  /*14260*/  @!P0 BRA `(.L_x_269) ;  /* 0xfffffffc00f08947 */ /* 0x008fea000383ffff */
[----:B------:R-:W-:Y:S05]  /*14270*/  BRA `(.L_x_270) ;  /* 0xffffffcc00fc7947 */ /* 0x000fea000383ffff */
.L_x_193:
[----:B------:R-:W-:Y:S07]  /*14280*/  MOV R4, UR23 ;  /* 0x0000001700047c02 */ /* 0x000fee0008000f00 */
.L_x_271:
[----:B-1----:R1:W3:Y:S02]  /*14290*/  SYNCS.PHASECHK.TRANS64.TRYWAIT P1, [R4+URZ+0x190], R5 ;  /* 0x00019005040075a7 */ /* 0x0022e400080211ff */
[----:B---3--:R-:W-:Y:S05]  /*142a0*/  @!P1 NANOSLEEP.SYNCS 0x989680 ;  /* 0x009896800000995d */ /* 0x008fea0003900000 */
[----:B------:R-:W3:Y:S02]  /*142b0*/  @!P1 SYNCS.PHASECHK.TRANS64 P1, [R4+URZ+0x190], R5 ;  /* 0x00019005040095a7 */ /* 0x000ee400080210ff */
[----:B---3--:R-:W-:Y:S05]  /*142c0*/  @!P1 BRA `(.L_x_271) ;  /* 0xfffffffc00f09947 */ /* 0x008fea000383ffff */
[----:B------:R-:W-:Y:S05]  /*142d0*/  BRA `(.L_x_272) ;  /* 0xffffffd000587947 */ /* 0x000fea000383ffff */
.L_x_209:
[----:B-1----:R-:W-:-:S04]  /*142e0*/  MOV R0, UR6 ;  /* 0x0000000600007c02 */ /* 0x002fc80008000f00 */
[----:B------:R1:W2:Y:S03]  /*142f0*/  SYNCS.PHASECHK.TRANS64.TRYWAIT P0, [R0+URZ+0x8], R5 ;  /* 0x00000805000075a7 */ /* 0x0002a600080011ff */
[----:B--2---:R-:W-:Y:S05]  /*14300*/  @!P0 NANOSLEEP.SYNCS 0x989680 ;  /* 0x009896800000895d */ /* 0x004fea0003900000 */
[----:B------:R-:W2:Y:S02]  /*14310*/  @!P0 SYNCS.PHASECHK.TRANS64 P0, [R0+URZ+0x8], R5 ;  /* 0x00000805000085a7 */ /* 0x000ea400080010ff */
[----:B--2---:R-:W-:Y:S05]  /*14320*/  @!P0 BRA `(.L_x_209) ;  /* 0xfffffffc00ec8947 */ /* 0x004fea000383ffff */
[----:B------:R-:W-:Y:S05]  /*14330*/  BRA `(.L_x_208) ;  /* 0xffffffe400287947 */ /* 0x000fea000383ffff */
.L_x_211:
[----:B------:R-:W-:Y:S01]  /*14340*/  BSSY B0, `(.L_x_273) ;  /* 0x0000006000007945 */ /* 0x000fe20003800000 */
[----:B------:R-:W-:-:S07]  /*14350*/  MOV R15, 0xffffffff ;  /* 0xffffffff000f7802 */ /* 0x000fce0000000f00 */
[----:B-12-45:R-:W-:Y:S05]  /*14360*/  WARPSYNC.COLLECTIVE R15, `(.L_x_274) ;  /* 0x000000000f0c7348 */ /* 0x036fea0003c00000 */
[----:B------:R-:W-:Y:S02]  /*14370*/  ELECT P6, UR79, PT ;  /* 0x00000000004f782f */ /* 0x000fe400038c0000 */
[----:B------:R-:W-:Y:S01]  /*14380*/  MOV R14, UR79 ;  /* 0x0000004f000e7c02 */ /* 0x000fe20008000f00 */
[----:B-12-45:R-:W-:Y:S10]  /*14390*/  ENDCOLLECTIVE ;  /* 0x000000000000791b */ /* 0x036ff40003800000 */
.L_x_274:
[----:B------:R-:W-:Y:S05]  /*143a0*/  BSYNC B0 ;  /* 0x0000000000007941 */ /* 0x000fea0003800000 */
.L_x_273:
[----:B------:R-:W-:Y:S05]  /*143b0*/  BRA `(.L_x_275) ;  /* 0xffffffe400587947 */ /* 0x000fea000383ffff */
.L_x_213:
[----:B--2---:R-:W-:-:S04]  /*143c0*/  MOV R0, UR6 ;  /* 0x0000000600007c02 */ /* 0x004fc80008000f00 */
[----:B------:R2:W3:Y:S03]  /*143d0*/  SYNCS.PHASECHK.TRANS64.TRYWAIT P0, [R0+URZ+0x8], R3 ;  /* 0x00000803000075a7 */ /* 0x0004e600080011ff */
[----:B---3--:R-:W-:Y:S05]  /*143e0*/  @!P0 NANOSLEEP.SYNCS 0x989680 ;  /* 0x009896800000895d */ /* 0x008fea0003900000 */
[----:B------:R-:W3:Y:S02]  /*143f0*/  @!P0 SYNCS.PHASECHK.TRANS64 P0, [R0+URZ+0x8], R3 ;  /* 0x00000803000085a7 */ /* 0x000ee400080010ff */
[----:B---3--:R-:W-:Y:S05]  /*14400*/  @!P0 BRA `(.L_x_213) ;  /* 0xfffffffc00ec8947 */ /* 0x008fea000383ffff */
[----:B------:R-:W-:Y:S05]  /*14410*/  BRA `(.L_x_212) ;  /* 0xffffffe4005c7947 */ /* 0x000fea000383ffff */
.L_x_216:
[----:B-1----:R-:W-:-:S07]  /*14420*/  MOV R3, UR12 ;  /* 0x0000000c00037c02 */ /* 0x002fce0008000f00 */
.L_x_276:
[----:B-1----:R1:W3:Y:S02]  /*14430*/  SYNCS.PHASECHK.TRANS64.TRYWAIT P0, [R3+URZ+0x120], R4 ;  /* 0x00012004030075a7 */ /* 0x0022e400080011ff */
[----:B---3--:R-:W-:Y:S05]  /*14440*/  @!P0 NANOSLEEP.SYNCS 0x989680 ;  /* 0x009896800000895d */ /* 0x008fea0003900000 */
[----:B------:R-:W3:Y:S02]  /*14450*/  @!P0 SYNCS.PHASECHK.TRANS64 P0, [R3+URZ+0x120], R4 ;  /* 0x00012004030085a7 */ /* 0x000ee400080010ff */
[----:B---3--:R-:W-:Y:S05]  /*14460*/  @!P0 BRA `(.L_x_276) ;  /* 0xfffffffc00f08947 */ /* 0x008fea000383ffff */
[----:B------:R-:W-:Y:S05]  /*14470*/  BRA `(.L_x_277) ;  /* 0xffffffe800447947 */ /* 0x000fea000383ffff */
.L_x_218:
[----:B------:R-:W-:Y:S07]  /*14480*/  MOV R3, UR9 ;  /* 0x0000000900037c02 */ /* 0x000fee0008000f00 */
.L_x_278:
[----:B-1----:R1:W2:Y:S02]  /*14490*/  SYNCS.PHASECHK.TRANS64.TRYWAIT P0, [R3+URZ], R4 ;  /* 0x00000004030075a7 */ /* 0x0022a400080011ff */
[----:B--2---:R-:W-:Y:S05]  /*144a0*/  @!P0 NANOSLEEP.SYNCS 0x989680 ;  /* 0x009896800000895d */ /* 0x004fea0003900000 */
[----:B------:R-:W2:Y:S02]  /*144b0*/  @!P0 SYNCS.PHASECHK.TRANS64 P0, [R3+URZ], R4 ;  /* 0x00000004030085a7 */ /* 0x000ea400080010ff */
[----:B--2---:R-:W-:Y:S05]  /*144c0*/  @!P0 BRA `(.L_x_278) ;  /* 0xfffffffc00f08947 */ /* 0x004fea000383ffff */
[----:B------:R-:W-:Y:S05]  /*144d0*/  BRA `(.L_x_217) ;  /* 0xffffffe800847947 */ /* 0x000fea000383ffff */
.L_x_222:
[----:B------:R-:W-:-:S07]  /*144e0*/  MOV R3, UR9 ;  /* 0x0000000900037c02 */ /* 0x000fce0008000f00 */
.L_x_279:
[----:B-1----:R1:W2:Y:S02]  /*144f0*/  SYNCS.PHASECHK.TRANS64.TRYWAIT P0, [R3+URZ+0x150], R4 ;  /* 0x00015004030075a7 */ /* 0x0022a400080011ff */
[----:B--2---:R-:W-:Y:S05]  /*14500*/  @!P0 NANOSLEEP.SYNCS 0x989680 ;  /* 0x009896800000895d */ /* 0x004fea0003900000 */
[----:B------:R-:W2:Y:S02]  /*14510*/  @!P0 SYNCS.PHASECHK.TRANS64 P0, [R3+URZ+0x150], R4 ;  /* 0x00015004030085a7 */ /* 0x000ea400080010ff */
[----:B--2---:R-:W-:Y:S05]  /*14520*/  @!P0 BRA `(.L_x_279) ;  /* 0xfffffffc00f08947 */ /* 0x004fea000383ffff */
[----:B------:R-:W-:Y:S05]  /*14530*/  BRA `(.L_x_280) ;  /* 0xffffffec00607947 */ /* 0x000fea000383ffff */
.L_x_227:
[----:B-1----:R-:W-:-:S07]  /*14540*/  MOV R0, UR6 ;  /* 0x0000000600007c02 */ /* 0x002fce0008000f00 */
.L_x_281:
[----:B-1----:R1:W3:Y:S02]  /*14550*/  SYNCS.PHASECHK.TRANS64.TRYWAIT P0, [R0+URZ+0x120], R3 ;  /* 0x00012003000075a7 */ /* 0x0022e400080011ff */
[----:B---3--:R-:W-:Y:S05]  /*14560*/  @!P0 NANOSLEEP.SYNCS 0x989680 ;  /* 0x009896800000895d */ /* 0x008fea0003900000 */
[----:B------:R-:W3:Y:S02]  /*14570*/  @!P0 SYNCS.PHASECHK.TRANS64 P0, [R0+URZ+0x120], R3 ;  /* 0x00012003000085a7 */ /* 0x000ee400080010ff */
[----:B---3--:R-:W-:Y:S05]  /*14580*/  @!P0 BRA `(.L_x_281) ;  /* 0xfffffffc00f08947 */ /* 0x008fea000383ffff */
[----:B------:R-:W-:Y:S05]  /*14590*/  BRA `(.L_x_282) ;  /* 0xffffffec00e07947 */ /* 0x000fea000383ffff */
.L_x_231:
[----:B------:R-:W-:-:S07]  /*145a0*/  MOV R0, UR4 ;  /* 0x0000000400007c02 */ /* 0x000fce0008000f00 */
.L_x_283:
[----:B-1----:R1:W3:Y:S02]  /*145b0*/  SYNCS.PHASECHK.TRANS64.TRYWAIT P1, [R0+URZ+0x140], R3 ;  /* 0x00014003000075a7 */ /* 0x0022e400080211ff */
[----:B---3--:R-:W-:Y:S05]  /*145c0*/  @!P1 NANOSLEEP.SYNCS 0x989680 ;  /* 0x009896800000995d */ /* 0x008fea0003900000 */
[----:B------:R-:W3:Y:S02]  /*145d0*/  @!P1 SYNCS.PHASECHK.TRANS64 P1, [R0+URZ+0x140], R3 ;  /* 0x00014003000095a7 */ /* 0x000ee400080210ff */
[----:B---3--:R-:W-:Y:S05]  /*145e0*/  @!P1 BRA `(.L_x_283) ;  /* 0xfffffffc00f09947 */ /* 0x008fea000383ffff */
[----:B------:R-:W-:Y:S05]  /*145f0*/  BRA `(.L_x_284) ;  /* 0xfffffff000347947 */ /* 0x000fea000383ffff */
        .weak           $__internal_0_$__cuda_sm10x_tcgen05_guardrail_trap_col_being_dealloced_not_returned_by_alloc
        .type           $__internal_0_$__cuda_sm10x_tcgen05_guardrail_trap_col_being_dealloced_not_returned_by_alloc,@function
        .size           $__internal_0_$__cuda_sm10x_tcgen05_guardrail_trap_col_being_dealloced_not_returned_by_alloc,($__internal_1_$__cuda_sm10x_tcgen05_guardrail_trap_phase_invalid_during_alloc - $__internal_0_$__cuda_sm10x_tcgen05_guardrail_trap_col_being_dealloced_not_returned_by_alloc)
$__internal_0_$__cuda_sm10x_tcgen05_guardrail_trap_col_being_dealloced_not_returned_by_alloc:
[----:B------:R-:W-:Y:S05]  /*14600*/  BPT.TRAP 0x1 ;  /* 0x000000040000795c */ /* 0x000fea0000300000 */
[----:B------:R-:W-:-:S04]  /*14610*/  HFMA2 R3, -RZ, RZ, 0, 0 ;  /* 0x00000000ff037431 */ /* 0x000fc800000001ff */
[----:B------:R-:W-:Y:S05]  /*14620*/  RET.REL.NODEC R2 `(_ZN7cutlass13device_kernelINS_4gemm6kernel13GemmUniversalINS1_17GroupProblemShapeIN4cute5tupleIJiiiEEEEENS1_10collective13CollectiveMmaINS1_40MainloopSm100ArrayTmaUmmaWarpSpecializedILi4ELi8ELi2ENS6_IJNS5_1CILi2EEENSC_ILi1EEESE_EEEEENS6_IJNSC_ILi256EEESH_NSC_ILi64EEEEEENS_6half_tEPNS6_IJlSE_NSC_ILi0EEEEEESK_SN_NS5_8TiledMMAINS5_8MMA_AtomIJNS5_26SM100_MMA_F16BF16_2x1SM_SSISK_SK_fLi256ELi256ELNS5_4UMMA5MajorE0ELSS_0ELNSR_7ScaleInE0ELST_0EEEEEENS5_6LayoutINS6_IJSE_SE_SE_EEENS6_IJSL_SL_SL_EEEEENS6_IJNS5_10UnderscoreES10_S10_EEEEENS5_18SM100_TMA_2SM_LOADENS5_14ComposedLayoutINS5_7SwizzleILi3ELi4ELi3EEENS5_18smem_ptr_flag_bitsILi16EEENSW_INS6_IJNSC_ILi8EEESI_EEENS6_IJSI_SE_EEEEEEEvNS5_8identityES13_S1D_vS1E_EENS_8epilogue10collective18CollectiveEpilogueINS1G_31Sm100PtrArrayTmaWarpSpecializedILi4ELi2ELi64ELb1ELb0EEEJNS6_IJNSC_ILi128EEESH_SI_EEENS6_IJNSW_IS1L_SE_EENSW_ISI_SE_EEEEESK_PNS6_IJSE_lSL_EEESK_S1R_NS1G_6fusion15FusionCallbacksIS1K_NS1S_17LinearCombinationISK_fSK_fLNS_15FloatRoundStyleE2EEES1M_S1P_JEEENS5_5SM1004TMEM4LOAD26SM100_TMEM_LOAD_16dp256b8xENS5_13SM90_TMA_LOADENS14_IS16_S18_NSW_INS6_IJSI_S19_EEENS6_IJSE_SI_EEEEEEENS5_17SM75_U16x8_LDSM_TENS5_14SM90_TMA_STOREES26_NS5_17SM90_U16x8_STSM_TENS5_39AutoVectorizingCopyWithAssumedAlignmentILi128EEEEEEvvEEEEvNT_6ParamsE) ;  /* 0xfffffeb802747950 */ /* 0x000fea0003c3ffff */
        .weak           $__internal_1_$__cuda_sm10x_tcgen05_guardrail_trap_phase_invalid_during_alloc
        .type           $__internal_1_$__cuda_sm10x_tcgen05_guardrail_trap_phase_invalid_during_alloc,@function
        .size           $__internal_1_$__cuda_sm10x_tcgen05_guardrail_trap_phase_invalid_during_alloc,($__internal_2_$__cuda_sm10x_tcgen05_guardrail_trap_unallocated_columns_being_dealloced - $__internal_1_$__cuda_sm10x_tcgen05_guardrail_trap_phase_invalid_during_alloc)
$__internal_1_$__cuda_sm10x_tcgen05_guardrail_trap_phase_invalid_during_alloc:
[----:B------:R-:W-:Y:S05]  /*14630*/  BPT.TRAP 0x1 ;  /* 0x000000040000795c */ /* 0x000fea0000300000 */
[----:B------:R-:W-:-:S04]  /*14640*/  MOV R3, 0x0 ;  /* 0x0000000000037802 */ /* 0x000fc80000000f00 */
[----:B------:R-:W-:Y:S05]  /*14650*/  RET.REL.NODEC R2 `(_ZN7cutlass13device_kernelINS_4gemm6kernel13GemmUniversalINS1_17GroupProblemShapeIN4cute5tupleIJiiiEEEEENS1_10collective13CollectiveMmaINS1_40MainloopSm100ArrayTmaUmmaWarpSpecializedILi4ELi8ELi2ENS6_IJNS5_1CILi2EEENSC_ILi1EEESE_EEEEENS6_IJNSC_ILi256EEESH_NSC_ILi64EEEEEENS_6half_tEPNS6_IJlSE_NSC_ILi0EEEEEESK_SN_NS5_8TiledMMAINS5_8MMA_AtomIJNS5_26SM100_MMA_F16BF16_2x1SM_SSISK_SK_fLi256ELi256ELNS5_4UMMA5MajorE0ELSS_0ELNSR_7ScaleInE0ELST_0EEEEEENS5_6LayoutINS6_IJSE_SE_SE_EEENS6_IJSL_SL_SL_EEEEENS6_IJNS5_10UnderscoreES10_S10_EEEEENS5_18SM100_TMA_2SM_LOADENS5_14ComposedLayoutINS5_7SwizzleILi3ELi4ELi3EEENS5_18smem_ptr_flag_bitsILi16EEENSW_INS6_IJNSC_ILi8EEESI_EEENS6_IJSI_SE_EEEEEEEvNS5_8identityES13_S1D_vS1E_EENS_8epilogue10collective18CollectiveEpilogueINS1G_31Sm100PtrArrayTmaWarpSpecializedILi4ELi2ELi64ELb1ELb0EEEJNS6_IJNSC_ILi128EEESH_SI_EEENS6_IJNSW_IS1L_SE_EENSW_ISI_SE_EEEEESK_PNS6_IJSE_lSL_EEESK_S1R_NS1G_6fusion15FusionCallbacksIS1K_NS1S_17LinearCombinationISK_fSK_fLNS_15FloatRoundStyleE2EEES1M_S1P_JEEENS5_5SM1004TMEM4LOAD26SM100_TMEM_LOAD_16dp256b8xENS5_13SM90_TMA_LOADENS14_IS16_S18_NSW_INS6_IJSI_S19_EEENS6_IJSE_SI_EEEEEEENS5_17SM75_U16x8_LDSM_TENS5_14SM90_TMA_STOREES26_NS5_17SM90_U16x8_STSM_TENS5_39AutoVectorizingCopyWithAssumedAlignmentILi128EEEEEEvvEEEEvNT_6ParamsE) ;  /* 0xfffffeb802687950 */ /* 0x000fea0003c3ffff */
        .weak           $__internal_2_$__cuda_sm10x_tcgen05_guardrail_trap_unallocated_columns_being_dealloced
        .type           $__internal_2_$__cuda_sm10x_tcgen05_guardrail_trap_unallocated_columns_being_dealloced,@function
        .size           $__internal_2_$__cuda_sm10x_tcgen05_guardrail_trap_unallocated_columns_being_dealloced,($__internal_3_$__cuda_sm20_div_u64 - $__internal_2_$__cuda_sm10x_tcgen05_guardrail_trap_unallocated_columns_being_dealloced)
$__internal_2_$__cuda_sm10x_tcgen05_guardrail_trap_unallocated_columns_being_dealloced:
[----:B------:R-:W-:Y:S05]  /*14660*/  BPT.TRAP 0x1 ;  /* 0x000000040000795c */ /* 0x000fea0000300000 */
[----:B------:R-:W-:-:S04]  /*14670*/  HFMA2 R3, -RZ, RZ, 0, 0 ;  /* 0x00000000ff037431 */ /* 0x000fc800000001ff */
[----:B------:R-:W-:Y:S05]  /*14680*/  RET.REL.NODEC R2 `(_ZN7cutlass13device_kernelINS_4gemm6kernel13GemmUniversalINS1_17GroupProblemShapeIN4cute5tupleIJiiiEEEEENS1_10collective13CollectiveMmaINS1_40MainloopSm100ArrayTmaUmmaWarpSpecializedILi4ELi8ELi2ENS6_IJNS5_1CILi2EEENSC_ILi1EEESE_EEEEENS6_IJNSC_ILi256EEESH_NSC_ILi64EEEEEENS_6half_tEPNS6_IJlSE_NSC_ILi0EEEEEESK_SN_NS5_8TiledMMAINS5_8MMA_AtomIJNS5_26SM100_MMA_F16BF16_2x1SM_SSISK_SK_fLi256ELi256ELNS5_4UMMA5MajorE0ELSS_0ELNSR_7ScaleInE0ELST_0EEEEEENS5_6LayoutINS6_IJSE_SE_SE_EEENS6_IJSL_SL_SL_EEEEENS6_IJNS5_10UnderscoreES10_S10_EEEEENS5_18SM100_TMA_2SM_LOADENS5_14ComposedLayoutINS5_7SwizzleILi3ELi4ELi3EEENS5_18smem_ptr_flag_bitsILi16EEENSW_INS6_IJNSC_ILi8EEESI_EEENS6_IJSI_SE_EEEEEEEvNS5_8identityES13_S1D_vS1E_EENS_8epilogue10collective18CollectiveEpilogueINS1G_31Sm100PtrArrayTmaWarpSpecializedILi4ELi2ELi64ELb1ELb0EEEJNS6_IJNSC_ILi128EEESH_SI_EEENS6_IJNSW_IS1L_SE_EENSW_ISI_SE_EEEEESK_PNS6_IJSE_lSL_EEESK_S1R_NS1G_6fusion15FusionCallbacksIS1K_NS1S_17LinearCombinationISK_fSK_fLNS_15FloatRoundStyleE2EEES1M_S1P_JEEENS5_5SM1004TMEM4LOAD26SM100_TMEM_LOAD_16dp256b8xENS5_13SM90_TMA_LOADENS14_IS16_S18_NSW_INS6_IJSI_S19_EEENS6_IJSE_SI_EEEEEEENS5_17SM75_U16x8_LDSM_TENS5_14SM90_TMA_STOREES26_NS5_17SM90_U16x8_STSM_TENS5_39AutoVectorizingCopyWithAssumedAlignmentILi128EEEEEEvvEEEEvNT_6ParamsE) ;  /* 0xfffffeb8025c7950 */ /* 0x000fea0003c3ffff */
        .weak           $__internal_3_$__cuda_sm20_div_u64
        .type           $__internal_3_$__cuda_sm20_div_u64,@function
        .size           $__internal_3_$__cuda_sm20_div_u64,(.L_x_65 - $__internal_3_$__cuda_sm20_div_u64)
$__internal_3_$__cuda_sm20_div_u64:
[----:B------:R-:W1:Y:S08]  /*14690*/  I2F.U64.RP R11, UR4 ;  /* 0x00000004000b7d12 */ /* 0x000e700008309000 */
[----:B-1----:R-:W1:Y:S02]  /*146a0*/  MUFU.RCP R3, R11 ;  /* 0x0000000b00037308 */ /* 0x002e640000001000 */
[----:B-1----:R-:W-:-:S06]  /*146b0*/  VIADD R3, R3, 0x1ffffffe ;  /* 0x1ffffffe03037836 */ /* 0x002fcc0000000000 */
[----:B------:R-:W1:Y:S02]  /*146c0*/  F2I.U64.TRUNC R16, R3 ;  /* 0x0000000300107311 */ /* 0x000e64000020d800 */
[----:B-1----:R-:W-:Y:S01]  /*146d0*/  R2UR UR12, R16 ;  /* 0x00000000100c72ca */ /* 0x002fe200000e0000 */
[----:B------:R-:W-:Y:S01]  /*146e0*/  IMAD.MOV.U32 R3, RZ, RZ, 0x0 ;  /* 0x00000000ff037424 */ /* 0x000fe200078e00ff */
[----:B------:R-:W-:-:S11]  /*146f0*/  R2UR UR13, R17 ;  /* 0x00000000110d72ca */ /* 0x000fd600000e0000 */
[----:B------:R-:W-:-:S04]  /*14700*/  UIMAD.WIDE.U32 UR14, UR12, UR4, URZ ;  /* 0x000000040c0e72a5 */ /* 0x000fc8000f8e00ff */
[----:B------:R-:W-:Y:S02]  /*14710*/  UIADD3 UR11, UP0, UPT, URZ, -UR14, URZ ;  /* 0x8000000eff0b7290 */ /* 0x000fe4000ff1e0ff */
[----:B------:R-:W-:Y:S02]  /*14720*/  UIMAD UR10, UR12, UR5, UR15 ;  /* 0x000000050c0a72a4 */ /* 0x000fe4000f8e020f */
[----:B------:R-:W-:Y:S02]  /*14730*/  UIMAD.WIDE.U32 UR14, UR12, UR11, URZ ;  /* 0x0000000b0c0e72a5 */ /* 0x000fe4000f8e00ff */
[----:B------:R-:W-:-:S04]  /*14740*/  UIMAD UR10, UR13, UR4, UR10 ;  /* 0x000000040d0a72a4 */ /* 0x000fc8000f8e020a */
[----:B------:R-:W-:Y:S01]  /*14750*/  UIADD3.X UR10, UPT, UPT, URZ, ~UR10, URZ, UP0, !UPT ;  /* 0x8000000aff0a7290 */ /* 0x000fe200087fe4ff */
[----:B------:R-:W-:Y:S01]  /*14760*/  UMOV UR14, UR15 ;  /* 0x0000000f000e7c82 */ /* 0x000fe20008000000 */
[----:B------:R-:W-:Y:S02]  /*14770*/  UMOV UR15, UR12 ;  /* 0x0000000c000f7c82 */ /* 0x000fe40008000000 */
[----:B------:R-:W-:Y:S02]  /*14780*/  UIMAD.WIDE.U32 UR18, UR13, UR10, URZ ;  /* 0x0000000a0d1272a5 */ /* 0x000fe4000f8e00ff */
[----:B------:R-:W-:Y:S02]  /*14790*/  UIMAD.WIDE.U32 UR14, UP2, UR12, UR10, UR14 ;  /* 0x0000000a0c0e72a5 */ /* 0x000fe4000f84000e */
[----:B------:R-:W-:Y:S02]  /*147a0*/  UIMAD UR10, UR13, UR10, URZ ;  /* 0x0000000a0d0a72a4 */ /* 0x000fe4000f8e02ff */
[----:B------:R-:W-:-:S03]  /*147b0*/  UIMAD.WIDE.U32 UR14, UP1, UR13, UR11, UR14 ;  /* 0x0000000b0d0e72a5 */ /* 0x000fc6000f82000e */
[----:B------:R-:W-:Y:S01]  /*147c0*/  UMOV UR11, UR19 ;  /* 0x00000013000b7c82 */ /* 0x000fe20008000000 */
[----:B------:R-:W-:Y:S02]  /*147d0*/  UIADD3 UR15, UP0, UPT, UR10, UR15, URZ ;  /* 0x0000000f0a0f7290 */ /* 0x000fe4000ff1e0ff */
[----:B------:R-:W-:Y:S02]  /*147e0*/  UIADD3.X UR11, UPT, UPT, UR11, UR13, URZ, UP2, !UPT ;  /* 0x0000000d0b0b7290 */ /* 0x000fe400097fe4ff */
[----:B------:R-:W-:Y:S02]  /*147f0*/  UIMAD.WIDE.U32 UR18, UR15, UR4, URZ ;  /* 0x000000040f1272a5 */ /* 0x000fe4000f8e00ff */
[----:B------:R-:W-:Y:S02]  /*14800*/  UIADD3.X UR12, UPT, UPT, URZ, URZ, UR11, UP0, UP1 ;  /* 0x000000ffff0c7290 */ /* 0x000fe400087e240b */
[----:B------:R-:W-:Y:S02]  /*14810*/  UIADD3 UR10, UP0, UPT, URZ, -UR18, URZ ;  /* 0x80000012ff0a7290 */ /* 0x000fe4000ff1e0ff */
[----:B------:R-:W-:-:S02]  /*14820*/  UIMAD UR11, UR15, UR5, UR19 ;  /* 0x000000050f0b72a4 */ /* 0x000fc4000f8e0213 */
[----:B------:R-:W-:Y:S02]  /*14830*/  UIMAD.WIDE.U32 UR18, UR15, UR10, URZ ;  /* 0x0000000a0f1272a5 */ /* 0x000fe4000f8e00ff */
[----:B------:R-:W-:-:S04]  /*14840*/  UIMAD UR11, UR12, UR4, UR11 ;  /* 0x000000040c0b72a4 */ /* 0x000fc8000f8e020b */
[----:B------:R-:W-:Y:S01]  /*14850*/  UIADD3.X UR11, UPT, UPT, URZ, ~UR11, URZ, UP0, !UPT ;  /* 0x8000000bff0b7290 */ /* 0x000fe200087fe4ff */
[----:B------:R-:W-:-:S03]  /*14860*/  UMOV UR14, UR19 ;  /* 0x00000013000e7c82 */ /* 0x000fc60008000000 */
[----:B------:R-:W-:Y:S02]  /*14870*/  UIMAD.WIDE.U32 UR18, UP2, UR15, UR11, UR14 ;  /* 0x0000000b0f1272a5 */ /* 0x000fe4000f84000e */
[----:B------:R-:W-:Y:S02]  /*14880*/  UIMAD.WIDE.U32 UR14, UR12, UR11, URZ ;  /* 0x0000000b0c0e72a5 */ /* 0x000fe4000f8e00ff */
[----:B------:R-:W-:Y:S02]  /*14890*/  UIMAD.WIDE.U32 UR18, UP1, UR12, UR10, UR18 ;  /* 0x0000000a0c1272a5 */ /* 0x000fe4000f820012 */
[----:B------:R-:W-:-:S05]  /*148a0*/  UIMAD UR10, UR12, UR11, URZ ;  /* 0x0000000b0c0a72a4 */ /* 0x000fca000f8e02ff */
[----:B------:R-:W-:Y:S02]  /*148b0*/  UMOV UR11, UR19 ;  /* 0x00000013000b7c82 */ /* 0x000fe40008000000 */
[----:B------:R-:W-:-:S03]  /*148c0*/  UIADD3 UR10, UP0, UPT, UR10, UR11, URZ ;  /* 0x0000000b0a0a7290 */ /* 0x000fc6000ff1e0ff */
[----:B------:R-:W-:Y:S01]  /*148d0*/  UMOV UR11, UR15 ;  /* 0x0000000f000b7c82 */ /* 0x000fe20008000000 */
[----:B------:R-:W-:Y:S02]  /*148e0*/  UIMAD.WIDE.U32 UR18, UR10, UR6, URZ ;  /* 0x000000060a1272a5 */ /* 0x000fe4000f8e00ff */
[----:B------:R-:W-:-:S04]  /*148f0*/  UIADD3.X UR11, UPT, UPT, UR11, UR12, URZ, UP2, !UPT ;  /* 0x0000000c0b0b7290 */ /* 0x000fc800097fe4ff */
[----:B------:R-:W-:Y:S01]  /*14900*/  UIADD3.X UR14, UPT, UPT, URZ, URZ, UR11, UP0, UP1 ;  /* 0x000000ffff0e7290 */ /* 0x000fe200087e240b */
[----:B------:R-:W-:Y:S01]  /*14910*/  UMOV UR18, UR19 ;  /* 0x0000001300127c82 */ /* 0x000fe20008000000 */
[----:B------:R-:W-:Y:S02]  /*14920*/  UMOV UR19, URZ ;  /* 0x000000ff00137c82 */ /* 0x000fe40008000000 */
[----:B------:R-:W-:Y:S02]  /*14930*/  UIMAD.WIDE.U32 UR12, UR14, UR9, URZ ;  /* 0x000000090e0c72a5 */ /* 0x000fe4000f8e00ff */
[----:B------:R-:W-:-:S04]  /*14940*/  UIMAD.WIDE.U32 UR10, UR10, UR9, UR18 ;  /* 0x000000090a0a72a5 */ /* 0x000fc8000f8e0012 */
[----:B------:R-:W-:Y:S02]  /*14950*/  UIMAD.WIDE.U32 UR10, UP1, UR14, UR6, UR10 ;  /* 0x000000060e0a72a5 */ /* 0x000fe4000f82000a */
[----:B------:R-:W-:-:S04]  /*14960*/  UIMAD UR14, UR14, UR9, URZ ;  /* 0x000000090e0e72a4 */ /* 0x000fc8000f8e02ff */
[----:B------:R-:W-:-:S03]  /*14970*/  UIADD3 UR14, UP0, UPT, UR14, UR11, URZ ;  /* 0x0000000b0e0e7290 */ /* 0x000fc6000ff1e0ff */
[----:B------:R-:W-:Y:S01]  /*14980*/  UMOV UR11, UR13 ;  /* 0x0000000d000b7c82 */ /* 0x000fe20008000000 */
[----:B------:R-:W-:Y:S02]  /*14990*/  UIMAD.WIDE.U32 UR18, UR14, UR4, URZ ;  /* 0x000000040e1272a5 */ /* 0x000fe4000f8e00ff */
[----:B------:R-:W-:Y:S02]  /*149a0*/  UIADD3.X UR11, UPT, UPT, UR11, URZ, URZ, UP1, !UPT ;  /* 0x000000ff0b0b7290 */ /* 0x000fe40008ffe4ff */
[----:B------:R-:W-:Y:S02]  /*149b0*/  UIADD3 UR13, UPT, UPT, UR14, 0x1, URZ ;  /* 0x000000010e0d7890 */ /* 0x000fe4000fffe0ff */
[----:B------:R-:W-:Y:S02]  /*149c0*/  UIADD3.X UR12, UPT, UPT, URZ, UR11, URZ, UP0, !UPT ;  /* 0x0000000bff0c7290 */ /* 0x000fe400087fe4ff */
[----:B------:R-:W-:Y:S02]  /*149d0*/  UIMAD UR11, UR14, UR5, UR19 ;  /* 0x000000050e0b72a4 */ /* 0x000fe4000f8e0213 */
[----:B------:R-:W-:-:S02]  /*149e0*/  UIADD3 UR10, UP0, UPT, -UR18, UR6, URZ ;  /* 0x00000006120a7290 */ /* 0x000fc4000ff1e1ff */
[----:B------:R-:W-:Y:S02]  /*149f0*/  UIMAD UR11, UR12, UR4, UR11 ;  /* 0x000000040c0b72a4 */ /* 0x000fe4000f8e020b */
[----:B------:R-:W-:Y:S02]  /*14a00*/  UISETP.GE.U32.AND UP1, UPT, UR10, UR4, UPT ;  /* 0x000000040a00728c */ /* 0x000fe4000bf26070 */
[----:B------:R-:W-:Y:S02]  /*14a10*/  UIADD3.X UR9, UPT, UPT, ~UR11, UR9, URZ, UP0, !UPT ;  /* 0x000000090b097290 */ /* 0x000fe400087fe5ff */
[----:B------:R-:W-:Y:S02]  /*14a20*/  UIADD3 UR12, UP0, UPT, -UR4, UR10, URZ ;  /* 0x0000000a040c7290 */ /* 0x000fe4000ff1e1ff */
[----:B------:R-:W-:Y:S02]  /*14a30*/  UISETP.GE.U32.AND.EX UP1, UPT, UR9, UR5, UPT, UP1 ;  /* 0x000000050900728c */ /* 0x000fe4000bf26110 */
[----:B------:R-:W-:-:S02]  /*14a40*/  UIADD3.X UR11, UPT, UPT, ~UR5, UR9, URZ, UP0, !UPT ;  /* 0x00000009050b7290 */ /* 0x000fc400087fe5ff */
[----:B------:R-:W-:Y:S02]  /*14a50*/  USEL UR12, UR12, UR10, UP1 ;  /* 0x0000000a0c0c7287 */ /* 0x000fe40008800000 */
[----:B------:R-:W-:Y:S02]  /*14a60*/  USEL UR11, UR11, UR9, UP1 ;  /* 0x000000090b0b7287 */ /* 0x000fe40008800000 */
[----:B------:R-:W-:Y:S02]  /*14a70*/  USEL UR13, UR13, UR14, UP1 ;  /* 0x0000000e0d0d7287 */ /* 0x000fe40008800000 */
[----:B------:R-:W-:Y:S02]  /*14a80*/  UISETP.GE.U32.AND UP1, UPT, UR12, UR4, UPT ;  /* 0x000000040c00728c */ /* 0x000fe4000bf26070 */
[----:B------:R-:W-:Y:S02]  /*14a90*/  UISETP.NE.U32.AND UP0, UPT, UR4, URZ, UPT ;  /* 0x000000ff0400728c */ /* 0x000fe4000bf05070 */
[----:B------:R-:W-:-:S02]  /*14aa0*/  UIADD3 UR9, UPT, UPT, UR13, 0x1, URZ ;  /* 0x000000010d097890 */ /* 0x000fc4000fffe0ff */
[----:B------:R-:W-:Y:S02]  /*14ab0*/  UISETP.GE.U32.AND.EX UP1, UPT, UR11, UR5, UPT, UP1 ;  /* 0x000000050b00728c */ /* 0x000fe4000bf26110 */
[----:B------:R-:W-:Y:S02]  /*14ac0*/  UISETP.NE.AND.EX UP0, UPT, UR5, URZ, UPT, UP0 ;  /* 0x000000ff0500728c */ /* 0x000fe4000bf05300 */
[----:B------:R-:W-:-:S04]  /*14ad0*/  USEL UR9, UR9, UR13, UP1 ;  /* 0x0000000d09097287 */ /* 0x000fc80008800000 */
[----:B------:R-:W-:Y:S01]  /*14ae0*/  USEL UR12, UR9, 0xffffffff, UP0 ;  /* 0xffffffff090c7887 */ /* 0x000fe20008000000 */
[----:B------:R-:W-:Y:S11]  /*14af0*/  RET.REL.NODEC R2 `(_ZN7cutlass13device_kernelINS_4gemm6kernel13GemmUniversalINS1_17GroupProblemShapeIN4cute5tupleIJiiiEEEEENS1_10collective13CollectiveMmaINS1_40MainloopSm100ArrayTmaUmmaWarpSpecializedILi4ELi8ELi2ENS6_IJNS5_1CILi2EEENSC_ILi1EEESE_EEEEENS6_IJNSC_ILi256EEESH_NSC_ILi64EEEEEENS_6half_tEPNS6_IJlSE_NSC_ILi0EEEEEESK_SN_NS5_8TiledMMAINS5_8MMA_AtomIJNS5_26SM100_MMA_F16BF16_2x1SM_SSISK_SK_fLi256ELi256ELNS5_4UMMA5MajorE0ELSS_0ELNSR_7ScaleInE0ELST_0EEEEEENS5_6LayoutINS6_IJSE_SE_SE_EEENS6_IJSL_SL_SL_EEEEENS6_IJNS5_10UnderscoreES10_S10_EEEEENS5_18SM100_TMA_2SM_LOADENS5_14ComposedLayoutINS5_7SwizzleILi3ELi4ELi3EEENS5_18smem_ptr_flag_bitsILi16EEENSW_INS6_IJNSC_ILi8EEESI_EEENS6_IJSI_SE_EEEEEEEvNS5_8identityES13_S1D_vS1E_EENS_8epilogue10collective18CollectiveEpilogueINS1G_31Sm100PtrArrayTmaWarpSpecializedILi4ELi2ELi64ELb1ELb0EEEJNS6_IJNSC_ILi128EEESH_SI_EEENS6_IJNSW_IS1L_SE_EENSW_ISI_SE_EEEEESK_PNS6_IJSE_lSL_EEESK_S1R_NS1G_6fusion15FusionCallbacksIS1K_NS1S_17LinearCombinationISK_fSK_fLNS_15FloatRoundStyleE2EEES1M_S1P_JEEENS5_5SM1004TMEM4LOAD26SM100_TMEM_LOAD_16dp256b8xENS5_13SM90_TMA_LOADENS14_IS16_S18_NSW_INS6_IJSI_S19_EEENS6_IJSE_SI_EEEEEEENS5_17SM75_U16x8_LDSM_TENS5_14SM90_TMA_STOREES26_NS5_17SM90_U16x8_STSM_TENS5_39AutoVectorizingCopyWithAssumedAlignmentILi128EEEEEEvvEEEEvNT_6ParamsE) ;  /* 0xfffffeb402407950 */ /* 0x000ff60003c3ffff */
.L_x_65:
[----:B------:R-:W-:Y:S01]  /*14b00*/  MOV R28, R20 ;  /* 0x00000014001c7202 */ /* 0x000fe20000000f00 */
[----:B------:R-:W-:-:S05]  /*14b10*/  IMAD.MOV.U32 R29, RZ, RZ, R3 ;  /* 0x000000ffff1d7224 */ /* 0x000fca00078e0003 */
[----:B------:R-:W1:Y:S08]  /*14b20*/  I2F.U64.RP R28, R28 ;  /* 0x0000001c001c7312 */ /* 0x000e700000309000 */
[----:B-1----:R-:W1:Y:S02]  /*14b30*/  MUFU.RCP R22, R28 ;  /* 0x0000001c00167308 */ /* 0x002e640000001000 */
[----:B-1----:R-:W-:-:S06]  /*14b40*/  IADD3 R22, PT, PT, R22, 0x1ffffffe, RZ ;  /* 0x1ffffffe16167810 */ /* 0x002fcc0007ffe0ff */
[----:B------:R-:W1:Y:S02]  /*14b50*/  F2I.U64.TRUNC R22, R22 ;  /* 0x0000001600167311 */ /* 0x000e64000020d800 */
[----:B-1----:R-:W-:Y:S01]  /*14b60*/  IMAD.WIDE.U32 R24, R22, R20, RZ ;  /* 0x0000001416187225 */ /* 0x002fe200078e00ff */
[----:B------:R-:W-:-:S03]  /*14b70*/  MOV R27, R22 ;  /* 0x00000016001b7202 */ /* 0x000fc60000000f00 */
[----:B------:R-:W-:Y:S01]  /*14b80*/  IMAD R21, R22, R3, R25 ;  /* 0x0000000316157224 */ /* 0x000fe200078e0219 */
[----:B------:R-:W-:-:S03]  /*14b90*/  IADD3 R25, P0, PT, RZ, -R24, RZ ;  /* 0x80000018ff197210 */ /* 0x000fc60007f1e0ff */
[----:B------:R-:W-:Y:S02]  /*14ba0*/  IMAD R21, R23, R20, R21 ;  /* 0x0000001417157224 */ /* 0x000fe400078e0215 */
[----:B------:R-:W-:-:S04]  /*14bb0*/  IMAD.HI.U32 R26, R22, R25, RZ ;  /* 0x00000019161a7227 */ /* 0x000fc800078e00ff */
[----:B------:R-:W-:-:S04]  /*14bc0*/  IMAD.X R21, RZ, RZ, ~R21, P0 ;  /* 0x000000ffff157224 */ /* 0x000fc800000e0e15 */
[----:B------:R-:W-:-:S04]  /*14bd0*/  IMAD.WIDE.U32 R26, P2, R22, R21, R26 ;  /* 0x00000015161a7225 */ /* 0x000fc8000784001a */
[C---:B------:R-:W-:Y:S02]  /*14be0*/  IMAD R24, R23.reuse, R21, RZ ;  /* 0x0000001517187224 */ /* 0x040fe400078e02ff */
[----:B------:R-:W-:-:S04]  /*14bf0*/  IMAD.HI.U32 R25, P1, R23, R25, R26 ;  /* 0x0000001917197227 */ /* 0x000fc8000782001a */
[----:B------:R-:W-:Y:S01]  /*14c00*/  IMAD.HI.U32 R21, R23, R21, RZ ;  /* 0x0000001517157227 */ /* 0x000fe200078e00ff */
[----:B------:R-:W-:-:S03]  /*14c10*/  IADD3 R25, P0, PT, R24, R25, RZ ;  /* 0x0000001918197210 */ /* 0x000fc60007f1e0ff */
[----:B------:R-:W-:Y:S02]  /*14c20*/  IMAD.X R23, R21, 0x1, R23, P2 ;  /* 0x0000000115177824 */ /* 0x000fe400010e0617 */
[----:B------:R-:W-:-:S03]  /*14c30*/  IMAD.WIDE.U32 R26, R25, R20, RZ ;  /* 0x00000014191a7225 */ /* 0x000fc600078e00ff */
[----:B------:R-:W-:Y:S01]  /*14c40*/  IADD3.X R23, PT, PT, RZ, RZ, R23, P0, P1 ;  /* 0x000000ffff177210 */ /* 0x000fe200007e2417 */
[----:B------:R-:W-:Y:S01]  /*14c50*/  IMAD R21, R25, R3, R27 ;  /* 0x0000000319157224 */ /* 0x000fe200078e021b */
[----:B------:R-:W-:-:S03]  /*14c60*/  IADD3 R22, P0, PT, RZ, -R26, RZ ;  /* 0x8000001aff167210 */ /* 0x000fc60007f1e0ff */
[----:B------:R-:W-:Y:S02]  /*14c70*/  IMAD R21, R23, R20, R21 ;  /* 0x0000001417157224 */ /* 0x000fe400078e0215 */
[----:B------:R-:W-:-:S03]  /*14c80*/  IMAD.HI.U32 R24, R25, R22, RZ ;  /* 0x0000001619187227 */ /* 0x000fc600078e00ff */
[----:B------:R-:W-:-:S05]  /*14c90*/  IADD3.X R21, PT, PT, RZ, ~R21, RZ, P0, !PT ;  /* 0x80000015ff157210 */ /* 0x000fca00007fe4ff */
[----:B------:R-:W-:-:S04]  /*14ca0*/  IMAD.WIDE.U32 R26, P2, R25, R21, R24 ;  /* 0x00000015191a7225 */ /* 0x000fc80007840018 */
[C---:B------:R-:W-:Y:S02]  /*14cb0*/  IMAD R24, R23.reuse, R21, RZ ;  /* 0x0000001517187224 */ /* 0x040fe400078e02ff */
[----:B------:R-:W-:-:S04]  /*14cc0*/  IMAD.HI.U32 R25, P1, R23, R22, R26 ;  /* 0x0000001617197227 */ /* 0x000fc8000782001a */
[----:B------:R-:W-:Y:S02]  /*14cd0*/  HFMA2 R27, -RZ, RZ, 0, 0 ;  /* 0x00000000ff1b7431 */ /* 0x000fe400000001ff */
[----:B------:R-:W-:Y:S01]  /*14ce0*/  IMAD.HI.U32 R22, R23, R21, RZ ;  /* 0x0000001517167227 */ /* 0x000fe200078e00ff */
[----:B------:R-:W-:-:S03]  /*14cf0*/  IADD3 R24, P0, PT, R24, R25, RZ ;  /* 0x0000001918187210 */ /* 0x000fc60007f1e0ff */
[----:B------:R-:W-:Y:S02]  /*14d00*/  IMAD.X R22, R22, 0x1, R23, P2 ;  /* 0x0000000116167824 */ /* 0x000fe400010e0617 */
[----:B------:R-:W-:-:S03]  /*14d10*/  IMAD.HI.U32 R26, R24, R17, RZ ;  /* 0x00000011181a7227 */ /* 0x000fc600078e00ff */
[----:B------:R-:W-:Y:S01]  /*14d20*/  IADD3.X R22, PT, PT, RZ, RZ, R22, P0, P1 ;  /* 0x000000ffff167210 */ /* 0x000fe200007e2416 */
[----:B------:R-:W-:-:S04]  /*14d30*/  IMAD.WIDE.U32 R24, R24, R15, R26 ;  /* 0x0000000f18187225 */ /* 0x000fc800078e001a */
[C---:B------:R-:W-:Y:S02]  /*14d40*/  IMAD R21, R22.reuse, R15, RZ ;  /* 0x0000000f16157224 */ /* 0x040fe400078e02ff */
[----:B------:R-:W-:-:S04]  /*14d50*/  IMAD.HI.U32 R24, P1, R22, R17, R24 ;  /* 0x0000001116187227 */ /* 0x000fc80007820018 */
[----:B------:R-:W-:Y:S01]  /*14d60*/  IMAD.HI.U32 R22, R22, R15, RZ ;  /* 0x0000000f16167227 */ /* 0x000fe200078e00ff */
[----:B------:R-:W-:-:S04]  /*14d70*/  IADD3 R21, P0, PT, R21, R24, RZ ;  /* 0x0000001815157210 */ /* 0x000fc80007f1e0ff */
[----:B------:R-:W-:Y:S01]  /*14d80*/  IADD3.X R22, PT, PT, R22, RZ, RZ, P1, !PT ;  /* 0x000000ff16167210 */ /* 0x000fe20000ffe4ff */
[----:B------:R-:W-:-:S04]  /*14d90*/  IMAD.WIDE.U32 R24, R21, R20, RZ ;  /* 0x0000001415187225 */ /* 0x000fc800078e00ff */
[----:B------:R-:W-:Y:S01]  /*14da0*/  IMAD.X R22, RZ, RZ, R22, P0 ;  /* 0x000000ffff167224 */ /* 0x000fe200000e0616 */
[----:B------:R-:W-:Y:S01]  /*14db0*/  IADD3 R17, P0, PT, -R24, R17, RZ ;  /* 0x0000001118117210 */ /* 0x000fe20007f1e1ff */
[C---:B------:R-:W-:Y:S02]  /*14dc0*/  IMAD R23, R21.reuse, R3, R25 ;  /* 0x0000000315177224 */ /* 0x040fe400078e0219 */
[----:B------:R-:W-:Y:S01]  /*14dd0*/  VIADD R26, R21, 0x1 ;  /* 0x00000001151a7836 */ /* 0x000fe20000000000 */
[-C--:B------:R-:W-:Y:S01]  /*14de0*/  ISETP.GE.U32.AND P2, PT, R17, R20.reuse, PT ;  /* 0x000000141100720c */ /* 0x080fe20003f46070 */
[----:B------:R-:W-:Y:S01]  /*14df0*/  IMAD R22, R22, R20, R23 ;  /* 0x0000001416167224 */ /* 0x000fe200078e0217 */
[----:B------:R-:W-:-:S04]  /*14e00*/  IADD3 R24, P1, PT, -R20, R17, RZ ;  /* 0x0000001114187210 */ /* 0x000fc80007f3e1ff */
[----:B------:R-:W-:-:S04]  /*14e10*/  IADD3.X R22, PT, PT, ~R22, R15, RZ, P0, !PT ;  /* 0x0000000f16167210 */ /* 0x000fc800007fe5ff */
[----:B------:R-:W-:Y:S02]  /*14e20*/  ISETP.GE.U32.AND.EX P0, PT, R22, R3, PT, P2 ;  /* 0x000000031600720c */ /* 0x000fe40003f06120 */
[-C--:B------:R-:W-:Y:S02]  /*14e30*/  IADD3.X R15, PT, PT, ~R3, R22.reuse, RZ, P1, !PT ;  /* 0x00000016030f7210 */ /* 0x080fe40000ffe5ff */
[----:B------:R-:W-:Y:S02]  /*14e40*/  SEL R17, R24, R17, P0 ;  /* 0x0000001118117207 */ /* 0x000fe40000000000 */
[----:B------:R-:W-:Y:S02]  /*14e50*/  SEL R22, R15, R22, P0 ;  /* 0x000000160f167207 */ /* 0x000fe40000000000 */
[----:B------:R-:W-:Y:S02]  /*14e60*/  SEL R26, R26, R21, P0 ;  /* 0x000000151a1a7207 */ /* 0x000fe40000000000 */
[----:B------:R-:W-:-:S02]  /*14e70*/  ISETP.GE.U32.AND P1, PT, R17, R20, PT ;  /* 0x000000141100720c */ /* 0x000fc40003f26070 */
[----:B------:R-:W-:Y:S02]  /*14e80*/  ISETP.NE.U32.AND P0, PT, R20, RZ, PT ;  /* 0x000000ff1400720c */ /* 0x000fe40003f05070 */
[----:B------:R-:W-:Y:S02]  /*14e90*/  IADD3 R15, PT, PT, R26, 0x1, RZ ;  /* 0x000000011a0f7810 */ /* 0x000fe40007ffe0ff */
[----:B------:R-:W-:Y:S02]  /*14ea0*/  ISETP.GE.U32.AND.EX P1, PT, R22, R3, PT, P1 ;  /* 0x000000031600720c */ /* 0x000fe40003f26110 */
[----:B------:R-:W-:Y:S02]  /*14eb0*/  ISETP.NE.AND.EX P0, PT, R3, RZ, PT, P0 ;  /* 0x000000ff0300720c */ /* 0x000fe40003f05300 */
[----:B------:R-:W-:Y:S02]  /*14ec0*/  MOV R3, 0x0 ;  /* 0x0000000000037802 */ /* 0x000fe40000000f00 */
[----:B------:R-:W-:-:S04]  /*14ed0*/  SEL R15, R15, R26, P1 ;  /* 0x0000001a0f0f7207 */ /* 0x000fc80000800000 */
[----:B------:R-:W-:Y:S01]  /*14ee0*/  SEL R15, R15, 0xffffffff, P0 ;  /* 0xffffffff0f0f7807 */ /* 0x000fe20000000000 */
[----:B------:R-:W-:Y:S06]  /*14ef0*/  RET.REL.NODEC R2 `(_ZN7cutlass13device_kernelINS_4gemm6kernel13GemmUniversalINS1_17GroupProblemShapeIN4cute5tupleIJiiiEEEEENS1_10collective13CollectiveMmaINS1_40MainloopSm100ArrayTmaUmmaWarpSpecializedILi4ELi8ELi2ENS6_IJNS5_1CILi2EEENSC_ILi1EEESE_EEEEENS6_IJNSC_ILi256EEESH_NSC_ILi64EEEEEENS_6half_tEPNS6_IJlSE_NSC_ILi0EEEEEESK_SN_NS5_8TiledMMAINS5_8MMA_AtomIJNS5_26SM100_MMA_F16BF16_2x1SM_SSISK_SK_fLi256ELi256ELNS5_4UMMA5MajorE0ELSS_0ELNSR_7ScaleInE0ELST_0EEEEEENS5_6LayoutINS6_IJSE_SE_SE_EEENS6_IJSL_SL_SL_EEEEENS6_IJNS5_10UnderscoreES10_S10_EEEEENS5_18SM100_TMA_2SM_LOADENS5_14ComposedLayoutINS5_7SwizzleILi3ELi4ELi3EEENS5_18smem_ptr_flag_bitsILi16EEENSW_INS6_IJNSC_ILi8EEESI_EEENS6_IJSI_SE_EEEEEEEvNS5_8identityES13_S1D_vS1E_EENS_8epilogue10collective18CollectiveEpilogueINS1G_31Sm100PtrArrayTmaWarpSpecializedILi4ELi2ELi64ELb1ELb0EEEJNS6_IJNSC_ILi128EEESH_SI_EEENS6_IJNSW_IS1L_SE_EENSW_ISI_SE_EEEEESK_PNS6_IJSE_lSL_EEESK_S1R_NS1G_6fusion15FusionCallbacksIS1K_NS1S_17LinearCombinationISK_fSK_fLNS_15FloatRoundStyleE2EEES1M_S1P_JEEENS5_5SM1004TMEM4LOAD26SM100_TMEM_LOAD_16dp256b8xENS5_13SM90_TMA_LOADENS14_IS16_S18_NSW_INS6_IJSI_S19_EEENS6_IJSE_SI_EEEEEEENS5_17SM75_U16x8_LDSM_TENS5_14SM90_TMA_STOREES26_NS5_17SM90_U16x8_STSM_TENS5_39AutoVectorizingCopyWithAssumedAlignmentILi128EEEEEEvvEEEEvNT_6ParamsE) ;  /* 0xfffffeb002407950 */ /* 0x000fec0003c3ffff */
.L_x_285:
[----:B------:R-:W-:-:S00]  /*14f00*/  BRA `(.L_x_285) ;  /* 0xfffffffc00fc7947 */ /* 0x000fc0000383ffff */
[----:B------:R-:W-:-:S00]  /*14f10*/  NOP ;  /* 0x0000000000007918 */ /* 0x000fc00000000000 */
        /* <DEDUP_REMOVED lines=14> */
.L_x_297:


//--------------------- .nv.global.init           --------------------------
	.section	.nv.global.init,"aw",@progbits
.nv.global.init:
	.type		$str$26,@object
	.size		$str$26,($str$27 - $str$26)
$str$26:
        /*0000*/ 	.byte	0x28, 0x61, 0x64, 0x64, 0x72, 0x65, 0x73, 0x73, 0x20, 0x26, 0x20, 0x6d, 0x61, 0x73, 0x6b, 0x29
        /*0010*/ 	.byte	0x20, 0x3d, 0x3d, 0x20, 0x30, 0x00
	.type		$str$27,@object
	.size		$str$27,($str$25 - $str$27)
$str$27:
        /*0016*/ 	.byte	0x2f, 0x74, 0x6d, 0x70, 0x2f, 0x63, 0x75, 0x74, 0x6c, 0x61, 0x73, 0x73, 0x5f, 0x73, 0x77, 0x65
        /*0026*/ 	.byte	0x65, 0x70, 0x5f, 0x73, 0x72, 0x63, 0x2f, 0x69, 0x6e, 0x63, 0x6c, 0x75, 0x64, 0x65, 0x2f, 0x63
        /*0036*/ 	.byte	0x75, 0x74, 0x65, 0x2f, 0x70, 0x6f, 0x69, 0x6e, 0x74, 0x65, 0x72, 0x5f, 0x66, 0x6c, 0x61, 0x67
        /*0046*/ 	.byte	0x67, 0x65, 0x64, 0x2e, 0x68, 0x70, 0x70, 0x00
	.type		$str$25,@object
	.size		$str$25,($str$24 - $str$25)
$str$25:
        /*004e*/ 	.byte	0x2f, 0x74, 0x6d, 0x70, 0x2f, 0x63, 0x75, 0x74, 0x6c, 0x61, 0x73, 0x73, 0x5f, 0x73, 0x77, 0x65
        /*005e*/ 	.byte	0x65, 0x70, 0x5f, 0x73, 0x72, 0x63, 0x2f, 0x69, 0x6e, 0x63, 0x6c, 0x75, 0x64, 0x65, 0x2f, 0x63
        /*006e*/ 	.byte	0x75, 0x74, 0x65, 0x2f, 0x61, 0x74, 0x6f, 0x6d, 0x2f, 0x63, 0x6f, 0x70, 0x79, 0x5f, 0x74, 0x72
        /*007e*/ 	.byte	0x61, 0x69, 0x74, 0x73, 0x5f, 0x73, 0x6d, 0x31, 0x30, 0x30, 0x2e, 0x68, 0x70, 0x70, 0x00
	.type		$str$24,@object
	.size		$str$24,(__unnamed_1 - $str$24)
$str$24:
        /*008d*/ 	.byte	0x28, 0x28, 0x75, 0x69, 0x6e, 0x74, 0x33, 0x32, 0x5f, 0x74, 0x28, 0x74, 0x68, 0x72, 0x65, 0x61
        /*009d*/ 	.byte	0x64, 0x49, 0x64, 0x78, 0x2e, 0x78, 0x29, 0x20, 0x2f, 0x20, 0x33, 0x32, 0x29, 0x20, 0x25, 0x20
        /*00ad*/ 	.byte	0x34, 0x29, 0x20, 0x3d, 0x3d, 0x20, 0x28, 0x28, 0x28, 0x74, 0x6d, 0x65, 0x6d, 0x5f, 0x61, 0x64
        /*00bd*/ 	.byte	0x64, 0x72, 0x20, 0x3e, 0x3e, 0x20, 0x31, 0x36, 0x29, 0x20, 0x2f, 0x20, 0x33, 0x32, 0x29, 0x20
        /*00cd*/ 	.byte	0x25, 0x20, 0x34, 0x29, 0x00
	.type		__unnamed_1,@object
	.size		__unnamed_1,(__unnamed_2 - __unnamed_1)
__unnamed_1:
        /*00d2*/ 	.byte	0x61, 0x75, 0x74, 0x6f, 0x20, 0x63, 0x75, 0x74, 0x65, 0x3a, 0x3a, 0x61, 0x73, 0x5f, 0x70, 0x6f
        /* <DEDUP_REMOVED lines=24> */
        /*0262*/ 	.byte	0x39, 0x32, 0x3e, 0x3e, 0x3e, 0x3e, 0x5d, 0x00
	.type		__unnamed_2,@object
	.size		__unnamed_2,(.L_2 - __unnamed_2)
__unnamed_2:
        /* <DEDUP_REMOVED lines=42> */
        /*050a*/ 	.byte	0x3e, 0x5d, 0x00
.L_2:


//--------------------- .nv.shared._ZN7cutlass13device_kernelINS_4gemm6kernel13GemmUniversalINS1_17GroupProblemShapeIN4cute5tupleIJiiiEEEEENS1_10collective13CollectiveMmaINS1_40MainloopSm100ArrayTmaUmmaWarpSpecializedILi4ELi8ELi2ENS6_IJNS5_1CILi2EEENSC_ILi1EEESE_EEEEENS6_IJNSC_ILi256EEESH_NSC_ILi64EEEEEENS_6half_tEPNS6_IJlSE_NSC_ILi0EEEEEESK_SN_NS5_8TiledMMAINS5_8MMA_AtomIJNS5_26SM100_MMA_F16BF16_2x1SM_SSISK_SK_fLi256ELi256ELNS5_4UMMA5MajorE0ELSS_0ELNSR_7ScaleInE0ELST_0EEEEEENS5_6LayoutINS6_IJSE_SE_SE_EEENS6_IJSL_SL_SL_EEEEENS6_IJNS5_10UnderscoreES10_S10_EEEEENS5_18SM100_TMA_2SM_LOADENS5_14ComposedLayoutINS5_7SwizzleILi3ELi4ELi3EEENS5_18smem_ptr_flag_bitsILi16EEENSW_INS6_IJNSC_ILi8EEESI_EEENS6_IJSI_SE_EEEEEEEvNS5_8identityES13_S1D_vS1E_EENS_8epilogue10collective18CollectiveEpilogueINS1G_31Sm100PtrArrayTmaWarpSpecializedILi4ELi2ELi64ELb1ELb0EEEJNS6_IJNSC_ILi128EEESH_SI_EEENS6_IJNSW_IS1L_SE_EENSW_ISI_SE_EEEEESK_PNS6_IJSE_lSL_EEESK_S1R_NS1G_6fusion15FusionCallbacksIS1K_NS1S_17LinearCombinationISK_fSK_fLNS_15FloatRoundStyleE2EEES1M_S1P_JEEENS5_5SM1004TMEM4LOAD26SM100_TMEM_LOAD_16dp256b8xENS5_13SM90_TMA_LOADENS14_IS16_S18_NSW_INS6_IJSI_S19_EEENS6_IJSE_SI_EEEEEEENS5_17SM75_U16x8_LDSM_TENS5_14SM90_TMA_STOREES26_NS5_17SM90_U16x8_STSM_TENS5_39AutoVectorizingCopyWithAssumedAlignmentILi128EEEEEEvvEEEEvNT_6ParamsE --------------------------
	.section	.nv.shared._ZN7cutlass13device_kernelINS_4gemm6kernel13GemmUniversalINS1_17GroupProblemShapeIN4cute5tupleIJiiiEEEEENS1_10collective13CollectiveMmaINS1_40MainloopSm100ArrayTmaUmmaWarpSpecializedILi4ELi8ELi2ENS6_IJNS5_1CILi2EEENSC_ILi1EEESE_EEEEENS6_IJNSC_ILi256EEESH_NSC_ILi64EEEEEENS_6half_tEPNS6_IJlSE_NSC_ILi0EEEEEESK_SN_NS5_8TiledMMAINS5_8MMA_AtomIJNS5_26SM100_MMA_F16BF16_2x1SM_SSISK_SK_fLi256ELi256ELNS5_4UMMA5MajorE0ELSS_0ELNSR_7ScaleInE0ELST_0EEEEEENS5_6LayoutINS6_IJSE_SE_SE_EEENS6_IJSL_SL_SL_EEEEENS6_IJNS5_10UnderscoreES10_S10_EEEEENS5_18SM100_TMA_2SM_LOADENS5_14ComposedLayoutINS5_7SwizzleILi3ELi4ELi3EEENS5_18smem_ptr_flag_bitsILi16EEENSW_INS6_IJNSC_ILi8EEESI_EEENS6_IJSI_SE_EEEEEEEvNS5_8identityES13_S1D_vS1E_EENS_8epilogue10collective18CollectiveEpilogueINS1G_31Sm100PtrArrayTmaWarpSpecializedILi4ELi2ELi64ELb1ELb0EEEJNS6_IJNSC_ILi128EEESH_SI_EEENS6_IJNSW_IS1L_SE_EENSW_ISI_SE_EEEEESK_PNS6_IJSE_lSL_EEESK_S1R_NS1G_6fusion15FusionCallbacksIS1K_NS1S_17LinearCombinationISK_fSK_fLNS_15FloatRoundStyleE2EEES1M_S1P_JEEENS5_5SM1004TMEM4LOAD26SM100_TMEM_LOAD_16dp256b8xENS5_13SM90_TMA_LOADENS14_IS16_S18_NSW_INS6_IJSI_S19_EEENS6_IJSE_SI_EEEEEEENS5_17SM75_U16x8_LDSM_TENS5_14SM90_TMA_STOREES26_NS5_17SM90_U16x8_STSM_TENS5_39AutoVectorizingCopyWithAssumedAlignmentILi128EEEEEEvvEEEEvNT_6ParamsE,"aw",@nobits
	.sectionflags	@""
	.align	16
	.zero		1024


//--------------------- .nv.shared.reserved.0     --------------------------
	.section	.nv.shared.reserved.0,"aw",@nobits
	.weak		__nv_reservedSMEM_offset_0_alias
	.size		__nv_reservedSMEM_offset_0_alias, 0, 64
	.other		__nv_reservedSMEM_offset_0_alias,@"STO_CUDA_RESERVED_SHARED STV_DEFAULT"
__nv_reservedSMEM_offset_0_alias:
	.zero		0
.nv.shared.reserved.0:
	.zero		64
	.weak		__nv_reservedSMEM_tcgen05_partition
	.type		__nv_reservedSMEM_tcgen05_partition,@object
	.size		__nv_reservedSMEM_tcgen05_partition,(.L_0 - __nv_reservedSMEM_tcgen05_partition)
__nv_reservedSMEM_tcgen05_partition:
	.zero		32
.L_0:


//--------------------- .nv.global                --------------------------
	.section	.nv.global,"aw",@nobits
.nv.global:
	.type		_ZN39_INTERNAL_1a8af519_4_k_cu_af59496d_40114cute1_E,@object
	.size		_ZN39_INTERNAL_1a8af519_4_k_cu_af59496d_40114cute1_E,(_ZN39_INTERNAL_1a8af519_4_k_cu_af59496d_40114cuda3std3__45__cpo6cbeginE - _ZN39_INTERNAL_1a8af519_4_k_cu_af59496d_40114cute1_E)
_ZN39_INTERNAL_1a8af519_4_k_cu_af59496d_40114cute1_E:
	.zero		1
	.type		_ZN39_INTERNAL_1a8af519_4_k_cu_af59496d_40114cuda3std3__45__cpo6cbeginE,@object
	.size		_ZN39_INTERNAL_1a8af519_4_k_cu_af59496d_40114cuda3std3__45__cpo6cbeginE,(_ZN39_INTERNAL_1a8af519_4_k_cu_af59496d_40114cuda3std3__48in_placeE - _ZN39_INTERNAL_1a8af519_4_k_cu_af59496d_40114cuda3std3__45__cpo6cbeginE)
_ZN39_INTERNAL_1a8af519_4_k_cu_af59496d_40114cuda3std3__45__cpo6cbeginE:
	.zero		1
	.type		_ZN39_INTERNAL_1a8af519_4_k_cu_af59496d_40114cuda3std3__48in_placeE,@object
	.size		_ZN39_INTERNAL_1a8af519_4_k_cu_af59496d_40114cuda3std3__48in_placeE,(_ZN39_INTERNAL_1a8af519_4_k_cu_af59496d_40114cuda3std6ranges3__45__cpo9iter_moveE - _ZN39_INTERNAL_1a8af519_4_k_cu_af59496d_40114cuda3std3__48in_placeE)
_ZN39_INTERNAL_1a8af519_4_k_cu_af59496d_40114cuda3std3__48in_placeE:
	.zero		1
	.type		_ZN39_INTERNAL_1a8af519_4_k_cu_af59496d_40114cuda3std6ranges3__45__cpo9iter_moveE,@object
	.size		_ZN39_INTERNAL_1a8af519_4_k_cu_af59496d_40114cuda3std6ranges3__45__cpo9iter_moveE,(_ZN39_INTERNAL_1a8af519_4_k_cu_af59496d_40114cuda3std3__45__cpo5beginE - _ZN39_INTERNAL_1a8af519_4_k_cu_af59496d_40114cuda3std6ranges3__45__cpo9iter_moveE)
_ZN39_INTERNAL_1a8af519_4_k_cu_af59496d_40114cuda3std6ranges3__45__cpo9iter_moveE:
	.zero		1
	.type		_ZN39_INTERNAL_1a8af519_4_k_cu_af59496d_40114cuda3std3__45__cpo5beginE,@object
	.size		_ZN39_INTERNAL_1a8af519_4_k_cu_af59496d_40114cuda3std3__45__cpo5beginE,(_ZN39_INTERNAL_1a8af519_4_k_cu_af59496d_40114cuda3std3__441_GLOBAL__N__1a8af519_4_k_cu_af59496d_40116ignoreE - _ZN39_INTERNAL_1a8af519_4_k_cu_af59496d_40114cuda3std3__45__cpo5beginE)
_ZN39_INTERNAL_1a8af519_4_k_cu_af59496d_40114cuda3std3__45__cpo5beginE:
	.zero		1
	.type		_ZN39_INTERNAL_1a8af519_4_k_cu_af59496d_40114cuda3std3__441_GLOBAL__N__1a8af519_4_k_cu_af59496d_40116ignoreE,@object
	.size		_ZN39_INTERNAL_1a8af519_4_k_cu_af59496d_40114cuda3std3__441_GLOBAL__N__1a8af519_4_k_cu_af59496d_40116ignoreE,(_ZN39_INTERNAL_1a8af519_4_k_cu_af59496d_40114cute7productE - _ZN39_INTERNAL_1a8af519_4_k_cu_af59496d_40114cuda3std3__441_GLOBAL__N__1a8af519_4_k_cu_af59496d_40116ignoreE)
_ZN39_INTERNAL_1a8af519_4_k_cu_af59496d_40114cuda3std3__441_GLOBAL__N__1a8af519_4_k_cu_af59496d_40116ignoreE:
	.zero		1
	.type		_ZN39_INTERNAL_1a8af519_4_k_cu_af59496d_40114cute7productE,@object
	.size		_ZN39_INTERNAL_1a8af519_4_k_cu_af59496d_40114cute7productE,(_ZN39_INTERNAL_1a8af519_4_k_cu_af59496d_40114cuda3std3__45__cpo3endE - _ZN39_INTERNAL_1a8af519_4_k_cu_af59496d_40114cute7productE)
_ZN39_INTERNAL_1a8af519_4_k_cu_af59496d_40114cute7productE:
	.zero		1
	.type		_ZN39_INTERNAL_1a8af519_4_k_cu_af59496d_40114cuda3std3__45__cpo3endE,@object
	.size		_ZN39_INTERNAL_1a8af519_4_k_cu_af59496d_40114cuda3std3__45__cpo3endE,(_ZN39_INTERNAL_1a8af519_4_k_cu_af59496d_40114cuda3std3__419piecewise_constructE - _ZN39_INTERNAL_1a8af519_4_k_cu_af59496d_40114cuda3std3__45__cpo3endE)
_ZN39_INTERNAL_1a8af519_4_k_cu_af59496d_40114cuda3std3__45__cpo3endE:
	.zero		1
	.type		_ZN39_INTERNAL_1a8af519_4_k_cu_af59496d_40114cuda3std3__419piecewise_constructE,@object
	.size		_ZN39_INTERNAL_1a8af519_4_k_cu_af59496d_40114cuda3std3__419piecewise_constructE,(_ZN39_INTERNAL_1a8af519_4_k_cu_af59496d_40114cuda3std3__45__cpo4cendE - _ZN39_INTERNAL_1a8af519_4_k_cu_af59496d_40114cuda3std3__419piecewise_constructE)
_ZN39_INTERNAL_1a8af519_4_k_cu_af59496d_40114cuda3std3__419piecewise_constructE:
	.zero		1
	.type		_ZN39_INTERNAL_1a8af519_4_k_cu_af59496d_40114cuda3std3__45__cpo4cendE,@object
	.size		_ZN39_INTERNAL_1a8af519_4_k_cu_af59496d_40114cuda3std3__45__cpo4cendE,(_ZN39_INTERNAL_1a8af519_4_k_cu_af59496d_40114cuda3std6ranges3__45__cpo4swapE - _ZN39_INTERNAL_1a8af519_4_k_cu_af59496d_40114cuda3std3__45__cpo4cendE)
_ZN39_INTERNAL_1a8af519_4_k_cu_af59496d_40114cuda3std3__45__cpo4cendE:
	.zero		1
	.type		_ZN39_INTERNAL_1a8af519_4_k_cu_af59496d_40114cuda3std6ranges3__45__cpo4swapE,@object
	.size		_ZN39_INTERNAL_1a8af519_4_k_cu_af59496d_40114cuda3std6ranges3__45__cpo4swapE,(.L_10 - _ZN39_INTERNAL_1a8af519_4_k_cu_af59496d_40114cuda3std6ranges3__45__cpo4swapE)
_ZN39_INTERNAL_1a8af519_4_k_cu_af59496d_40114cuda3std6ranges3__45__cpo4swapE:
	.zero		1
.L_10:


//--------------------- .nv.constant0._ZN7cutlass13device_kernelINS_4gemm6kernel13GemmUniversalINS1_17GroupProblemShapeIN4cute5tupleIJiiiEEEEENS1_10collective13CollectiveMmaINS1_40MainloopSm100ArrayTmaUmmaWarpSpecializedILi4ELi8ELi2ENS6_IJNS5_1CILi2EEENSC_ILi1EEESE_EEEEENS6_IJNSC_ILi256EEESH_NSC_ILi64EEEEEENS_6half_tEPNS6_IJlSE_NSC_ILi0EEEEEESK_SN_NS5_8TiledMMAINS5_8MMA_AtomIJNS5_26SM100_MMA_F16BF16_2x1SM_SSISK_SK_fLi256ELi256ELNS5_4UMMA5MajorE0ELSS_0ELNSR_7ScaleInE0ELST_0EEEEEENS5_6LayoutINS6_IJSE_SE_SE_EEENS6_IJSL_SL_SL_EEEEENS6_IJNS5_10UnderscoreES10_S10_EEEEENS5_18SM100_TMA_2SM_LOADENS5_14ComposedLayoutINS5_7SwizzleILi3ELi4ELi3EEENS5_18smem_ptr_flag_bitsILi16EEENSW_INS6_IJNSC_ILi8EEESI_EEENS6_IJSI_SE_EEEEEEEvNS5_8identityES13_S1D_vS1E_EENS_8epilogue10collective18CollectiveEpilogueINS1G_31Sm100PtrArrayTmaWarpSpecializedILi4ELi2ELi64ELb1ELb0EEEJNS6_IJNSC_ILi128EEESH_SI_EEENS6_IJNSW_IS1L_SE_EENSW_ISI_SE_EEEEESK_PNS6_IJSE_lSL_EEESK_S1R_NS1G_6fusion15FusionCallbacksIS1K_NS1S_17LinearCombinationISK_fSK_fLNS_15FloatRoundStyleE2EEES1M_S1P_JEEENS5_5SM1004TMEM4LOAD26SM100_TMEM_LOAD_16dp256b8xENS5_13SM90_TMA_LOADENS14_IS16_S18_NSW_INS6_IJSI_S19_EEENS6_IJSE_SI_EEEEEEENS5_17SM75_U16x8_LDSM_TENS5_14SM90_TMA_STOREES26_NS5_17SM90_U16x8_STSM_TENS5_39AutoVectorizingCopyWithAssumedAlignmentILi128EEEEEEvvEEEEvNT_6ParamsE --------------------------
	.section	.nv.constant0._ZN7cutlass13device_kernelINS_4gemm6kernel13GemmUniversalINS1_17GroupProblemShapeIN4cute5tupleIJiiiEEEEENS1_10collective13CollectiveMmaINS1_40MainloopSm100ArrayTmaUmmaWarpSpecializedILi4ELi8ELi2ENS6_IJNS5_1CILi2EEENSC_ILi1EEESE_EEEEENS6_IJNSC_ILi256EEESH_NSC_ILi64EEEEEENS_6half_tEPNS6_IJlSE_NSC_ILi0EEEEEESK_SN_NS5_8TiledMMAINS5_8MMA_AtomIJNS5_26SM100_MMA_F16BF16_2x1SM_SSISK_SK_fLi256ELi256ELNS5_4UMMA5MajorE0ELSS_0ELNSR_7ScaleInE0ELST_0EEEEEENS5_6LayoutINS6_IJSE_SE_SE_EEENS6_IJSL_SL_SL_EEEEENS6_IJNS5_10UnderscoreES10_S10_EEEEENS5_18SM100_TMA_2SM_LOADENS5_14ComposedLayoutINS5_7SwizzleILi3ELi4ELi3EEENS5_18smem_ptr_flag_bitsILi16EEENSW_INS6_IJNSC_ILi8EEESI_EEENS6_IJSI_SE_EEEEEEEvNS5_8identityES13_S1D_vS1E_EENS_8epilogue10collective18CollectiveEpilogueINS1G_31Sm100PtrArrayTmaWarpSpecializedILi4ELi2ELi64ELb1ELb0EEEJNS6_IJNSC_ILi128EEESH_SI_EEENS6_IJNSW_IS1L_SE_EENSW_ISI_SE_EEEEESK_PNS6_IJSE_lSL_EEESK_S1R_NS1G_6fusion15FusionCallbacksIS1K_NS1S_17LinearCombinationISK_fSK_fLNS_15FloatRoundStyleE2EEES1M_S1P_JEEENS5_5SM1004TMEM4LOAD26SM100_TMEM_LOAD_16dp256b8xENS5_13SM90_TMA_LOADENS14_IS16_S18_NSW_INS6_IJSI_S19_EEENS6_IJSE_SI_EEEEEEENS5_17SM75_U16x8_LDSM_TENS5_14SM90_TMA_STOREES26_NS5_17SM90_U16x8_STSM_TENS5_39AutoVectorizingCopyWithAssumedAlignmentILi128EEEEEEvvEEEEvNT_6ParamsE,"a",@progbits
	.sectionflags	@""
	.align	4
.nv.constant0._ZN7cutlass13device_kernelINS_4gemm6kernel13GemmUniversalINS1_17GroupProblemShapeIN4cute5tupleIJiiiEEEEENS1_10collective13CollectiveMmaINS1_40MainloopSm100ArrayTmaUmmaWarpSpecializedILi4ELi8ELi2ENS6_IJNS5_1CILi2EEENSC_ILi1EEESE_EEEEENS6_IJNSC_ILi256EEESH_NSC_ILi64EEEEEENS_6half_tEPNS6_IJlSE_NSC_ILi0EEEEEESK_SN_NS5_8TiledMMAINS5_8MMA_AtomIJNS5_26SM100_MMA_F16BF16_2x1SM_SSISK_SK_fLi256ELi256ELNS5_4UMMA5MajorE0ELSS_0ELNSR_7ScaleInE0ELST_0EEEEEENS5_6LayoutINS6_IJSE_SE_SE_EEENS6_IJSL_SL_SL_EEEEENS6_IJNS5_10UnderscoreES10_S10_EEEEENS5_18SM100_TMA_2SM_LOADENS5_14ComposedLayoutINS5_7SwizzleILi3ELi4ELi3EEENS5_18smem_ptr_flag_bitsILi16EEENSW_INS6_IJNSC_ILi8EEESI_EEENS6_IJSI_SE_EEEEEEEvNS5_8identityES13_S1D_vS1E_EENS_8epilogue10collective18CollectiveEpilogueINS1G_31Sm100PtrArrayTmaWarpSpecializedILi4ELi2ELi64ELb1ELb0EEEJNS6_IJNSC_ILi128EEESH_SI_EEENS6_IJNSW_IS1L_SE_EENSW_ISI_SE_EEEEESK_PNS6_IJSE_lSL_EEESK_S1R_NS1G_6fusion15FusionCallbacksIS1K_NS1S_17LinearCombinationISK_fSK_fLNS_15FloatRoundStyleE2EEES1M_S1P_JEEENS5_5SM1004TMEM4LOAD26SM100_TMEM_LOAD_16dp256b8xENS5_13SM90_TMA_LOADENS14_IS16_S18_NSW_INS6_IJSI_S19_EEENS6_IJSE_SI_EEEEEEENS5_17SM75_U16x8_LDSM_TENS5_14SM90_TMA_STOREES26_NS5_17SM90_U16x8_STSM_TENS5_39AutoVectorizingCopyWithAssumedAlignmentILi128EEEEEEvvEEEEvNT_6ParamsE:
	.zero		3200


//--------------------- SYMBOLS --------------------------

	.type		.nv.reservedSmem.offset0,@object
	.size		.nv.reservedSmem.offset0,0x4
	.type		.nv.reservedSmem.cap,@object
	.size		.nv.reservedSmem.cap,0x4
	.type		__assertfail,@function
